	.target	sm_100a

	.elftype	@"ET_EXEC"


//--------------------- .note.nv.tkinfo           --------------------------
	.section	.note.nv.tkinfo,"",@"SHT_NOTE"
	.sectionflags	@"SHF_NOTE_NV_TKINFO"
	.tkinfo
        /*0018*/ 	.word	0x00000002
        /*0030*/ 	.string	""
        /*0030*/ 	.string	"ptxas"
        /*0030*/ 	.string	"Cuda compilation tools, release 13.0, V13.0.88"
        /*0030*/ 	.string	"Build cuda_13.0.r13.0/compiler.36424714_0"
        /*0030*/ 	.string	"-arch sm_100a -m 64 "



//--------------------- .note.nv.cuinfo           --------------------------
	.section	.note.nv.cuinfo,"",@"SHT_NOTE"
	.sectionflags	@"SHF_NOTE_NV_CUINFO"
        /*0018*/ 	.short	0x0002
        /*001a*/ 	.short	0x0064
        /*001c*/ 	.short	0x0082
	.zero		2


//--------------------- .nv.info                  --------------------------
	.section	.nv.info,"",@"SHT_CUDA_INFO"
	.align	4


	//----- nvinfo : EIATTR_REGCOUNT
	.align		4
        /*0000*/ 	.byte	0x04, 0x2f
        /*0002*/ 	.short	(.L_19 - .L_18)
	.align		4
.L_18:
        /*0004*/ 	.word	index@(_ZN7cutlass13device_kernelINS_4conv6kernel13ConvUniversalINS1_16ConvProblemShapeILNS1_8OperatorE1ELi2EEENS1_10collective14CollectiveConvINS1_47MainloopSm100TmaUmmaWarpSpecializedImplicitGemmILS5_1ELi6ELi2ELi1ELi2EN4cute5tupleIJNSA_1CILi2EEENSC_ILi1EEESE_EEEEENSB_IJNSC_ILi128EEESH_NSB_IJNSC_ILi64EEEEEEEEENS_10tfloat32_tESL_NSA_8TiledMMAINSA_8MMA_AtomIJNSA_23SM100_MMA_TF32_2x1SM_SSISL_SL_fLi128ELi128ELNSA_4UMMA5MajorE0ELSQ_1ELNSP_7ScaleInE0ELSR_0EEEEEENSA_6LayoutINSB_IJSE_SE_SE_EEENSB_IJNSC_ILi0EEESW_SW_EEEEENSB_IJNSA_10UnderscoreESZ_SZ_EEEEENS7_6detail27Sm100ImplicitGemmTileTraitsINSA_25SM100_TMA_2SM_LOAD_IM2COLENSA_14ComposedLayoutINSA_7SwizzleILi3ELi4ELi3EEENSA_18smem_ptr_flag_bitsILi32EEENSU_INSB_IJNSC_ILi8EEENSC_ILi32EEEEEENSB_IJS1B_SE_EEEEEEEvEENS13_INSA_18SM100_TMA_2SM_LOADENS15_INS16_ILi2ELi5ELi2EEES19_NSU_INSB_IJS1B_NSC_ILi4EEEEEENSB_IJSE_S1B_EEEEEEEvEEEENS_8epilogue10collective18CollectiveEpilogueINS1Q_23Sm100TmaWarpSpecializedILi4ELi2ELi16ELb1ELb0EEEJNSB_IJSI_SH_SJ_EEENSB_IJNSU_ISI_SE_EENSU_INSB_IJNSC_ILi16EEESD_EEENSB_IJSE_SI_EEEEEEEESL_NSB_IJNSB_IJlllEEESE_SW_EEESL_S23_NS1Q_6fusion15FusionCallbacksIS1U_NS24_17LinearCombinationISL_fSL_fLNS_15FloatRoundStyleE2EEES1V_S21_JEEENSA_5SM1004TMEM4LOAD26SM100_TMEM_LOAD_32dp32b16xENSA_20SM90_TMA_LOAD_IM2COLENS15_INS16_ILi2ELi4ELi3EEES19_NSU_INSB_IJS1A_S1X_EEENSB_IJS1X_SE_EEEEEEENSA_39AutoVectorizingCopyWithAssumedAlignmentILi128EEENSA_21SM90_TMA_STORE_IM2COLES2J_S2L_S2L_EEEvvEEEEvNT_6ParamsE)
        /*0008*/ 	.word	0x00000060


	//----- nvinfo : EIATTR_FRAME_SIZE
	.align		4
.L_19:
        /*000c*/ 	.byte	0x04, 0x11
        /*000e*/ 	.short	(.L_21 - .L_20)
	.align		4
.L_20:
        /*0010*/ 	.word	index@($__internal_2_$__cuda_sm10x_tcgen05_guardrail_trap_unallocated_columns_being_dealloced)
        /*0014*/ 	.word	0x00000008


	//----- nvinfo : EIATTR_FRAME_SIZE
	.align		4
.L_21:
        /*0018*/ 	.byte	0x04, 0x11
        /*001a*/ 	.short	(.L_23 - .L_22)
	.align		4
.L_22:
        /*001c*/ 	.word	index@($__internal_1_$__cuda_sm10x_tcgen05_guardrail_trap_phase_invalid_during_alloc)
        /*0020*/ 	.word	0x00000008


	//----- nvinfo : EIATTR_FRAME_SIZE
	.align		4
.L_23:
        /*0024*/ 	.byte	0x04, 0x11
        /*0026*/ 	.short	(.L_25 - .L_24)
	.align		4
.L_24:
        /*0028*/ 	.word	index@($__internal_0_$__cuda_sm10x_tcgen05_guardrail_trap_col_being_dealloced_not_returned_by_alloc)
        /*002c*/ 	.word	0x00000008


	//----- nvinfo : EIATTR_FRAME_SIZE
	.align		4
.L_25:
        /*0030*/ 	.byte	0x04, 0x11
        /*0032*/ 	.short	(.L_27 - .L_26)
	.align		4
.L_26:
        /*0034*/ 	.word	index@(_ZN7cutlass13device_kernelINS_4conv6kernel13ConvUniversalINS1_16ConvProblemShapeILNS1_8OperatorE1ELi2EEENS1_10collective14CollectiveConvINS1_47MainloopSm100TmaUmmaWarpSpecializedImplicitGemmILS5_1ELi6ELi2ELi1ELi2EN4cute5tupleIJNSA_1CILi2EEENSC_ILi1EEESE_EEEEENSB_IJNSC_ILi128EEESH_NSB_IJNSC_ILi64EEEEEEEEENS_10tfloat32_tESL_NSA_8TiledMMAINSA_8MMA_AtomIJNSA_23SM100_MMA_TF32_2x1SM_SSISL_SL_fLi128ELi128ELNSA_4UMMA5MajorE0ELSQ_1ELNSP_7ScaleInE0ELSR_0EEEEEENSA_6LayoutINSB_IJSE_SE_SE_EEENSB_IJNSC_ILi0EEESW_SW_EEEEENSB_IJNSA_10UnderscoreESZ_SZ_EEEEENS7_6detail27Sm100ImplicitGemmTileTraitsINSA_25SM100_TMA_2SM_LOAD_IM2COLENSA_14ComposedLayoutINSA_7SwizzleILi3ELi4ELi3EEENSA_18smem_ptr_flag_bitsILi32EEENSU_INSB_IJNSC_ILi8EEENSC_ILi32EEEEEENSB_IJS1B_SE_EEEEEEEvEENS13_INSA_18SM100_TMA_2SM_LOADENS15_INS16_ILi2ELi5ELi2EEES19_NSU_INSB_IJS1B_NSC_ILi4EEEEEENSB_IJSE_S1B_EEEEEEEvEEEENS_8epilogue10collective18CollectiveEpilogueINS1Q_23Sm100TmaWarpSpecializedILi4ELi2ELi16ELb1ELb0EEEJNSB_IJSI_SH_SJ_EEENSB_IJNSU_ISI_SE_EENSU_INSB_IJNSC_ILi16EEESD_EEENSB_IJSE_SI_EEEEEEEESL_NSB_IJNSB_IJlllEEESE_SW_EEESL_S23_NS1Q_6fusion15FusionCallbacksIS1U_NS24_17LinearCombinationISL_fSL_fLNS_15FloatRoundStyleE2EEES1V_S21_JEEENSA_5SM1004TMEM4LOAD26SM100_TMEM_LOAD_32dp32b16xENSA_20SM90_TMA_LOAD_IM2COLENS15_INS16_ILi2ELi4ELi3EEES19_NSU_INSB_IJS1A_S1X_EEENSB_IJS1X_SE_EEEEEEENSA_39AutoVectorizingCopyWithAssumedAlignmentILi128EEENSA_21SM90_TMA_STORE_IM2COLES2J_S2L_S2L_EEEvvEEEEvNT_6ParamsE)
        /*0038*/ 	.word	0x00000008


	//----- nvinfo : EIATTR_MIN_STACK_SIZE
	.align		4
.L_27:
        /*003c*/ 	.byte	0x04, 0x12
        /*003e*/ 	.short	(.L_29 - .L_28)
	.align		4
.L_28:
        /*0040*/ 	.word	index@(_ZN7cutlass13device_kernelINS_4conv6kernel13ConvUniversalINS1_16ConvProblemShapeILNS1_8OperatorE1ELi2EEENS1_10collective14CollectiveConvINS1_47MainloopSm100TmaUmmaWarpSpecializedImplicitGemmILS5_1ELi6ELi2ELi1ELi2EN4cute5tupleIJNSA_1CILi2EEENSC_ILi1EEESE_EEEEENSB_IJNSC_ILi128EEESH_NSB_IJNSC_ILi64EEEEEEEEENS_10tfloat32_tESL_NSA_8TiledMMAINSA_8MMA_AtomIJNSA_23SM100_MMA_TF32_2x1SM_SSISL_SL_fLi128ELi128ELNSA_4UMMA5MajorE0ELSQ_1ELNSP_7ScaleInE0ELSR_0EEEEEENSA_6LayoutINSB_IJSE_SE_SE_EEENSB_IJNSC_ILi0EEESW_SW_EEEEENSB_IJNSA_10UnderscoreESZ_SZ_EEEEENS7_6detail27Sm100ImplicitGemmTileTraitsINSA_25SM100_TMA_2SM_LOAD_IM2COLENSA_14ComposedLayoutINSA_7SwizzleILi3ELi4ELi3EEENSA_18smem_ptr_flag_bitsILi32EEENSU_INSB_IJNSC_ILi8EEENSC_ILi32EEEEEENSB_IJS1B_SE_EEEEEEEvEENS13_INSA_18SM100_TMA_2SM_LOADENS15_INS16_ILi2ELi5ELi2EEES19_NSU_INSB_IJS1B_NSC_ILi4EEEEEENSB_IJSE_S1B_EEEEEEEvEEEENS_8epilogue10collective18CollectiveEpilogueINS1Q_23Sm100TmaWarpSpecializedILi4ELi2ELi16ELb1ELb0EEEJNSB_IJSI_SH_SJ_EEENSB_IJNSU_ISI_SE_EENSU_INSB_IJNSC_ILi16EEESD_EEENSB_IJSE_SI_EEEEEEEESL_NSB_IJNSB_IJlllEEESE_SW_EEESL_S23_NS1Q_6fusion15FusionCallbacksIS1U_NS24_17LinearCombinationISL_fSL_fLNS_15FloatRoundStyleE2EEES1V_S21_JEEENSA_5SM1004TMEM4LOAD26SM100_TMEM_LOAD_32dp32b16xENSA_20SM90_TMA_LOAD_IM2COLENS15_INS16_ILi2ELi4ELi3EEES19_NSU_INSB_IJS1A_S1X_EEENSB_IJS1X_SE_EEEEEEENSA_39AutoVectorizingCopyWithAssumedAlignmentILi128EEENSA_21SM90_TMA_STORE_IM2COLES2J_S2L_S2L_EEEvvEEEEvNT_6ParamsE)
        /*0044*/ 	.word	0x00000008
.L_29:


//--------------------- .nv.compat                --------------------------
	.section	.nv.compat,"",@"SHT_CUDA_COMPAT_INFO"
	.align	4
        /*0000*/ 	.byte	0x02, 0x09, 0x01, 0x00, 0x02, 0x02, 0x02, 0x00, 0x02, 0x05, 0x05, 0x00, 0x03, 0x07, 0x01, 0x01
        /*0010*/ 	.byte	0x02, 0x03, 0x01, 0x00, 0x02, 0x06, 0x01, 0x00, 0x04, 0x0b, 0x08, 0x00, 0x09, 0x00, 0x00, 0x00
        /*0020*/ 	.byte	0x00, 0x00, 0x00, 0x00


//--------------------- .nv.info._ZN7cutlass13device_kernelINS_4conv6kernel13ConvUniversalINS1_16ConvProblemShapeILNS1_8OperatorE1ELi2EEENS1_10collective14CollectiveConvINS1_47MainloopSm100TmaUmmaWarpSpecializedImplicitGemmILS5_1ELi6ELi2ELi1ELi2EN4cute5tupleIJNSA_1CILi2EEENSC_ILi1EEESE_EEEEENSB_IJNSC_ILi128EEESH_NSB_IJNSC_ILi64EEEEEEEEENS_10tfloat32_tESL_NSA_8TiledMMAINSA_8MMA_AtomIJNSA_23SM100_MMA_TF32_2x1SM_SSISL_SL_fLi128ELi128ELNSA_4UMMA5MajorE0ELSQ_1ELNSP_7ScaleInE0ELSR_0EEEEEENSA_6LayoutINSB_IJSE_SE_SE_EEENSB_IJNSC_ILi0EEESW_SW_EEEEENSB_IJNSA_10UnderscoreESZ_SZ_EEEEENS7_6detail27Sm100ImplicitGemmTileTraitsINSA_25SM100_TMA_2SM_LOAD_IM2COLENSA_14ComposedLayoutINSA_7SwizzleILi3ELi4ELi3EEENSA_18smem_ptr_flag_bitsILi32EEENSU_INSB_IJNSC_ILi8EEENSC_ILi32EEEEEENSB_IJS1B_SE_EEEEEEEvEENS13_INSA_18SM100_TMA_2SM_LOADENS15_INS16_ILi2ELi5ELi2EEES19_NSU_INSB_IJS1B_NSC_ILi4EEEEEENSB_IJSE_S1B_EEEEEEEvEEEENS_8epilogue10collective18CollectiveEpilogueINS1Q_23Sm100TmaWarpSpecializedILi4ELi2ELi16ELb1ELb0EEEJNSB_IJSI_SH_SJ_EEENSB_IJNSU_ISI_SE_EENSU_INSB_IJNSC_ILi16EEESD_EEENSB_IJSE_SI_EEEEEEEESL_NSB_IJNSB_IJlllEEESE_SW_EEESL_S23_NS1Q_6fusion15FusionCallbacksIS1U_NS24_17LinearCombinationISL_fSL_fLNS_15FloatRoundStyleE2EEES1V_S21_JEEENSA_5SM1004TMEM4LOAD26SM100_TMEM_LOAD_32dp32b16xENSA_20SM90_TMA_LOAD_IM2COLENS15_INS16_ILi2ELi4ELi3EEES19_NSU_INSB_IJS1A_S1X_EEENSB_IJS1X_SE_EEEEEEENSA_39AutoVectorizingCopyWithAssumedAlignmentILi128EEENSA_21SM90_TMA_STORE_IM2COLES2J_S2L_S2L_EEEvvEEEEvNT_6ParamsE --------------------------
	.section	.nv.info._ZN7cutlass13device_kernelINS_4conv6kernel13ConvUniversalINS1_16ConvProblemShapeILNS1_8OperatorE1ELi2EEENS1_10collective14CollectiveConvINS1_47MainloopSm100TmaUmmaWarpSpecializedImplicitGemmILS5_1ELi6ELi2ELi1ELi2EN4cute5tupleIJNSA_1CILi2EEENSC_ILi1EEESE_EEEEENSB_IJNSC_ILi128EEESH_NSB_IJNSC_ILi64EEEEEEEEENS_10tfloat32_tESL_NSA_8TiledMMAINSA_8MMA_AtomIJNSA_23SM100_MMA_TF32_2x1SM_SSISL_SL_fLi128ELi128ELNSA_4UMMA5MajorE0ELSQ_1ELNSP_7ScaleInE0ELSR_0EEEEEENSA_6LayoutINSB_IJSE_SE_SE_EEENSB_IJNSC_ILi0EEESW_SW_EEEEENSB_IJNSA_10UnderscoreESZ_SZ_EEEEENS7_6detail27Sm100ImplicitGemmTileTraitsINSA_25SM100_TMA_2SM_LOAD_IM2COLENSA_14ComposedLayoutINSA_7SwizzleILi3ELi4ELi3EEENSA_18smem_ptr_flag_bitsILi32EEENSU_INSB_IJNSC_ILi8EEENSC_ILi32EEEEEENSB_IJS1B_SE_EEEEEEEvEENS13_INSA_18SM100_TMA_2SM_LOADENS15_INS16_ILi2ELi5ELi2EEES19_NSU_INSB_IJS1B_NSC_ILi4EEEEEENSB_IJSE_S1B_EEEEEEEvEEEENS_8epilogue10collective18CollectiveEpilogueINS1Q_23Sm100TmaWarpSpecializedILi4ELi2ELi16ELb1ELb0EEEJNSB_IJSI_SH_SJ_EEENSB_IJNSU_ISI_SE_EENSU_INSB_IJNSC_ILi16EEESD_EEENSB_IJSE_SI_EEEEEEEESL_NSB_IJNSB_IJlllEEESE_SW_EEESL_S23_NS1Q_6fusion15FusionCallbacksIS1U_NS24_17LinearCombinationISL_fSL_fLNS_15FloatRoundStyleE2EEES1V_S21_JEEENSA_5SM1004TMEM4LOAD26SM100_TMEM_LOAD_32dp32b16xENSA_20SM90_TMA_LOAD_IM2COLENS15_INS16_ILi2ELi4ELi3EEES19_NSU_INSB_IJS1A_S1X_EEENSB_IJS1X_SE_EEEEEEENSA_39AutoVectorizingCopyWithAssumedAlignmentILi128EEENSA_21SM90_TMA_STORE_IM2COLES2J_S2L_S2L_EEEvvEEEEvNT_6ParamsE,"",@"SHT_CUDA_INFO"
	.sectionflags	@""
	.align	4


	//----- nvinfo : EIATTR_CUDA_API_VERSION
	.align		4
        /*0000*/ 	.byte	0x04, 0x37
        /*0002*/ 	.short	(.L_31 - .L_30)
.L_30:
        /*0004*/ 	.word	0x00000082


	//----- nvinfo : EIATTR_KPARAM_INFO
	.align		4
.L_31:
        /*0008*/ 	.byte	0x04, 0x17
        /*000a*/ 	.short	(.L_33 - .L_32)
.L_32:
        /*000c*/ 	.word	0x00000000
        /*0010*/ 	.short	0x0000
        /*0012*/ 	.short	0x0000
        /*0014*/ 	.byte	0x00, 0xf0, 0x01, 0x20


	//----- nvinfo : EIATTR_AT_ENTRY_FRAGMENTS
	.align		4
.L_33:
        /*0018*/ 	.byte	0x04, 0x4f
        /*001a*/ 	.short	(.L_35 - .L_34)


	//   ....[0]....
.L_34:
        /*001c*/ 	.word	0x00000007


	//----- nvinfo : EIATTR_RESERVED_SMEM_USED
	.align		4
.L_35:
        /*0020*/ 	.byte	0x01, 0x41
	.zero		2


	//----- nvinfo : EIATTR_SPARSE_MMA_MASK
	.align		4
        /*0024*/ 	.byte	0x03, 0x50
        /*0026*/ 	.short	0x0000


	//----- nvinfo : EIATTR_TCGEN05_2CTA_USED
	.align		4
        /*0028*/ 	.byte	0x01, 0x52
	.zero		2


	//----- nvinfo : EIATTR_MAXREG_COUNT
	.align		4
        /*002c*/ 	.byte	0x03, 0x1b
        /*002e*/ 	.short	0x00ff


	//----- nvinfo : EIATTR_NUM_BARRIERS
	.align		4
        /*0030*/ 	.byte	0x02, 0x4c
        /*0032*/ 	.byte	0x07
	.zero		1


	//----- nvinfo : EIATTR_EXTERNS
	.align		4
        /*0034*/ 	.byte	0x04, 0x0f
        /*0036*/ 	.short	(.L_37 - .L_36)


	//   ....[0]....
	.align		4
.L_36:
        /*0038*/ 	.word	index@(__assertfail)


	//----- nvinfo : EIATTR_MERCURY_ISA_VERSION
	.align		4
.L_37:
        /*003c*/ 	.byte	0x03, 0x5f
        /*003e*/ 	.short	0x0101


	//----- nvinfo : EIATTR_INT_WARP_WIDE_INSTR_OFFSETS
	.align		4
        /*0040*/ 	.byte	0x04, 0x31
        /*0042*/ 	.short	(.L_39 - .L_38)


	//   ....[0]....
.L_38:
        /*0044*/ 	.word	0x00000c90


	//   ....[1]....
        /*0048*/ 	.word	0x00000d40


	//   ....[2]....
        /*004c*/ 	.word	0x00006490


	//   ....[3]....
        /*0050*/ 	.word	0x000064b0


	//   ....[4]....
        /*0054*/ 	.word	0x000064e0


	//   ....[5]....
        /*0058*/ 	.word	0x000071a0


	//   ....[6]....
        /*005c*/ 	.word	0x00007260


	//   ....[7]....
        /*0060*/ 	.word	0x000072f0


	//   ....[8]....
        /*0064*/ 	.word	0x00007360


	//   ....[9]....
        /*0068*/ 	.word	0x00007430


	//   ....[10]....
        /*006c*/ 	.word	0x000074f0


	//   ....[11]....
        /*0070*/ 	.word	0x00007560


	//   ....[12]....
        /*0074*/ 	.word	0x00007650


	//   ....[13]....
        /*0078*/ 	.word	0x00007710


	//   ....[14]....
        /*007c*/ 	.word	0x00007800


	//   ....[15]....
        /*0080*/ 	.word	0x00007920


	//   ....[16]....
        /*0084*/ 	.word	0x00007960


	//----- nvinfo : EIATTR_COOP_GROUP_MASK_REGIDS
	.align		4
.L_39:
        /*0088*/ 	.byte	0x04, 0x29
        /*008a*/ 	.short	(.L_41 - .L_40)


	//   ....[0]....
.L_40:
        /*008c*/ 	.word	0xffffffff


	//   ....[1]....
        /*0090*/ 	.word	0xffffffff


	//   ....[2]....
        /*0094*/ 	.word	0xffffffff


	//   ....[3]....
        /*0098*/ 	.word	0xffffffff


	//   ....[4]....
        /*009c*/ 	.word	0xffffffff


	//   ....[5]....
        /*00a0*/ 	.word	0xffffffff


	//   ....[6]....
        /*00a4*/ 	.word	0xffffffff


	//   ....[7]....
        /*00a8*/ 	.word	0xffffffff


	//   ....[8]....
        /*00ac*/ 	.word	0xffffffff


	//   ....[9]....
        /*00b0*/ 	.word	0xffffffff


	//   ....[10]....
        /*00b4*/ 	.word	0xffffffff


	//   ....[11]....
        /*00b8*/ 	.word	0xffffffff


	//   ....[12]....
        /*00bc*/ 	.word	0xffffffff


	//----- nvinfo : EIATTR_COOP_GROUP_INSTR_OFFSETS
	.align		4
.L_41:
        /*00c0*/ 	.byte	0x04, 0x28
        /*00c2*/ 	.short	(.L_43 - .L_42)


	//   ....[0]....
.L_42:
        /*00c4*/ 	.word	0x000000d0


	//   ....[1]....
        /*00c8*/ 	.word	0x00000540


	//   ....[2]....
        /*00cc*/ 	.word	0x00000720


	//   ....[3]....
        /*00d0*/ 	.word	0x000008c0


	//   ....[4]....
        /*00d4*/ 	.word	0x000009c0


	//   ....[5]....
        /*00d8*/ 	.word	0x00000b10


	//   ....[6]....
        /*00dc*/ 	.word	0x00000db0


	//   ....[7]....
        /*00e0*/ 	.word	0x000042e0


	//   ....[8]....
        /*00e4*/ 	.word	0x00005170


	//   ....[9]....
        /*00e8*/ 	.word	0x00005640


	//   ....[10]....
        /*00ec*/ 	.word	0x00005670


	//   ....[11]....
        /*00f0*/ 	.word	0x000063b0


	//   ....[12]....
        /*00f4*/ 	.word	0x000065b0


	//----- nvinfo : EIATTR_VRC_CTA_INIT_COUNT
	.align		4
.L_43:
        /*00f8*/ 	.byte	0x02, 0x4a
        /*00fa*/ 	.byte	0x80
	.zero		1


	//----- nvinfo : EIATTR_SYSCALL_OFFSETS
	.align		4
        /*00fc*/ 	.byte	0x04, 0x46
        /*00fe*/ 	.short	(.L_45 - .L_44)


	//   ....[0]....
.L_44:
        /*0100*/ 	.word	0x00008560


	//   ....[1]....
        /*0104*/ 	.word	0x00008650


	//   ....[2]....
        /*0108*/ 	.word	0x00008f70


	//   ....[3]....
        /*010c*/ 	.word	0x00009970


	//   ....[4]....
        /*0110*/ 	.word	0x0000a320


	//   ....[5]....
        /*0114*/ 	.word	0x0000acc0


	//----- nvinfo : EIATTR_MBARRIER_INSTR_OFFSETS
	.align		4
.L_45:
        /*0118*/ 	.byte	0x04, 0x39
        /*011a*/ 	.short	(.L_47 - .L_46)


	//   ....[0]....
.L_46:
        /*011c*/ 	.word	0x00000650
        /*0120*/ 	.word	0x000000ff
        /*0124*/ 	.word	0x00000000
        /*0128*/ 	.short	0x0100
        /*012a*/ 	.byte	0x04
	.zero		1


	//   ....[1]....
        /*012c*/ 	.word	0x00000660
        /*0130*/ 	.word	0x000000ff
        /*0134*/ 	.word	0x00000030
        /*0138*/ 	.short	0x0100
        /*013a*/ 	.byte	0x04
	.zero		1


	//   ....[2]....
        /*013c*/ 	.word	0x00000670
        /*0140*/ 	.word	0x000000ff
        /*0144*/ 	.word	0x00000008
        /*0148*/ 	.short	0x0100
        /*014a*/ 	.byte	0x04
	.zero		1


	//   ....[3]....
        /*014c*/ 	.word	0x00000680
        /*0150*/ 	.word	0x000000ff
        /*0154*/ 	.word	0x00000038
        /*0158*/ 	.short	0x0100
        /*015a*/ 	.byte	0x04
	.zero		1


	//   ....[4]....
        /*015c*/ 	.word	0x00000690
        /*0160*/ 	.word	0x000000ff
        /*0164*/ 	.word	0x00000010
        /*0168*/ 	.short	0x0100
        /*016a*/ 	.byte	0x04
	.zero		1


	//   ....[5]....
        /*016c*/ 	.word	0x000006a0
        /*0170*/ 	.word	0x000000ff
        /*0174*/ 	.word	0x00000040
        /*0178*/ 	.short	0x0100
        /*017a*/ 	.byte	0x04
	.zero		1


	//   ....[6]....
        /*017c*/ 	.word	0x000006b0
        /*0180*/ 	.word	0x000000ff
        /*0184*/ 	.word	0x00000018
        /*0188*/ 	.short	0x0100
        /*018a*/ 	.byte	0x04
	.zero		1


	//   ....[7]....
        /*018c*/ 	.word	0x000006c0
        /*0190*/ 	.word	0x000000ff
        /*0194*/ 	.word	0x00000048
        /*0198*/ 	.short	0x0100
        /*019a*/ 	.byte	0x04
	.zero		1


	//   ....[8]....
        /*019c*/ 	.word	0x000006d0
        /*01a0*/ 	.word	0x000000ff
        /*01a4*/ 	.word	0x00000020
        /*01a8*/ 	.short	0x0100
        /*01aa*/ 	.byte	0x04
	.zero		1


	//   ....[9]....
        /*01ac*/ 	.word	0x000006e0
        /*01b0*/ 	.word	0x000000ff
        /*01b4*/ 	.word	0x00000050
        /*01b8*/ 	.short	0x0100
        /*01ba*/ 	.byte	0x04
	.zero		1


	//   ....[10]....
        /*01bc*/ 	.word	0x000006f0
        /*01c0*/ 	.word	0x000000ff
        /*01c4*/ 	.word	0x00000028
        /*01c8*/ 	.short	0x0100
        /*01ca*/ 	.byte	0x04
	.zero		1


	//   ....[11]....
        /*01cc*/ 	.word	0x00000700
        /*01d0*/ 	.word	0x000000ff
        /*01d4*/ 	.word	0x00000058
        /*01d8*/ 	.short	0x0100
        /*01da*/ 	.byte	0x04
	.zero		1


	//   ....[12]....
        /*01dc*/ 	.word	0x00000830
        /*01e0*/ 	.word	0x000000ff
        /*01e4*/ 	.word	0x00000060
        /*01e8*/ 	.short	0x0100
        /*01ea*/ 	.byte	0x04
	.zero		1


	//   ....[13]....
        /*01ec*/ 	.word	0x00000840
        /*01f0*/ 	.word	0x000000ff
        /*01f4*/ 	.word	0x00000080
        /*01f8*/ 	.short	0x0100
        /*01fa*/ 	.byte	0x04
	.zero		1


	//   ....[14]....
        /*01fc*/ 	.word	0x00000850
        /*0200*/ 	.word	0x000000ff
        /*0204*/ 	.word	0x00000068
        /*0208*/ 	.short	0x0100
        /*020a*/ 	.byte	0x04
	.zero		1


	//   ....[15]....
        /*020c*/ 	.word	0x00000860
        /*0210*/ 	.word	0x000000ff
        /*0214*/ 	.word	0x00000088
        /*0218*/ 	.short	0x0100
        /*021a*/ 	.byte	0x04
	.zero		1


	//   ....[16]....
        /*021c*/ 	.word	0x00000870
        /*0220*/ 	.word	0x000000ff
        /*0224*/ 	.word	0x00000070
        /*0228*/ 	.short	0x0100
        /*022a*/ 	.byte	0x04
	.zero		1


	//   ....[17]....
        /*022c*/ 	.word	0x00000880
        /*0230*/ 	.word	0x000000ff
        /*0234*/ 	.word	0x00000090
        /*0238*/ 	.short	0x0100
        /*023a*/ 	.byte	0x04
	.zero		1


	//   ....[18]....
        /*023c*/ 	.word	0x00000890
        /*0240*/ 	.word	0x000000ff
        /*0244*/ 	.word	0x00000078
        /*0248*/ 	.short	0x0100
        /*024a*/ 	.byte	0x04
	.zero		1


	//   ....[19]....
        /*024c*/ 	.word	0x000008a0
        /*0250*/ 	.word	0x000000ff
        /*0254*/ 	.word	0x00000098
        /*0258*/ 	.short	0x0100
        /*025a*/ 	.byte	0x04
	.zero		1


	//   ....[20]....
        /*025c*/ 	.word	0x00000990
        /*0260*/ 	.word	0x000000ff
        /*0264*/ 	.word	0x000000a0
        /*0268*/ 	.short	0x0100
        /*026a*/ 	.byte	0x04
	.zero		1


	//   ....[21]....
        /*026c*/ 	.word	0x000009a0
        /*0270*/ 	.word	0x000000ff
        /*0274*/ 	.word	0x000000a8
        /*0278*/ 	.short	0x0100
        /*027a*/ 	.byte	0x04
	.zero		1


	//   ....[22]....
        /*027c*/ 	.word	0x00000ae0
        /*0280*/ 	.word	0x000000ff
        /*0284*/ 	.word	0x000000b0
        /*0288*/ 	.short	0x0100
        /*028a*/ 	.byte	0x06
	.zero		1


	//   ....[23]....
        /*028c*/ 	.word	0x00000af0
        /*0290*/ 	.word	0x000000ff
        /*0294*/ 	.word	0x000000b8
        /*0298*/ 	.short	0x0100
        /*029a*/ 	.byte	0x06
	.zero		1


	//   ....[24]....
        /*029c*/ 	.word	0x00000c30
        /*02a0*/ 	.word	0x000000ff
        /*02a4*/ 	.word	0x000000c0
        /*02a8*/ 	.short	0x0100
        /*02aa*/ 	.byte	0x04
	.zero		1


	//   ....[25]....
        /*02ac*/ 	.word	0x00000c40
        /*02b0*/ 	.word	0x000000ff
        /*02b4*/ 	.word	0x000000d0
        /*02b8*/ 	.short	0x0100
        /*02ba*/ 	.byte	0x04
	.zero		1


	//   ....[26]....
        /*02bc*/ 	.word	0x00000c50
        /*02c0*/ 	.word	0x000000ff
        /*02c4*/ 	.word	0x000000c8
        /*02c8*/ 	.short	0x0100
        /*02ca*/ 	.byte	0x04
	.zero		1


	//   ....[27]....
        /*02cc*/ 	.word	0x00000c60
        /*02d0*/ 	.word	0x000000ff
        /*02d4*/ 	.word	0x000000d8
        /*02d8*/ 	.short	0x0100
        /*02da*/ 	.byte	0x04
	.zero		1


	//   ....[28]....
        /*02dc*/ 	.word	0x00000d60
        /*02e0*/ 	.word	0x000000ff
        /*02e4*/ 	.word	0x000000e0
        /*02e8*/ 	.short	0x0100
        /*02ea*/ 	.byte	0x06
	.zero		1


	//   ....[29]....
        /*02ec*/ 	.word	0x00001930
        /*02f0*/ 	.word	0x000000ff
        /*02f4*/ 	.word	0x00000030
        /*02f8*/ 	.short	0x010a
        /*02fa*/ 	.byte	0x04
	.zero		1


	//   ....[30]....
        /*02fc*/ 	.word	0x000022f0
        /*0300*/ 	.word	0x000000ff
        /*0304*/ 	.word	0x00000030
        /*0308*/ 	.short	0x010a
        /*030a*/ 	.byte	0x06
	.zero		1


	//   ....[31]....
        /*030c*/ 	.word	0x000025e0
        /*0310*/ 	.word	0x000000ff
        /*0314*/ 	.word	0x00000030
        /*0318*/ 	.short	0x010a
        /*031a*/ 	.byte	0x09
	.zero		1


	//   ....[32]....
        /*031c*/ 	.word	0x00002d80
        /*0320*/ 	.word	0x000000ff
        /*0324*/ 	.word	0x000000a8
        /*0328*/ 	.short	0x0101
        /*032a*/ 	.byte	0x47
	.zero		1


	//   ....[33]....
        /*032c*/ 	.word	0x00002db0
        /*0330*/ 	.word	0x000000ff
        /*0334*/ 	.word	0x00000030
        /*0338*/ 	.short	0x010a
        /*033a*/ 	.byte	0x04
	.zero		1


	//   ....[34]....
        /*033c*/ 	.word	0x00003750
        /*0340*/ 	.word	0x000000ff
        /*0344*/ 	.word	0x00000030
        /*0348*/ 	.short	0x010a
        /*034a*/ 	.byte	0x06
	.zero		1


	//   ....[35]....
        /*034c*/ 	.word	0x00003af0
        /*0350*/ 	.word	0x000000ff
        /*0354*/ 	.word	0x00000030
        /*0358*/ 	.short	0x010a
        /*035a*/ 	.byte	0x09
	.zero		1


	//   ....[36]....
        /*035c*/ 	.word	0x000042f0
        /*0360*/ 	.word	0x000000ff
        /*0364*/ 	.word	0x000000b0
        /*0368*/ 	.short	0x010a
        /*036a*/ 	.byte	0x47
	.zero		1


	//   ....[37]....
        /*036c*/ 	.word	0x000043d0
        /*0370*/ 	.word	0x000000ff
        /*0374*/ 	.word	0x00000000
        /*0378*/ 	.short	0x0101
        /*037a*/ 	.byte	0x04
	.zero		1


	//   ....[38]....
        /*037c*/ 	.word	0x00004ab0
        /*0380*/ 	.word	0x000000ff
        /*0384*/ 	.word	0x00000000
        /*0388*/ 	.short	0x010a
        /*038a*/ 	.byte	0x04
	.zero		1


	//   ....[39]....
        /*038c*/ 	.word	0x00004b50
        /*0390*/ 	.word	0x000000ff
        /*0394*/ 	.word	0x00000000
        /*0398*/ 	.short	0x010a
        /*039a*/ 	.byte	0x05
	.zero		1


	//   ....[40]....
        /*039c*/ 	.word	0x00004bf0
        /*03a0*/ 	.word	0x000000ff
        /*03a4*/ 	.word	0x00000000
        /*03a8*/ 	.short	0x010a
        /*03aa*/ 	.byte	0x05
	.zero		1


	//   ....[41]....
        /*03ac*/ 	.word	0x00004c90
        /*03b0*/ 	.word	0x000000ff
        /*03b4*/ 	.word	0x00000000
        /*03b8*/ 	.short	0x010a
        /*03ba*/ 	.byte	0x05
	.zero		1


	//   ....[42]....
        /*03bc*/ 	.word	0x00004d30
        /*03c0*/ 	.word	0x000000ff
        /*03c4*/ 	.word	0x00000000
        /*03c8*/ 	.short	0x010a
        /*03ca*/ 	.byte	0x05
	.zero		1


	//   ....[43]....
        /*03cc*/ 	.word	0x00004de0
        /*03d0*/ 	.word	0x00000000
        /*03d4*/ 	.word	0x00000000
        /*03d8*/ 	.short	0x010a
        /*03da*/ 	.byte	0xff
	.zero		1


	//   ....[44]....
        /*03dc*/ 	.word	0x00004f30
        /*03e0*/ 	.word	0x000000ff
        /*03e4*/ 	.word	0x000000b8
        /*03e8*/ 	.short	0x010a
        /*03ea*/ 	.byte	0x04
	.zero		1


	//   ....[45]....
        /*03ec*/ 	.word	0x00004fd0
        /*03f0*/ 	.word	0x000000ff
        /*03f4*/ 	.word	0x000000b0
        /*03f8*/ 	.short	0x010a
        /*03fa*/ 	.byte	0x04
	.zero		1


	//   ....[46]....
        /*03fc*/ 	.word	0x00005070
        /*0400*/ 	.word	0x000000ff
        /*0404*/ 	.word	0x00000000
        /*0408*/ 	.short	0x0101
        /*040a*/ 	.byte	0x05
	.zero		1


	//   ....[47]....
        /*040c*/ 	.word	0x000050b0
        /*0410*/ 	.word	0x000000ff
        /*0414*/ 	.word	0x000000b8
        /*0418*/ 	.short	0x0106
        /*041a*/ 	.byte	0x04
	.zero		1


	//   ....[48]....
        /*041c*/ 	.word	0x000050f0
        /*0420*/ 	.word	0x00000000
        /*0424*/ 	.word	0x000000b8
        /*0428*/ 	.short	0x010a
        /*042a*/ 	.byte	0xff
	.zero		1


	//   ....[49]....
        /*042c*/ 	.word	0x00005340
        /*0430*/ 	.word	0x000000ff
        /*0434*/ 	.word	0x00000008
        /*0438*/ 	.short	0x010a
        /*043a*/ 	.byte	0x05
	.zero		1


	//   ....[50]....
        /*043c*/ 	.word	0x00005360
        /*0440*/ 	.word	0x000000ff
        /*0444*/ 	.word	0x00000008
        /*0448*/ 	.short	0x010a
        /*044a*/ 	.byte	0x05
	.zero		1


	//   ....[51]....
        /*044c*/ 	.word	0x000054f0
        /*0450*/ 	.word	0x000000ff
        /*0454*/ 	.word	0x00000008
        /*0458*/ 	.short	0x010a
        /*045a*/ 	.byte	0x05
	.zero		1


	//   ....[52]....
        /*045c*/ 	.word	0x00005510
        /*0460*/ 	.word	0x000000ff
        /*0464*/ 	.word	0x00000008
        /*0468*/ 	.short	0x010a
        /*046a*/ 	.byte	0x05
	.zero		1


	//   ....[53]....
        /*046c*/ 	.word	0x000055d0
        /*0470*/ 	.word	0x000000ff
        /*0474*/ 	.word	0x00000000
        /*0478*/ 	.short	0x0101
        /*047a*/ 	.byte	0x04
	.zero		1


	//   ....[54]....
        /*047c*/ 	.word	0x000059d0
        /*0480*/ 	.word	0x000000ff
        /*0484*/ 	.word	0x000000b0
        /*0488*/ 	.short	0x010a
        /*048a*/ 	.byte	0x16
	.zero		1


	//   ....[55]....
        /*048c*/ 	.word	0x00005a70
        /*0490*/ 	.word	0x000000ff
        /*0494*/ 	.word	0x00000000
        /*0498*/ 	.short	0x0101
        /*049a*/ 	.byte	0x2a
	.zero		1


	//   ....[56]....
        /*049c*/ 	.word	0x00005ab0
        /*04a0*/ 	.word	0x000000ff
        /*04a4*/ 	.word	0x000000d0
        /*04a8*/ 	.short	0x010a
        /*04aa*/ 	.byte	0x1b
	.zero		1


	//   ....[57]....
        /*04ac*/ 	.word	0x00005b50
        /*04b0*/ 	.word	0x000000ff
        /*04b4*/ 	.word	0x00000000
        /*04b8*/ 	.short	0x010a
        /*04ba*/ 	.byte	0x04
	.zero		1


	//   ....[58]....
        /*04bc*/ 	.word	0x00005ba0
        /*04c0*/ 	.word	0x000000ff
        /*04c4*/ 	.word	0x00000000
        /*04c8*/ 	.short	0x010a
        /*04ca*/ 	.byte	0x14
	.zero		1


	//   ....[59]....
        /*04cc*/ 	.word	0x00005cf0
        /*04d0*/ 	.word	0x000000ff
        /*04d4*/ 	.word	0x00000000
        /*04d8*/ 	.short	0x010a
        /*04da*/ 	.byte	0x05
	.zero		1


	//   ....[60]....
        /*04dc*/ 	.word	0x000061a0
        /*04e0*/ 	.word	0x000000ff
        /*04e4*/ 	.word	0x00000000
        /*04e8*/ 	.short	0x010a
        /*04ea*/ 	.byte	0x04
	.zero		1


	//   ....[61]....
        /*04ec*/ 	.word	0x00006240
        /*04f0*/ 	.word	0x00000002
        /*04f4*/ 	.word	0x00000000
        /*04f8*/ 	.short	0x010a
        /*04fa*/ 	.byte	0xff
	.zero		1


	//   ....[62]....
        /*04fc*/ 	.word	0x00006280
        /*0500*/ 	.word	0x00000002
        /*0504*/ 	.word	0x00000000
        /*0508*/ 	.short	0x010a
        /*050a*/ 	.byte	0xff
	.zero		1


	//   ....[63]....
        /*050c*/ 	.word	0x000062f0
        /*0510*/ 	.word	0x000000ff
        /*0514*/ 	.word	0x00000000
        /*0518*/ 	.short	0x0101
        /*051a*/ 	.byte	0x04
	.zero		1


	//   ....[64]....
        /*051c*/ 	.word	0x00006330
        /*0520*/ 	.word	0x000000ff
        /*0524*/ 	.word	0x000000e0
        /*0528*/ 	.short	0x010a
        /*052a*/ 	.byte	0x16
	.zero		1


	//   ....[65]....
        /*052c*/ 	.word	0x000063a0
        /*0530*/ 	.word	0x000000ff
        /*0534*/ 	.word	0x00000000
        /*0538*/ 	.short	0x0101
        /*053a*/ 	.byte	0x04
	.zero		1


	//   ....[66]....
        /*053c*/ 	.word	0x000068e0
        /*0540*/ 	.word	0x000000ff
        /*0544*/ 	.word	0x000000b0
        /*0548*/ 	.short	0x010a
        /*054a*/ 	.byte	0x1f
	.zero		1


	//   ....[67]....
        /*054c*/ 	.word	0x00006980
        /*0550*/ 	.word	0x000000ff
        /*0554*/ 	.word	0x00000000
        /*0558*/ 	.short	0x0101
        /*055a*/ 	.byte	0x3c
	.zero		1


	//   ....[68]....
        /*055c*/ 	.word	0x00006ed0
        /*0560*/ 	.word	0x000000ff
        /*0564*/ 	.word	0x000000a8
        /*0568*/ 	.short	0x010a
        /*056a*/ 	.byte	0x1f
	.zero		1


	//   ....[69]....
        /*056c*/ 	.word	0x00007070
        /*0570*/ 	.word	0x000000ff
        /*0574*/ 	.word	0x00000080
        /*0578*/ 	.short	0x010a
        /*057a*/ 	.byte	0x1f
	.zero		1


	//   ....[70]....
        /*057c*/ 	.word	0x00007310
        /*0580*/ 	.word	0x000000ff
        /*0584*/ 	.word	0x00000060
        /*0588*/ 	.short	0x010b
        /*058a*/ 	.byte	0x1f
	.zero		1


	//   ....[71]....
        /*058c*/ 	.word	0x00007320
        /*0590*/ 	.word	0x000000ff
        /*0594*/ 	.word	0x00000000
        /*0598*/ 	.short	0x0101
        /*059a*/ 	.byte	0x40
	.zero		1


	//   ....[72]....
        /*059c*/ 	.word	0x00007330
        /*05a0*/ 	.word	0x000000ff
        /*05a4*/ 	.word	0x00000088
        /*05a8*/ 	.short	0x010a
        /*05aa*/ 	.byte	0x1f
	.zero		1


	//   ....[73]....
        /*05ac*/ 	.word	0x00007510
        /*05b0*/ 	.word	0x000000ff
        /*05b4*/ 	.word	0x00000068
        /*05b8*/ 	.short	0x010b
        /*05ba*/ 	.byte	0x1f
	.zero		1


	//   ....[74]....
        /*05bc*/ 	.word	0x00007520
        /*05c0*/ 	.word	0x000000ff
        /*05c4*/ 	.word	0x00000000
        /*05c8*/ 	.short	0x0101
        /*05ca*/ 	.byte	0x3f
	.zero		1


	//   ....[75]....
        /*05cc*/ 	.word	0x00007530
        /*05d0*/ 	.word	0x000000ff
        /*05d4*/ 	.word	0x00000090
        /*05d8*/ 	.short	0x010a
        /*05da*/ 	.byte	0x1f
	.zero		1


	//   ....[76]....
        /*05dc*/ 	.word	0x00007730
        /*05e0*/ 	.word	0x000000ff
        /*05e4*/ 	.word	0x00000070
        /*05e8*/ 	.short	0x010b
        /*05ea*/ 	.byte	0x1f
	.zero		1


	//   ....[77]....
        /*05ec*/ 	.word	0x00007740
        /*05f0*/ 	.word	0x000000ff
        /*05f4*/ 	.word	0x00000000
        /*05f8*/ 	.short	0x0101
        /*05fa*/ 	.byte	0x3e
	.zero		1


	//   ....[78]....
        /*05fc*/ 	.word	0x00007750
        /*0600*/ 	.word	0x000000ff
        /*0604*/ 	.word	0x00000098
        /*0608*/ 	.short	0x010a
        /*060a*/ 	.byte	0x1f
	.zero		1


	//   ....[79]....
        /*060c*/ 	.word	0x00007980
        /*0610*/ 	.word	0x000000ff
        /*0614*/ 	.word	0x00000078
        /*0618*/ 	.short	0x010b
        /*061a*/ 	.byte	0x1f
	.zero		1


	//   ....[80]....
        /*061c*/ 	.word	0x00007990
        /*0620*/ 	.word	0x000000ff
        /*0624*/ 	.word	0x00000000
        /*0628*/ 	.short	0x0101
        /*062a*/ 	.byte	0x3d
	.zero		1


	//   ....[81]....
        /*062c*/ 	.word	0x000079d0
        /*0630*/ 	.word	0x000000ff
        /*0634*/ 	.word	0x00000080
        /*0638*/ 	.short	0x010a
        /*063a*/ 	.byte	0x1f
	.zero		1


	//   ....[82]....
        /*063c*/ 	.word	0x000079f0
        /*0640*/ 	.word	0x000000ff
        /*0644*/ 	.word	0x00000088
        /*0648*/ 	.short	0x010a
        /*064a*/ 	.byte	0x1f
	.zero		1


	//   ....[83]....
        /*064c*/ 	.word	0x00007a10
        /*0650*/ 	.word	0x000000ff
        /*0654*/ 	.word	0x00000090
        /*0658*/ 	.short	0x010a
        /*065a*/ 	.byte	0x1f
	.zero		1


	//   ....[84]....
        /*065c*/ 	.word	0x00007a50
        /*0660*/ 	.word	0x00000000
        /*0664*/ 	.word	0x00000098
        /*0668*/ 	.short	0x010a
        /*066a*/ 	.byte	0xff
	.zero		1


	//   ....[85]....
        /*066c*/ 	.word	0x00007e00
        /*0670*/ 	.word	0x000000ff
        /*0674*/ 	.word	0x000000b0
        /*0678*/ 	.short	0x010a
        /*067a*/ 	.byte	0x2c
	.zero		1


	//   ....[86]....
        /*067c*/ 	.word	0x00007ed0
        /*0680*/ 	.word	0x000000ff
        /*0684*/ 	.word	0x00000000
        /*0688*/ 	.short	0x0101
        /*068a*/ 	.byte	0x04
	.zero		1


	//   ....[87]....
        /*068c*/ 	.word	0x00008b10
        /*0690*/ 	.word	0x000000ff
        /*0694*/ 	.word	0x00000060
        /*0698*/ 	.short	0x010a
        /*069a*/ 	.byte	0x2c
	.zero		1


	//   ....[88]....
        /*069c*/ 	.word	0x00008ba0
        /*06a0*/ 	.word	0x00000056
        /*06a4*/ 	.word	0x000000c0
        /*06a8*/ 	.short	0x010a
        /*06aa*/ 	.byte	0xff
	.zero		1


	//   ....[89]....
        /*06ac*/ 	.word	0x00008d60
        /*06b0*/ 	.word	0x000000ff
        /*06b4*/ 	.word	0x00000060
        /*06b8*/ 	.short	0x010a
        /*06ba*/ 	.byte	0x2c
	.zero		1


	//   ....[90]....
        /*06bc*/ 	.word	0x00008e50
        /*06c0*/ 	.word	0x00000056
        /*06c4*/ 	.word	0x000000c0
        /*06c8*/ 	.short	0x010a
        /*06ca*/ 	.byte	0xff
	.zero		1


	//   ....[91]....
        /*06cc*/ 	.word	0x000096a0
        /*06d0*/ 	.word	0x00000000
        /*06d4*/ 	.word	0x00000000
        /*06d8*/ 	.short	0x0101
        /*06da*/ 	.byte	0xff
	.zero		1


	//   ....[92]....
        /*06dc*/ 	.word	0x000096b0
        /*06e0*/ 	.word	0x00000003
        /*06e4*/ 	.word	0x00000060
        /*06e8*/ 	.short	0x010a
        /*06ea*/ 	.byte	0xff
	.zero		1


	//   ....[93]....
        /*06ec*/ 	.word	0x00009790
        /*06f0*/ 	.word	0x00000003
        /*06f4*/ 	.word	0x00000060
        /*06f8*/ 	.short	0x010a
        /*06fa*/ 	.byte	0xff
	.zero		1


	//   ....[94]....
        /*06fc*/ 	.word	0x0000a050
        /*0700*/ 	.word	0x0000005b
        /*0704*/ 	.word	0x00000000
        /*0708*/ 	.short	0x0101
        /*070a*/ 	.byte	0xff
	.zero		1


	//   ....[95]....
        /*070c*/ 	.word	0x0000a070
        /*0710*/ 	.word	0x00000028
        /*0714*/ 	.word	0x00000060
        /*0718*/ 	.short	0x010a
        /*071a*/ 	.byte	0xff
	.zero		1


	//   ....[96]....
        /*071c*/ 	.word	0x0000a140
        /*0720*/ 	.word	0x00000028
        /*0724*/ 	.word	0x00000060
        /*0728*/ 	.short	0x010a
        /*072a*/ 	.byte	0xff
	.zero		1


	//   ....[97]....
        /*072c*/ 	.word	0x0000a9f0
        /*0730*/ 	.word	0x0000005b
        /*0734*/ 	.word	0x00000000
        /*0738*/ 	.short	0x0101
        /*073a*/ 	.byte	0xff
	.zero		1


	//   ....[98]....
        /*073c*/ 	.word	0x0000aa10
        /*0740*/ 	.word	0x0000005c
        /*0744*/ 	.word	0x00000060
        /*0748*/ 	.short	0x010a
        /*074a*/ 	.byte	0xff
	.zero		1


	//   ....[99]....
        /*074c*/ 	.word	0x0000aae0
        /*0750*/ 	.word	0x0000005c
        /*0754*/ 	.word	0x00000060
        /*0758*/ 	.short	0x010a
        /*075a*/ 	.byte	0xff
	.zero		1


	//   ....[100]....
        /*075c*/ 	.word	0x0000adf0
        /*0760*/ 	.word	0x00000056
        /*0764*/ 	.word	0x00000000
        /*0768*/ 	.short	0x0101
        /*076a*/ 	.byte	0xff
	.zero		1


	//   ....[101]....
        /*076c*/ 	.word	0x0000b3e0
        /*0770*/ 	.word	0x00000003
        /*0774*/ 	.word	0x00000000
        /*0778*/ 	.short	0x0101
        /*077a*/ 	.byte	0xff
	.zero		1


	//   ....[102]....
        /*077c*/ 	.word	0x0000b660
        /*0780*/ 	.word	0x000000ff
        /*0784*/ 	.word	0x00000000
        /*0788*/ 	.short	0x0101
        /*078a*/ 	.byte	0x04
	.zero		1


	//   ....[103]....
        /*078c*/ 	.word	0x0000b690
        /*0790*/ 	.word	0x00000009
        /*0794*/ 	.word	0x00000030
        /*0798*/ 	.short	0x010a
        /*079a*/ 	.byte	0xff
	.zero		1


	//   ....[104]....
        /*079c*/ 	.word	0x0000b6f0
        /*07a0*/ 	.word	0x00000018
        /*07a4*/ 	.word	0x00000030
        /*07a8*/ 	.short	0x010a
        /*07aa*/ 	.byte	0xff
	.zero		1


	//   ....[105]....
        /*07ac*/ 	.word	0x0000b750
        /*07b0*/ 	.word	0x00000000
        /*07b4*/ 	.word	0x000000b0
        /*07b8*/ 	.short	0x010a
        /*07ba*/ 	.byte	0xff
	.zero		1


	//   ....[106]....
        /*07bc*/ 	.word	0x0000b7b0
        /*07c0*/ 	.word	0x00000000
        /*07c4*/ 	.word	0x00000000
        /*07c8*/ 	.short	0x010a
        /*07ca*/ 	.byte	0xff
	.zero		1


	//   ....[107]....
        /*07cc*/ 	.word	0x0000b810
        /*07d0*/ 	.word	0x00000000
        /*07d4*/ 	.word	0x00000000
        /*07d8*/ 	.short	0x010a
        /*07da*/ 	.byte	0xff
	.zero		1


	//   ....[108]....
        /*07dc*/ 	.word	0x0000b870
        /*07e0*/ 	.word	0x00000000
        /*07e4*/ 	.word	0x00000000
        /*07e8*/ 	.short	0x010a
        /*07ea*/ 	.byte	0xff
	.zero		1


	//   ....[109]....
        /*07ec*/ 	.word	0x0000b8d0
        /*07f0*/ 	.word	0x00000000
        /*07f4*/ 	.word	0x00000000
        /*07f8*/ 	.short	0x010a
        /*07fa*/ 	.byte	0xff
	.zero		1


	//   ....[110]....
        /*07fc*/ 	.word	0x0000b930
        /*0800*/ 	.word	0x00000000
        /*0804*/ 	.word	0x00000000
        /*0808*/ 	.short	0x010a
        /*080a*/ 	.byte	0xff
	.zero		1


	//   ....[111]....
        /*080c*/ 	.word	0x0000b990
        /*0810*/ 	.word	0x00000004
        /*0814*/ 	.word	0x000000b8
        /*0818*/ 	.short	0x010a
        /*081a*/ 	.byte	0xff
	.zero		1


	//   ....[112]....
        /*081c*/ 	.word	0x0000b9f0
        /*0820*/ 	.word	0x00000004
        /*0824*/ 	.word	0x000000b0
        /*0828*/ 	.short	0x010a
        /*082a*/ 	.byte	0xff
	.zero		1


	//   ....[113]....
        /*082c*/ 	.word	0x0000ba50
        /*0830*/ 	.word	0x00000000
        /*0834*/ 	.word	0x00000008
        /*0838*/ 	.short	0x010a
        /*083a*/ 	.byte	0xff
	.zero		1


	//   ....[114]....
        /*083c*/ 	.word	0x0000bb30
        /*0840*/ 	.word	0x00000000
        /*0844*/ 	.word	0x00000008
        /*0848*/ 	.short	0x010a
        /*084a*/ 	.byte	0xff
	.zero		1


	//   ....[115]....
        /*084c*/ 	.word	0x0000bb90
        /*0850*/ 	.word	0x00000004
        /*0854*/ 	.word	0x000000b0
        /*0858*/ 	.short	0x010a
        /*085a*/ 	.byte	0xff
	.zero		1


	//   ....[116]....
        /*085c*/ 	.word	0x0000bbf0
        /*0860*/ 	.word	0x00000004
        /*0864*/ 	.word	0x000000d0
        /*0868*/ 	.short	0x010a
        /*086a*/ 	.byte	0xff
	.zero		1


	//   ....[117]....
        /*086c*/ 	.word	0x0000bc50
        /*0870*/ 	.word	0x00000004
        /*0874*/ 	.word	0x00000000
        /*0878*/ 	.short	0x010a
        /*087a*/ 	.byte	0xff
	.zero		1


	//   ....[118]....
        /*087c*/ 	.word	0x0000bcb0
        /*0880*/ 	.word	0x00000002
        /*0884*/ 	.word	0x00000000
        /*0888*/ 	.short	0x010a
        /*088a*/ 	.byte	0xff
	.zero		1


	//   ....[119]....
        /*088c*/ 	.word	0x0000bd10
        /*0890*/ 	.word	0x00000002
        /*0894*/ 	.word	0x000000e0
        /*0898*/ 	.short	0x010a
        /*089a*/ 	.byte	0xff
	.zero		1


	//   ....[120]....
        /*089c*/ 	.word	0x0000bd70
        /*08a0*/ 	.word	0x00000002
        /*08a4*/ 	.word	0x000000b0
        /*08a8*/ 	.short	0x010a
        /*08aa*/ 	.byte	0xff
	.zero		1


	//   ....[121]....
        /*08ac*/ 	.word	0x0000bdd0
        /*08b0*/ 	.word	0x00000002
        /*08b4*/ 	.word	0x000000a8
        /*08b8*/ 	.short	0x010a
        /*08ba*/ 	.byte	0xff
	.zero		1


	//   ....[122]....
        /*08bc*/ 	.word	0x0000be30
        /*08c0*/ 	.word	0x00000003
        /*08c4*/ 	.word	0x00000080
        /*08c8*/ 	.short	0x010a
        /*08ca*/ 	.byte	0xff
	.zero		1


	//   ....[123]....
        /*08cc*/ 	.word	0x0000be90
        /*08d0*/ 	.word	0x00000003
        /*08d4*/ 	.word	0x00000088
        /*08d8*/ 	.short	0x010a
        /*08da*/ 	.byte	0xff
	.zero		1


	//   ....[124]....
        /*08dc*/ 	.word	0x0000bef0
        /*08e0*/ 	.word	0x00000003
        /*08e4*/ 	.word	0x00000090
        /*08e8*/ 	.short	0x010a
        /*08ea*/ 	.byte	0xff
	.zero		1


	//   ....[125]....
        /*08ec*/ 	.word	0x0000bf50
        /*08f0*/ 	.word	0x00000003
        /*08f4*/ 	.word	0x00000098
        /*08f8*/ 	.short	0x010a
        /*08fa*/ 	.byte	0xff
	.zero		1


	//   ....[126]....
        /*08fc*/ 	.word	0x0000bfb0
        /*0900*/ 	.word	0x00000000
        /*0904*/ 	.word	0x00000080
        /*0908*/ 	.short	0x010a
        /*090a*/ 	.byte	0xff
	.zero		1


	//   ....[127]....
        /*090c*/ 	.word	0x0000c010
        /*0910*/ 	.word	0x00000000
        /*0914*/ 	.word	0x00000088
        /*0918*/ 	.short	0x010a
        /*091a*/ 	.byte	0xff
	.zero		1


	//   ....[128]....
        /*091c*/ 	.word	0x0000c070
        /*0920*/ 	.word	0x00000000
        /*0924*/ 	.word	0x00000090
        /*0928*/ 	.short	0x010a
        /*092a*/ 	.byte	0xff
	.zero		1


	//   ....[129]....
        /*092c*/ 	.word	0x0000c0d0
        /*0930*/ 	.word	0x00000000
        /*0934*/ 	.word	0x000000b0
        /*0938*/ 	.short	0x010a
        /*093a*/ 	.byte	0xff
	.zero		1


	//   ....[130]....
        /*093c*/ 	.word	0x0000c130
        /*0940*/ 	.word	0x00000000
        /*0944*/ 	.word	0x00000060
        /*0948*/ 	.short	0x010a
        /*094a*/ 	.byte	0xff
	.zero		1


	//   ....[131]....
        /*094c*/ 	.word	0x0000c180
        /*0950*/ 	.word	0x00000056
        /*0954*/ 	.word	0x000000c0
        /*0958*/ 	.short	0x010a
        /*095a*/ 	.byte	0xff
	.zero		1


	//   ....[132]....
        /*095c*/ 	.word	0x0000c1d0
        /*0960*/ 	.word	0x00000003
        /*0964*/ 	.word	0x00000060
        /*0968*/ 	.short	0x010a
        /*096a*/ 	.byte	0xff
	.zero		1


	//   ....[133]....
        /*096c*/ 	.word	0x0000c220
        /*0970*/ 	.word	0x00000028
        /*0974*/ 	.word	0x00000060
        /*0978*/ 	.short	0x010a
        /*097a*/ 	.byte	0xff
	.zero		1


	//   ....[134]....
        /*097c*/ 	.word	0x0000c270
        /*0980*/ 	.word	0x0000005c
        /*0984*/ 	.word	0x00000060
        /*0988*/ 	.short	0x010a
        /*098a*/ 	.byte	0xff
	.zero		1


	//----- nvinfo : EIATTR_NUM_MBARRIERS
	.align		4
.L_47:
        /*098c*/ 	.byte	0x03, 0x38
        /*098e*/ 	.short	0x001d


	//----- nvinfo : EIATTR_EXIT_INSTR_OFFSETS
	.align		4
        /*0990*/ 	.byte	0x04, 0x1c
        /*0992*/ 	.short	(.L_49 - .L_48)


	//   ....[0]....
.L_48:
        /*0994*/ 	.word	0x00004e10


	//   ....[1]....
        /*0998*/ 	.word	0x000050c0


	//   ....[2]....
        /*099c*/ 	.word	0x00005120


	//   ....[3]....
        /*09a0*/ 	.word	0x000065c0


	//   ....[4]....
        /*09a4*/ 	.word	0x00007a80


	//   ....[5]....
        /*09a8*/ 	.word	0x00007ac0


	//   ....[6]....
        /*09ac*/ 	.word	0x0000b540


	//   ....[7]....
        /*09b0*/ 	.word	0x0000b5c0


	//   ....[8]....
        /*09b4*/ 	.word	0x0000b5f0


	//   ....[9]....
        /*09b8*/ 	.word	0x0000b670


	//----- nvinfo : EIATTR_MAX_THREADS
	.align		4
.L_49:
        /*09bc*/ 	.byte	0x04, 0x05
        /*09be*/ 	.short	(.L_51 - .L_50)
.L_50:
        /*09c0*/ 	.word	0x00000100
        /*09c4*/ 	.word	0x00000001
        /*09c8*/ 	.word	0x00000001


	//----- nvinfo : EIATTR_CRS_STACK_SIZE
	.align		4
.L_51:
        /*09cc*/ 	.byte	0x04, 0x1e
        /*09ce*/ 	.short	(.L_53 - .L_52)
.L_52:
        /*09d0*/ 	.word	0x00000000


	//----- nvinfo : EIATTR_CBANK_PARAM_SIZE
	.align		4
.L_53:
        /*09d4*/ 	.byte	0x03, 0x19
        /*09d6*/ 	.short	0x0800


	//----- nvinfo : EIATTR_PARAM_CBANK
	.align		4
        /*09d8*/ 	.byte	0x04, 0x0a
        /*09da*/ 	.short	(.L_55 - .L_54)
	.align		4
.L_54:
        /*09dc*/ 	.word	index@(.nv.constant0._ZN7cutlass13device_kernelINS_4conv6kernel13ConvUniversalINS1_16ConvProblemShapeILNS1_8OperatorE1ELi2EEENS1_10collective14CollectiveConvINS1_47MainloopSm100TmaUmmaWarpSpecializedImplicitGemmILS5_1ELi6ELi2ELi1ELi2EN4cute5tupleIJNSA_1CILi2EEENSC_ILi1EEESE_EEEEENSB_IJNSC_ILi128EEESH_NSB_IJNSC_ILi64EEEEEEEEENS_10tfloat32_tESL_NSA_8TiledMMAINSA_8MMA_AtomIJNSA_23SM100_MMA_TF32_2x1SM_SSISL_SL_fLi128ELi128ELNSA_4UMMA5MajorE0ELSQ_1ELNSP_7ScaleInE0ELSR_0EEEEEENSA_6LayoutINSB_IJSE_SE_SE_EEENSB_IJNSC_ILi0EEESW_SW_EEEEENSB_IJNSA_10UnderscoreESZ_SZ_EEEEENS7_6detail27Sm100ImplicitGemmTileTraitsINSA_25SM100_TMA_2SM_LOAD_IM2COLENSA_14ComposedLayoutINSA_7SwizzleILi3ELi4ELi3EEENSA_18smem_ptr_flag_bitsILi32EEENSU_INSB_IJNSC_ILi8EEENSC_ILi32EEEEEENSB_IJS1B_SE_EEEEEEEvEENS13_INSA_18SM100_TMA_2SM_LOADENS15_INS16_ILi2ELi5ELi2EEES19_NSU_INSB_IJS1B_NSC_ILi4EEEEEENSB_IJSE_S1B_EEEEEEEvEEEENS_8epilogue10collective18CollectiveEpilogueINS1Q_23Sm100TmaWarpSpecializedILi4ELi2ELi16ELb1ELb0EEEJNSB_IJSI_SH_SJ_EEENSB_IJNSU_ISI_SE_EENSU_INSB_IJNSC_ILi16EEESD_EEENSB_IJSE_SI_EEEEEEEESL_NSB_IJNSB_IJlllEEESE_SW_EEESL_S23_NS1Q_6fusion15FusionCallbacksIS1U_NS24_17LinearCombinationISL_fSL_fLNS_15FloatRoundStyleE2EEES1V_S21_JEEENSA_5SM1004TMEM4LOAD26SM100_TMEM_LOAD_32dp32b16xENSA_20SM90_TMA_LOAD_IM2COLENS15_INS16_ILi2ELi4ELi3EEES19_NSU_INSB_IJS1A_S1X_EEENSB_IJS1X_SE_EEEEEEENSA_39AutoVectorizingCopyWithAssumedAlignmentILi128EEENSA_21SM90_TMA_STORE_IM2COLES2J_S2L_S2L_EEEvvEEEEvNT_6ParamsE)
        /*09e0*/ 	.short	0x0380
        /*09e2*/ 	.short	0x0800


	//----- nvinfo : EIATTR_SW_WAR
	.align		4
.L_55:
        /*09e4*/ 	.byte	0x04, 0x36
        /*09e6*/ 	.short	(.L_57 - .L_56)
.L_56:
        /*09e8*/ 	.word	0x00000008
.L_57:


//--------------------- .nv.callgraph             --------------------------
	.section	.nv.callgraph,"",@"SHT_CUDA_CALLGRAPH"
	.align	4
	.sectionentsize	8
	.align		4
        /*0000*/ 	.word	0x00000000
	.align		4
        /*0004*/ 	.word	0xffffffff
	.align		4
        /*0008*/ 	.word	index@(_ZN7cutlass13device_kernelINS_4conv6kernel13ConvUniversalINS1_16ConvProblemShapeILNS1_8OperatorE1ELi2EEENS1_10collective14CollectiveConvINS1_47MainloopSm100TmaUmmaWarpSpecializedImplicitGemmILS5_1ELi6ELi2ELi1ELi2EN4cute5tupleIJNSA_1CILi2EEENSC_ILi1EEESE_EEEEENSB_IJNSC_ILi128EEESH_NSB_IJNSC_ILi64EEEEEEEEENS_10tfloat32_tESL_NSA_8TiledMMAINSA_8MMA_AtomIJNSA_23SM100_MMA_TF32_2x1SM_SSISL_SL_fLi128ELi128ELNSA_4UMMA5MajorE0ELSQ_1ELNSP_7ScaleInE0ELSR_0EEEEEENSA_6LayoutINSB_IJSE_SE_SE_EEENSB_IJNSC_ILi0EEESW_SW_EEEEENSB_IJNSA_10UnderscoreESZ_SZ_EEEEENS7_6detail27Sm100ImplicitGemmTileTraitsINSA_25SM100_TMA_2SM_LOAD_IM2COLENSA_14ComposedLayoutINSA_7SwizzleILi3ELi4ELi3EEENSA_18smem_ptr_flag_bitsILi32EEENSU_INSB_IJNSC_ILi8EEENSC_ILi32EEEEEENSB_IJS1B_SE_EEEEEEEvEENS13_INSA_18SM100_TMA_2SM_LOADENS15_INS16_ILi2ELi5ELi2EEES19_NSU_INSB_IJS1B_NSC_ILi4EEEEEENSB_IJSE_S1B_EEEEEEEvEEEENS_8epilogue10collective18CollectiveEpilogueINS1Q_23Sm100TmaWarpSpecializedILi4ELi2ELi16ELb1ELb0EEEJNSB_IJSI_SH_SJ_EEENSB_IJNSU_ISI_SE_EENSU_INSB_IJNSC_ILi16EEESD_EEENSB_IJSE_SI_EEEEEEEESL_NSB_IJNSB_IJlllEEESE_SW_EEESL_S23_NS1Q_6fusion15FusionCallbacksIS1U_NS24_17LinearCombinationISL_fSL_fLNS_15FloatRoundStyleE2EEES1V_S21_JEEENSA_5SM1004TMEM4LOAD26SM100_TMEM_LOAD_32dp32b16xENSA_20SM90_TMA_LOAD_IM2COLENS15_INS16_ILi2ELi4ELi3EEES19_NSU_INSB_IJS1A_S1X_EEENSB_IJS1X_SE_EEEEEEENSA_39AutoVectorizingCopyWithAssumedAlignmentILi128EEENSA_21SM90_TMA_STORE_IM2COLES2J_S2L_S2L_EEEvvEEEEvNT_6ParamsE)
	.align		4
        /*000c*/ 	.word	index@(__assertfail)
	.align		4
        /*0010*/ 	.word	0x00000000
	.align		4
        /*0014*/ 	.word	0xfffffffe
	.align		4
        /*0018*/ 	.word	0x00000000
	.align		4
        /*001c*/ 	.word	0xfffffffd
	.align		4
        /*0020*/ 	.word	0x00000000
	.align		4
        /*0024*/ 	.word	0xfffffffc


//--------------------- .nv.constant4             --------------------------
	.section	.nv.constant4,"a",@progbits
	.align	8
	.align		8
.nv.constant4:
        /*0000*/ 	.dword	__assertfail
	.align		8
        /*0008*/ 	.dword	__unnamed_1
	.align		8
        /*0010*/ 	.dword	__unnamed_2
	.align		8
        /*0018*/ 	.dword	_ZN39_INTERNAL_8848174b_4_k_cu_f740cba6_32474cuda3std3__45__cpo5beginE
	.align		8
        /*0020*/ 	.dword	_ZN39_INTERNAL_8848174b_4_k_cu_f740cba6_32474cuda3std3__45__cpo3endE
	.align		8
        /*0028*/ 	.dword	_ZN39_INTERNAL_8848174b_4_k_cu_f740cba6_32474cuda3std3__45__cpo6cbeginE
	.align		8
        /*0030*/ 	.dword	_ZN39_INTERNAL_8848174b_4_k_cu_f740cba6_32474cuda3std3__45__cpo4cendE
	.align		8
        /*0038*/ 	.dword	_ZN39_INTERNAL_8848174b_4_k_cu_f740cba6_32474cuda3std3__441_GLOBAL__N__8848174b_4_k_cu_f740cba6_32476ignoreE
	.align		8
        /*0040*/ 	.dword	_ZN39_INTERNAL_8848174b_4_k_cu_f740cba6_32474cuda3std3__419piecewise_constructE
	.align		8
        /*0048*/ 	.dword	_ZN39_INTERNAL_8848174b_4_k_cu_f740cba6_32474cuda3std3__48in_placeE
	.align		8
        /*0050*/ 	.dword	_ZN39_INTERNAL_8848174b_4_k_cu_f740cba6_32474cuda3std6ranges3__45__cpo4swapE
	.align		8
        /*0058*/ 	.dword	_ZN39_INTERNAL_8848174b_4_k_cu_f740cba6_32474cuda3std6ranges3__45__cpo9iter_moveE
	.align		8
        /*0060*/ 	.dword	_ZN39_INTERNAL_8848174b_4_k_cu_f740cba6_32474cute7productE
	.align		8
        /*0068*/ 	.dword	_ZN39_INTERNAL_8848174b_4_k_cu_f740cba6_32474cute1_E
	.align		8
        /*0070*/ 	.dword	$str$27
	.align		8
        /*0078*/ 	.dword	$str$28
	.align		8
        /*0080*/ 	.dword	$str$29
	.align		8
        /*0088*/ 	.dword	$str$30


//--------------------- .text._ZN7cutlass13device_kernelINS_4conv6kernel13ConvUniversalINS1_16ConvProblemShapeILNS1_8OperatorE1ELi2EEENS1_10collective14CollectiveConvINS1_47MainloopSm100TmaUmmaWarpSpecializedImplicitGemmILS5_1ELi6ELi2ELi1ELi2EN4cute5tupleIJNSA_1CILi2EEENSC_ILi1EEESE_EEEEENSB_IJNSC_ILi128EEESH_NSB_IJNSC_ILi64EEEEEEEEENS_10tfloat32_tESL_NSA_8TiledMMAINSA_8MMA_AtomIJNSA_23SM100_MMA_TF32_2x1SM_SSISL_SL_fLi128ELi128ELNSA_4UMMA5MajorE0ELSQ_1ELNSP_7ScaleInE0ELSR_0EEEEEENSA_6LayoutINSB_IJSE_SE_SE_EEENSB_IJNSC_ILi0EEESW_SW_EEEEENSB_IJNSA_10UnderscoreESZ_SZ_EEEEENS7_6detail27Sm100ImplicitGemmTileTraitsINSA_25SM100_TMA_2SM_LOAD_IM2COLENSA_14ComposedLayoutINSA_7SwizzleILi3ELi4ELi3EEENSA_18smem_ptr_flag_bitsILi32EEENSU_INSB_IJNSC_ILi8EEENSC_ILi32EEEEEENSB_IJS1B_SE_EEEEEEEvEENS13_INSA_18SM100_TMA_2SM_LOADENS15_INS16_ILi2ELi5ELi2EEES19_NSU_INSB_IJS1B_NSC_ILi4EEEEEENSB_IJSE_S1B_EEEEEEEvEEEENS_8epilogue10collective18CollectiveEpilogueINS1Q_23Sm100TmaWarpSpecializedILi4ELi2ELi16ELb1ELb0EEEJNSB_IJSI_SH_SJ_EEENSB_IJNSU_ISI_SE_EENSU_INSB_IJNSC_ILi16EEESD_EEENSB_IJSE_SI_EEEEEEEESL_NSB_IJNSB_IJlllEEESE_SW_EEESL_S23_NS1Q_6fusion15FusionCallbacksIS1U_NS24_17LinearCombinationISL_fSL_fLNS_15FloatRoundStyleE2EEES1V_S21_JEEENSA_5SM1004TMEM4LOAD26SM100_TMEM_LOAD_32dp32b16xENSA_20SM90_TMA_LOAD_IM2COLENS15_INS16_ILi2ELi4ELi3EEES19_NSU_INSB_IJS1A_S1X_EEENSB_IJS1X_SE_EEEEEEENSA_39AutoVectorizingCopyWithAssumedAlignmentILi128EEENSA_21SM90_TMA_STORE_IM2COLES2J_S2L_S2L_EEEvvEEEEvNT_6ParamsE --------------------------
	.section	.text._ZN7cutlass13device_kernelINS_4conv6kernel13ConvUniversalINS1_16ConvProblemShapeILNS1_8OperatorE1ELi2EEENS1_10collective14CollectiveConvINS1_47MainloopSm100TmaUmmaWarpSpecializedImplicitGemmILS5_1ELi6ELi2ELi1ELi2EN4cute5tupleIJNSA_1CILi2EEENSC_ILi1EEESE_EEEEENSB_IJNSC_ILi128EEESH_NSB_IJNSC_ILi64EEEEEEEEENS_10tfloat32_tESL_NSA_8TiledMMAINSA_8MMA_AtomIJNSA_23SM100_MMA_TF32_2x1SM_SSISL_SL_fLi128ELi128ELNSA_4UMMA5MajorE0ELSQ_1ELNSP_7ScaleInE0ELSR_0EEEEEENSA_6LayoutINSB_IJSE_SE_SE_EEENSB_IJNSC_ILi0EEESW_SW_EEEEENSB_IJNSA_10UnderscoreESZ_SZ_EEEEENS7_6detail27Sm100ImplicitGemmTileTraitsINSA_25SM100_TMA_2SM_LOAD_IM2COLENSA_14ComposedLayoutINSA_7SwizzleILi3ELi4ELi3EEENSA_18smem_ptr_flag_bitsILi32EEENSU_INSB_IJNSC_ILi8EEENSC_ILi32EEEEEENSB_IJS1B_SE_EEEEEEEvEENS13_INSA_18SM100_TMA_2SM_LOADENS15_INS16_ILi2ELi5ELi2EEES19_NSU_INSB_IJS1B_NSC_ILi4EEEEEENSB_IJSE_S1B_EEEEEEEvEEEENS_8epilogue10collective18CollectiveEpilogueINS1Q_23Sm100TmaWarpSpecializedILi4ELi2ELi16ELb1ELb0EEEJNSB_IJSI_SH_SJ_EEENSB_IJNSU_ISI_SE_EENSU_INSB_IJNSC_ILi16EEESD_EEENSB_IJSE_SI_EEEEEEEESL_NSB_IJNSB_IJlllEEESE_SW_EEESL_S23_NS1Q_6fusion15FusionCallbacksIS1U_NS24_17LinearCombinationISL_fSL_fLNS_15FloatRoundStyleE2EEES1V_S21_JEEENSA_5SM1004TMEM4LOAD26SM100_TMEM_LOAD_32dp32b16xENSA_20SM90_TMA_LOAD_IM2COLENS15_INS16_ILi2ELi4ELi3EEES19_NSU_INSB_IJS1A_S1X_EEENSB_IJS1X_SE_EEEEEEENSA_39AutoVectorizingCopyWithAssumedAlignmentILi128EEENSA_21SM90_TMA_STORE_IM2COLES2J_S2L_S2L_EEEvvEEEEvNT_6ParamsE,"ax",@progbits
	.align	128
.text._ZN7cutlass13device_kernelINS_4conv6kernel13ConvUniversalINS1_16ConvProblemShapeILNS1_8OperatorE1ELi2EEENS1_10collective14CollectiveConvINS1_47MainloopSm100TmaUmmaWarpSpecializedImplicitGemmILS5_1ELi6ELi2ELi1ELi2EN4cute5tupleIJNSA_1CILi2EEENSC_ILi1EEESE_EEEEENSB_IJNSC_ILi128EEESH_NSB_IJNSC_ILi64EEEEEEEEENS_10tfloat32_tESL_NSA_8TiledMMAINSA_8MMA_AtomIJNSA_23SM100_MMA_TF32_2x1SM_SSISL_SL_fLi128ELi128ELNSA_4UMMA5MajorE0ELSQ_1ELNSP_7ScaleInE0ELSR_0EEEEEENSA_6LayoutINSB_IJSE_SE_SE_EEENSB_IJNSC_ILi0EEESW_SW_EEEEENSB_IJNSA_10UnderscoreESZ_SZ_EEEEENS7_6detail27Sm100ImplicitGemmTileTraitsINSA_25SM100_TMA_2SM_LOAD_IM2COLENSA_14ComposedLayoutINSA_7SwizzleILi3ELi4ELi3EEENSA_18smem_ptr_flag_bitsILi32EEENSU_INSB_IJNSC_ILi8EEENSC_ILi32EEEEEENSB_IJS1B_SE_EEEEEEEvEENS13_INSA_18SM100_TMA_2SM_LOADENS15_INS16_ILi2ELi5ELi2EEES19_NSU_INSB_IJS1B_NSC_ILi4EEEEEENSB_IJSE_S1B_EEEEEEEvEEEENS_8epilogue10collective18CollectiveEpilogueINS1Q_23Sm100TmaWarpSpecializedILi4ELi2ELi16ELb1ELb0EEEJNSB_IJSI_SH_SJ_EEENSB_IJNSU_ISI_SE_EENSU_INSB_IJNSC_ILi16EEESD_EEENSB_IJSE_SI_EEEEEEEESL_NSB_IJNSB_IJlllEEESE_SW_EEESL_S23_NS1Q_6fusion15FusionCallbacksIS1U_NS24_17LinearCombinationISL_fSL_fLNS_15FloatRoundStyleE2EEES1V_S21_JEEENSA_5SM1004TMEM4LOAD26SM100_TMEM_LOAD_32dp32b16xENSA_20SM90_TMA_LOAD_IM2COLENS15_INS16_ILi2ELi4ELi3EEES19_NSU_INSB_IJS1A_S1X_EEENSB_IJS1X_SE_EEEEEEENSA_39AutoVectorizingCopyWithAssumedAlignmentILi128EEENSA_21SM90_TMA_STORE_IM2COLES2J_S2L_S2L_EEEvvEEEEvNT_6ParamsE:
        .type           _ZN7cutlass13device_kernelINS_4conv6kernel13ConvUniversalINS1_16ConvProblemShapeILNS1_8OperatorE1ELi2EEENS1_10collective14CollectiveConvINS1_47MainloopSm100TmaUmmaWarpSpecializedImplicitGemmILS5_1ELi6ELi2ELi1ELi2EN4cute5tupleIJNSA_1CILi2EEENSC_ILi1EEESE_EEEEENSB_IJNSC_ILi128EEESH_NSB_IJNSC_ILi64EEEEEEEEENS_10tfloat32_tESL_NSA_8TiledMMAINSA_8MMA_AtomIJNSA_23SM100_MMA_TF32_2x1SM_SSISL_SL_fLi128ELi128ELNSA_4UMMA5MajorE0ELSQ_1ELNSP_7ScaleInE0ELSR_0EEEEEENSA_6LayoutINSB_IJSE_SE_SE_EEENSB_IJNSC_ILi0EEESW_SW_EEEEENSB_IJNSA_10UnderscoreESZ_SZ_EEEEENS7_6detail27Sm100ImplicitGemmTileTraitsINSA_25SM100_TMA_2SM_LOAD_IM2COLENSA_14ComposedLayoutINSA_7SwizzleILi3ELi4ELi3EEENSA_18smem_ptr_flag_bitsILi32EEENSU_INSB_IJNSC_ILi8EEENSC_ILi32EEEEEENSB_IJS1B_SE_EEEEEEEvEENS13_INSA_18SM100_TMA_2SM_LOADENS15_INS16_ILi2ELi5ELi2EEES19_NSU_INSB_IJS1B_NSC_ILi4EEEEEENSB_IJSE_S1B_EEEEEEEvEEEENS_8epilogue10collective18CollectiveEpilogueINS1Q_23Sm100TmaWarpSpecializedILi4ELi2ELi16ELb1ELb0EEEJNSB_IJSI_SH_SJ_EEENSB_IJNSU_ISI_SE_EENSU_INSB_IJNSC_ILi16EEESD_EEENSB_IJSE_SI_EEEEEEEESL_NSB_IJNSB_IJlllEEESE_SW_EEESL_S23_NS1Q_6fusion15FusionCallbacksIS1U_NS24_17LinearCombinationISL_fSL_fLNS_15FloatRoundStyleE2EEES1V_S21_JEEENSA_5SM1004TMEM4LOAD26SM100_TMEM_LOAD_32dp32b16xENSA_20SM90_TMA_LOAD_IM2COLENS15_INS16_ILi2ELi4ELi3EEES19_NSU_INSB_IJS1A_S1X_EEENSB_IJS1X_SE_EEEEEEENSA_39AutoVectorizingCopyWithAssumedAlignmentILi128EEENSA_21SM90_TMA_STORE_IM2COLES2J_S2L_S2L_EEEvvEEEEvNT_6ParamsE,@function
        .size           _ZN7cutlass13device_kernelINS_4conv6kernel13ConvUniversalINS1_16ConvProblemShapeILNS1_8OperatorE1ELi2EEENS1_10collective14CollectiveConvINS1_47MainloopSm100TmaUmmaWarpSpecializedImplicitGemmILS5_1ELi6ELi2ELi1ELi2EN4cute5tupleIJNSA_1CILi2EEENSC_ILi1EEESE_EEEEENSB_IJNSC_ILi128EEESH_NSB_IJNSC_ILi64EEEEEEEEENS_10tfloat32_tESL_NSA_8TiledMMAINSA_8MMA_AtomIJNSA_23SM100_MMA_TF32_2x1SM_SSISL_SL_fLi128ELi128ELNSA_4UMMA5MajorE0ELSQ_1ELNSP_7ScaleInE0ELSR_0EEEEEENSA_6LayoutINSB_IJSE_SE_SE_EEENSB_IJNSC_ILi0EEESW_SW_EEEEENSB_IJNSA_10UnderscoreESZ_SZ_EEEEENS7_6detail27Sm100ImplicitGemmTileTraitsINSA_25SM100_TMA_2SM_LOAD_IM2COLENSA_14ComposedLayoutINSA_7SwizzleILi3ELi4ELi3EEENSA_18smem_ptr_flag_bitsILi32EEENSU_INSB_IJNSC_ILi8EEENSC_ILi32EEEEEENSB_IJS1B_SE_EEEEEEEvEENS13_INSA_18SM100_TMA_2SM_LOADENS15_INS16_ILi2ELi5ELi2EEES19_NSU_INSB_IJS1B_NSC_ILi4EEEEEENSB_IJSE_S1B_EEEEEEEvEEEENS_8epilogue10collective18CollectiveEpilogueINS1Q_23Sm100TmaWarpSpecializedILi4ELi2ELi16ELb1ELb0EEEJNSB_IJSI_SH_SJ_EEENSB_IJNSU_ISI_SE_EENSU_INSB_IJNSC_ILi16EEESD_EEENSB_IJSE_SI_EEEEEEEESL_NSB_IJNSB_IJlllEEESE_SW_EEESL_S23_NS1Q_6fusion15FusionCallbacksIS1U_NS24_17LinearCombinationISL_fSL_fLNS_15FloatRoundStyleE2EEES1V_S21_JEEENSA_5SM1004TMEM4LOAD26SM100_TMEM_LOAD_32dp32b16xENSA_20SM90_TMA_LOAD_IM2COLENS15_INS16_ILi2ELi4ELi3EEES19_NSU_INSB_IJS1A_S1X_EEENSB_IJS1X_SE_EEEEEEENSA_39AutoVectorizingCopyWithAssumedAlignmentILi128EEENSA_21SM90_TMA_STORE_IM2COLES2J_S2L_S2L_EEEvvEEEEvNT_6ParamsE,(.L_x_193 - _ZN7cutlass13device_kernelINS_4conv6kernel13ConvUniversalINS1_16ConvProblemShapeILNS1_8OperatorE1ELi2EEENS1_10collective14CollectiveConvINS1_47MainloopSm100TmaUmmaWarpSpecializedImplicitGemmILS5_1ELi6ELi2ELi1ELi2EN4cute5tupleIJNSA_1CILi2EEENSC_ILi1EEESE_EEEEENSB_IJNSC_ILi128EEESH_NSB_IJNSC_ILi64EEEEEEEEENS_10tfloat32_tESL_NSA_8TiledMMAINSA_8MMA_AtomIJNSA_23SM100_MMA_TF32_2x1SM_SSISL_SL_fLi128ELi128ELNSA_4UMMA5MajorE0ELSQ_1ELNSP_7ScaleInE0ELSR_0EEEEEENSA_6LayoutINSB_IJSE_SE_SE_EEENSB_IJNSC_ILi0EEESW_SW_EEEEENSB_IJNSA_10UnderscoreESZ_SZ_EEEEENS7_6detail27Sm100ImplicitGemmTileTraitsINSA_25SM100_TMA_2SM_LOAD_IM2COLENSA_14ComposedLayoutINSA_7SwizzleILi3ELi4ELi3EEENSA_18smem_ptr_flag_bitsILi32EEENSU_INSB_IJNSC_ILi8EEENSC_ILi32EEEEEENSB_IJS1B_SE_EEEEEEEvEENS13_INSA_18SM100_TMA_2SM_LOADENS15_INS16_ILi2ELi5ELi2EEES19_NSU_INSB_IJS1B_NSC_ILi4EEEEEENSB_IJSE_S1B_EEEEEEEvEEEENS_8epilogue10collective18CollectiveEpilogueINS1Q_23Sm100TmaWarpSpecializedILi4ELi2ELi16ELb1ELb0EEEJNSB_IJSI_SH_SJ_EEENSB_IJNSU_ISI_SE_EENSU_INSB_IJNSC_ILi16EEESD_EEENSB_IJSE_SI_EEEEEEEESL_NSB_IJNSB_IJlllEEESE_SW_EEESL_S23_NS1Q_6fusion15FusionCallbacksIS1U_NS24_17LinearCombinationISL_fSL_fLNS_15FloatRoundStyleE2EEES1V_S21_JEEENSA_5SM1004TMEM4LOAD26SM100_TMEM_LOAD_32dp32b16xENSA_20SM90_TMA_LOAD_IM2COLENS15_INS16_ILi2ELi4ELi3EEES19_NSU_INSB_IJS1A_S1X_EEENSB_IJS1X_SE_EEEEEEENSA_39AutoVectorizingCopyWithAssumedAlignmentILi128EEENSA_21SM90_TMA_STORE_IM2COLES2J_S2L_S2L_EEEvvEEEEvNT_6ParamsE)
        .other          _ZN7cutlass13device_kernelINS_4conv6kernel13ConvUniversalINS1_16ConvProblemShapeILNS1_8OperatorE1ELi2EEENS1_10collective14CollectiveConvINS1_47MainloopSm100TmaUmmaWarpSpecializedImplicitGemmILS5_1ELi6ELi2ELi1ELi2EN4cute5tupleIJNSA_1CILi2EEENSC_ILi1EEESE_EEEEENSB_IJNSC_ILi128EEESH_NSB_IJNSC_ILi64EEEEEEEEENS_10tfloat32_tESL_NSA_8TiledMMAINSA_8MMA_AtomIJNSA_23SM100_MMA_TF32_2x1SM_SSISL_SL_fLi128ELi128ELNSA_4UMMA5MajorE0ELSQ_1ELNSP_7ScaleInE0ELSR_0EEEEEENSA_6LayoutINSB_IJSE_SE_SE_EEENSB_IJNSC_ILi0EEESW_SW_EEEEENSB_IJNSA_10UnderscoreESZ_SZ_EEEEENS7_6detail27Sm100ImplicitGemmTileTraitsINSA_25SM100_TMA_2SM_LOAD_IM2COLENSA_14ComposedLayoutINSA_7SwizzleILi3ELi4ELi3EEENSA_18smem_ptr_flag_bitsILi32EEENSU_INSB_IJNSC_ILi8EEENSC_ILi32EEEEEENSB_IJS1B_SE_EEEEEEEvEENS13_INSA_18SM100_TMA_2SM_LOADENS15_INS16_ILi2ELi5ELi2EEES19_NSU_INSB_IJS1B_NSC_ILi4EEEEEENSB_IJSE_S1B_EEEEEEEvEEEENS_8epilogue10collective18CollectiveEpilogueINS1Q_23Sm100TmaWarpSpecializedILi4ELi2ELi16ELb1ELb0EEEJNSB_IJSI_SH_SJ_EEENSB_IJNSU_ISI_SE_EENSU_INSB_IJNSC_ILi16EEESD_EEENSB_IJSE_SI_EEEEEEEESL_NSB_IJNSB_IJlllEEESE_SW_EEESL_S23_NS1Q_6fusion15FusionCallbacksIS1U_NS24_17LinearCombinationISL_fSL_fLNS_15FloatRoundStyleE2EEES1V_S21_JEEENSA_5SM1004TMEM4LOAD26SM100_TMEM_LOAD_32dp32b16xENSA_20SM90_TMA_LOAD_IM2COLENS15_INS16_ILi2ELi4ELi3EEES19_NSU_INSB_IJS1A_S1X_EEENSB_IJS1X_SE_EEEEEEENSA_39AutoVectorizingCopyWithAssumedAlignmentILi128EEENSA_21SM90_TMA_STORE_IM2COLES2J_S2L_S2L_EEEvvEEEEvNT_6ParamsE,@"STO_CUDA_ENTRY STV_DEFAULT"
_ZN7cutlass13device_kernelINS_4conv6kernel13ConvUniversalINS1_16ConvProblemShapeILNS1_8OperatorE1ELi2EEENS1_10collective14CollectiveConvINS1_47MainloopSm100TmaUmmaWarpSpecializedImplicitGemmILS5_1ELi6ELi2ELi1ELi2EN4cute5tupleIJNSA_1CILi2EEENSC_ILi1EEESE_EEEEENSB_IJNSC_ILi128EEESH_NSB_IJNSC_ILi64EEEEEEEEENS_10tfloat32_tESL_NSA_8TiledMMAINSA_8MMA_AtomIJNSA_23SM100_MMA_TF32_2x1SM_SSISL_SL_fLi128ELi128ELNSA_4UMMA5MajorE0ELSQ_1ELNSP_7ScaleInE0ELSR_0EEEEEENSA_6LayoutINSB_IJSE_SE_SE_EEENSB_IJNSC_ILi0EEESW_SW_EEEEENSB_IJNSA_10UnderscoreESZ_SZ_EEEEENS7_6detail27Sm100ImplicitGemmTileTraitsINSA_25SM100_TMA_2SM_LOAD_IM2COLENSA_14ComposedLayoutINSA_7SwizzleILi3ELi4ELi3EEENSA_18smem_ptr_flag_bitsILi32EEENSU_INSB_IJNSC_ILi8EEENSC_ILi32EEEEEENSB_IJS1B_SE_EEEEEEEvEENS13_INSA_18SM100_TMA_2SM_LOADENS15_INS16_ILi2ELi5ELi2EEES19_NSU_INSB_IJS1B_NSC_ILi4EEEEEENSB_IJSE_S1B_EEEEEEEvEEEENS_8epilogue10collective18CollectiveEpilogueINS1Q_23Sm100TmaWarpSpecializedILi4ELi2ELi16ELb1ELb0EEEJNSB_IJSI_SH_SJ_EEENSB_IJNSU_ISI_SE_EENSU_INSB_IJNSC_ILi16EEESD_EEENSB_IJSE_SI_EEEEEEEESL_NSB_IJNSB_IJlllEEESE_SW_EEESL_S23_NS1Q_6fusion15FusionCallbacksIS1U_NS24_17LinearCombinationISL_fSL_fLNS_15FloatRoundStyleE2EEES1V_S21_JEEENSA_5SM1004TMEM4LOAD26SM100_TMEM_LOAD_32dp32b16xENSA_20SM90_TMA_LOAD_IM2COLENS15_INS16_ILi2ELi4ELi3EEES19_NSU_INSB_IJS1A_S1X_EEENSB_IJS1X_SE_EEEEEEENSA_39AutoVectorizingCopyWithAssumedAlignmentILi128EEENSA_21SM90_TMA_STORE_IM2COLES2J_S2L_S2L_EEEvvEEEEvNT_6ParamsE:
[----:B------:R-:W1:Y:S01]  /*0000*/  LDC R1, c[0x0][0x37c] ;  /* 0x0000df00ff017b82 */ /* 0x000e620000000800 */
[----:B------:R-:W2:Y:S01]  /*0010*/  S2R R74, SR_TID.X ;  /* 0x00000000004a7919 */ /* 0x000ea20000002100 */
[----:B------:R-:W3:Y:S06]  /*0020*/  LDCU.64 UR8, c[0x0][0x890] ;  /* 0x00011200ff0877ac */ /* 0x000eec0008000a00 */
[----:B------:R-:W4:Y:S01]  /*0030*/  S2UR UR4, SR_CgaCtaId ;  /* 0x00000000000479c3 */ /* 0x000f220000008800 */
[----:B-1----:R-:W-:Y:S01]  /*0040*/  VIADD R1, R1, 0xfffffff8 ;  /* 0xfffffff801017836 */ /* 0x002fe20000000000 */
[----:B------:R-:W-:-:S02]  /*0050*/  PRMT R64, RZ, 0x7610, R64 ;  /* 0x00007610ff407816 */ /* 0x000fc40000000040 */
[----:B------:R-:W-:Y:S02]  /*0060*/  ELECT P1, URZ, PT ;  /* 0x0000000000ff782f */ /* 0x000fe40003820000 */
[----:B------:R-:W-:Y:S01]  /*0070*/  R2UR UR43, R1 ;  /* 0x00000000012b72ca */ /* 0x000fe200000e0000 */
[----:B---3--:R-:W-:-:S04]  /*0080*/  UISETP.NE.U32.AND UP0, UPT, UR8, URZ, UPT ;  /* 0x000000ff0800728c */ /* 0x008fc8000bf05070 */
[----:B------:R-:W-:Y:S02]  /*0090*/  UISETP.NE.AND.EX UP0, UPT, UR9, URZ, UPT, UP0 ;  /* 0x000000ff0900728c */ /* 0x000fe4000bf05300 */
[----:B----4-:R-:W-:Y:S02]  /*00a0*/  ULOP3.LUT UR50, UR4, 0x1, URZ, 0xc0, !UPT ;  /* 0x0000000104327892 */ /* 0x010fe4000f8ec0ff */
[----:B------:R-:W-:Y:S01]  /*00b0*/  ULOP3.LUT UR49, UR4, 0x1, URZ, 0x3c, !UPT ;  /* 0x0000000104317892 */ /* 0x000fe2000f8e3cff */
[----:B--2---:R-:W-:-:S05]  /*00c0*/  SHF.R.U32.HI R65, RZ, 0x5, R74 ;  /* 0x00000005ff417819 */ /* 0x004fca000001164a */
[----:B------:R-:W1:Y:S02]  /*00d0*/  SHFL.IDX PT, R0, R65, RZ, 0x1f ;  /* 0x00001fff41007589 */ /* 0x000e6400000e0000 */
[----:B-1----:R-:W-:Y:S01]  /*00e0*/  R2UR UR18, R0 ;  /* 0x00000000001272ca */ /* 0x002fe200000e0000 */
[----:B------:R-:W-:-:S14]  /*00f0*/  BRA.U UP0, `(.L_x_0) ;  /* 0x0000000100307547 */ /* 0x000fdc000b800000 */
[----:B------:R-:W1:Y:S02]  /*0100*/  LDCU.64 UR4, c[0x0][0x888] ;  /* 0x00011100ff0477ac */ /* 0x000e640008000a00 */
[----:B-1----:R-:W-:-:S04]  /*0110*/  UISETP.NE.U32.AND UP0, UPT, UR4, URZ, UPT ;  /* 0x000000ff0400728c */ /* 0x002fc8000bf05070 */
[----:B------:R-:W-:-:S09]  /*0120*/  UISETP.NE.AND.EX UP0, UPT, UR5, URZ, UPT, UP0 ;  /* 0x000000ff0500728c */ /* 0x000fd2000bf05300 */
[----:B------:R-:W-:Y:S05]  /*0130*/  BRA.U !UP0, `(.L_x_1) ;  /* 0x0000000108147547 */ /* 0x000fea000b800000 */
[----:B------:R-:W1:Y:S01]  /*0140*/  LDC.64 R2, c[0x0][0x888] ;  /* 0x00022200ff027b82 */ /* 0x000e620000000a00 */
[----:B------:R-:W1:Y:S02]  /*0150*/  LDCU.64 UR4, c[0x0][0x358] ;  /* 0x00006b00ff0477ac */ /* 0x000e640008000a00 */
[----:B-1----:R1:W5:Y:S01]  /*0160*/  LDG.E R27, desc[UR4][R2.64] ;  /* 0x00000004021b7981 */ /* 0x002362000c1e1900 */
[----:B------:R-:W-:Y:S01]  /*0170*/  HFMA2 R64, -RZ, RZ, 0, 5.9604644775390625e-08 ;  /* 0x00000001ff407431 */ /* 0x000fe200000001ff */
[----:B------:R-:W-:Y:S05]  /*0180*/  BRA `(.L_x_0) ;  /* 0x00000000000c7947 */ /* 0x000fea0003800000 */
.L_x_1:
[----:B------:R-:W1:Y:S01]  /*0190*/  LDCU UR4, c[0x0][0x880] ;  /* 0x00011000ff0477ac */ /* 0x000e620008000800 */
[----:B------:R-:W-:Y:S01]  /*01a0*/  HFMA2 R64, -RZ, RZ, 0, 5.9604644775390625e-08 ;  /* 0x00000001ff407431 */ /* 0x000fe200000001ff */
[----:B-1----:R-:W-:-:S07]  /*01b0*/  MOV R27, UR4 ;  /* 0x00000004001b7c02 */ /* 0x002fce0008000f00 */
.L_x_0:
[----:B------:R-:W2:Y:S02]  /*01c0*/  LDCU.64 UR4, c[0x0][0x8b0] ;  /* 0x00011600ff0477ac */ /* 0x000ea40008000a00 */
[----:B--2---:R-:W-:-:S04]  /*01d0*/  UISETP.NE.U32.AND UP0, UPT, UR4, URZ, UPT ;  /* 0x000000ff0400728c */ /* 0x004fc8000bf05070 */
[----:B------:R-:W-:-:S09]  /*01e0*/  UISETP.NE.AND.EX UP0, UPT, UR5, URZ, UPT, UP0 ;  /* 0x000000ff0500728c */ /* 0x000fd2000bf05300 */
[----:B------:R-:W-:Y:S05]  /*01f0*/  BRA.U UP0, `(.L_x_2) ;  /* 0x0000000100287547 */ /* 0x000fea000b800000 */
[----:B------:R-:W2:Y:S02]  /*0200*/  LDCU.64 UR4, c[0x0][0x8a8] ;  /* 0x00011500ff0477ac */ /* 0x000ea40008000a00 */
[----:B--2---:R-:W-:-:S04]  /*0210*/  UISETP.NE.U32.AND UP0, UPT, UR4, URZ, UPT ;  /* 0x000000ff0400728c */ /* 0x004fc8000bf05070 */
[----:B------:R-:W-:-:S09]  /*0220*/  UISETP.NE.AND.EX UP0, UPT, UR5, URZ, UPT, UP0 ;  /* 0x000000ff0500728c */ /* 0x000fd2000bf05300 */
[----:B------:R-:W-:Y:S05]  /*0230*/  BRA.U !UP0, `(.L_x_3) ;  /* 0x0000000108107547 */ /* 0x000fea000b800000 */
[----:B------:R-:W2:Y:S01]  /*0240*/  LDC.64 R24, c[0x0][0x8a8] ;  /* 0x00022a00ff187b82 */ /* 0x000ea20000000a00 */
[----:B------:R-:W2:Y:S02]  /*0250*/  LDCU.64 UR4, c[0x0][0x358] ;  /* 0x00006b00ff0477ac */ /* 0x000ea40008000a00 */
[----:B--2---:R2:W5:Y:S01]  /*0260*/  LDG.E R24, desc[UR4][R24.64] ;  /* 0x0000000418187981 */ /* 0x004562000c1e1900 */
[----:B------:R-:W-:Y:S05]  /*0270*/  BRA `(.L_x_2) ;  /* 0x0000000000087947 */ /* 0x000fea0003800000 */
.L_x_3:
[----:B------:R-:W2:Y:S02]  /*0280*/  LDCU UR4, c[0x0][0x8a0] ;  /* 0x00011400ff0477ac */ /* 0x000ea40008000800 */
[----:B--2---:R-:W-:Y:S02]  /*0290*/  MOV R24, UR4 ;  /* 0x0000000400187c02 */ /* 0x004fe40008000f00 */
.L_x_2:
[----:B------:R-:W-:Y:S01]  /*02a0*/  IMAD.U32 R0, RZ, RZ, UR18 ;  /* 0x00000012ff007e24 */ /* 0x000fe2000f8e00ff */
[----:B------:R-:W-:Y:S04]  /*02b0*/  BSSY.RECONVERGENT B0, `(.L_x_4) ;  /* 0x000000c000007945 */ /* 0x000fe80003800200 */
[C---:B------:R-:W-:Y:S02]  /*02c0*/  ISETP.NE.OR P2, PT, R0.reuse, 0x1, !P1 ;  /* 0x000000010000780c */ /* 0x040fe40004f45670 */
[----:B------:R-:W-:-:S11]  /*02d0*/  ISETP.NE.OR P0, PT, R0, 0x3, !P1 ;  /* 0x000000030000780c */ /* 0x000fd60004f05670 */
[----:B------:R-:W-:Y:S05]  /*02e0*/  @P2 BRA `(.L_x_5) ;  /* 0x0000000000202947 */ /* 0x000fea0003800000 */
[----:B------:R-:W3:Y:S02]  /*02f0*/  LDCU.64 UR4, c[0x0][0x348] ;  /* 0x00006900ff0477ac */ /* 0x000ee40008000a00 */
[----:B---3--:R-:W-:Y:S02]  /*0300*/  UIADD3 UR6, UP1, UPT, UR4, 0x80, URZ ;  /* 0x0000008004067890 */ /* 0x008fe4000ff3e0ff */
[----:B------:R-:W-:Y:S02]  /*0310*/  UIADD3 UR4, UP0, UPT, UR4, 0x180, URZ ;  /* 0x0000018004047890 */ /* 0x000fe4000ff1e0ff */
[----:B------:R-:W-:Y:S02]  /*0320*/  UIADD3.X UR7, UPT, UPT, URZ, UR5, URZ, UP1, !UPT ;  /* 0x00000005ff077290 */ /* 0x000fe40008ffe4ff */
[----:B------:R-:W-:-:S07]  /*0330*/  UIADD3.X UR5, UPT, UPT, URZ, UR5, URZ, UP0, !UPT ;  /* 0x00000005ff057290 */ /* 0x000fce00087fe4ff */
[----:B------:R3:W-:Y:S02]  /*0340*/  UTMACCTL.PF [UR6] ;  /* 0x00000000060079b9 */ /* 0x0007e40008040000 */
[----:B------:R3:W-:Y:S02]  /*0350*/  UTMACCTL.PF [UR4] ;  /* 0x00000000040079b9 */ /* 0x0007e40008040000 */
[----:B---3--:R-:W-:Y:S01]  /*0360*/  NOP ;  /* 0x0000000000007918 */ /* 0x008fe20000000000 */
.L_x_5:
[----:B------:R-:W-:Y:S05]  /*0370*/  BSYNC.RECONVERGENT B0 ;  /* 0x0000000000007941 */ /* 0x000fea0003800200 */
.L_x_4:
[----:B------:R-:W-:Y:S04]  /*0380*/  BSSY.RECONVERGENT B0, `(.L_x_6) ;  /* 0x000000a000007945 */ /* 0x000fe80003800200 */
        /* <DEDUP_REMOVED lines=9> */
.L_x_7:
[----:B------:R-:W-:Y:S05]  /*0420*/  BSYNC.RECONVERGENT B0 ;  /* 0x0000000000007941 */ /* 0x000fea0003800200 */
.L_x_6:
[----:B------:R-:W3:Y:S01]  /*0430*/  LDCU.64 UR4, c[0x0][0x888] ;  /* 0x00011100ff0477ac */ /* 0x000ee20008000a00 */
[----:B------:R-:W-:Y:S02]  /*0440*/  UISETP.EQ.U32.AND UP2, UPT, UR8, URZ, UPT ;  /* 0x000000ff0800728c */ /* 0x000fe4000bf42070 */
[----:B------:R-:W-:Y:S02]  /*0450*/  UPLOP3.LUT UP3, UPT, UPT, UPT, UPT, 0x80, 0x8 ;  /* 0x000000000008789c */ /* 0x000fe40003f6f070 */
[----:B---3--:R-:W-:-:S04]  /*0460*/  UISETP.NE.U32.AND UP0, UPT, UR4, URZ, UPT ;  /* 0x000000ff0400728c */ /* 0x008fc8000bf05070 */
[----:B------:R-:W-:-:S04]  /*0470*/  UISETP.NE.AND.EX UP1, UPT, UR5, URZ, UPT, UP0 ;  /* 0x000000ff0500728c */ /* 0x000fc8000bf25300 */
[----:B------:R-:W-:-:S04]  /*0480*/  UISETP.EQ.OR.EX UP4, UPT, UR9, URZ, !UP1, UP2 ;  /* 0x000000ff0900728c */ /* 0x000fc8000cf82720 */
[----:B------:R-:W-:-:S06]  /*0490*/  UP2UR UR4, UPR, URZ, 0x10 ;  /* 0x00000010ff047883 */ /* 0x000fcc0008000000 */
[----:B------:R-:W-:Y:S01]  /*04a0*/  MOV R66, UR4 ;  /* 0x0000000400427c02 */ /* 0x000fe20008000f00 */
[----:B------:R-:W-:Y:S06]  /*04b0*/  BRA.U !UP4, `(.L_x_8) ;  /* 0x000000010c207547 */ /* 0x000fec000b800000 */
[----:B------:R-:W-:Y:S01]  /*04c0*/  UISETP.NE.U32.AND UP2, UPT, UR8, URZ, UPT ;  /* 0x000000ff0800728c */ /* 0x000fe2000bf45070 */
[----:B-----5:R-:W-:Y:S01]  /*04d0*/  FSETP.NEU.AND P0, PT, R27, RZ, PT ;  /* 0x000000ff1b00720b */ /* 0x020fe20003f0d000 */
[----:B------:R-:W-:Y:S02]  /*04e0*/  USEL UR4, URZ, 0xffffffff, UP1 ;  /* 0xffffffffff047887 */ /* 0x000fe40008800000 */
[----:B------:R-:W-:-:S10]  /*04f0*/  UISETP.NE.AND.EX UP2, UPT, UR9, URZ, UPT, UP2 ;  /* 0x000000ff0900728c */ /* 0x000fd4000bf45320 */
[----:B------:R-:W-:Y:S01]  /*0500*/  VOTEU.ANY UP0, P0 ;  /* 0x0000000000ff7886 */ /* 0x000fe20000000100 */
[----:B------:R-:W-:-:S04]  /*0510*/  @!UP2 USEL UR4, URZ, 0xffffffff, UP0 ;  /* 0xffffffffff04a887 */ /* 0x000fc80008000000 */
[----:B------:R-:W-:-:S04]  /*0520*/  ULOP3.LUT UR4, UR4, 0x1, URZ, 0xc0, !UPT ;  /* 0x0000000104047892 */ /* 0x000fc8000f8ec0ff */
[----:B------:R-:W-:-:S11]  /*0530*/  UISETP.NE.U32.AND UP3, UPT, UR4, 0x1, UPT ;  /* 0x000000010400788c */ /* 0x000fd6000bf65070 */
.L_x_8:
[----:B------:R-:W3:Y:S01]  /*0540*/  SHFL.IDX PT, R0, R65, RZ, 0x1f ;  /* 0x00001fff41007589 */ /* 0x000ee200000e0000 */
[----:B------:R-:W-:Y:S02]  /*0550*/  UISETP.NE.AND UP5, UPT, UR18, 0x2, UPT ;  /* 0x000000021200788c */ /* 0x000fe4000bfa5270 */
[----:B------:R-:W-:Y:S02]  /*0560*/  UISETP.NE.AND UP0, UPT, UR18, 0x2, UPT ;  /* 0x000000021200788c */ /* 0x000fe4000bf05270 */
[----:B------:R-:W-:Y:S02]  /*0570*/  UISETP.NE.OR UP2, UPT, UR50, URZ, UP5 ;  /* 0x000000ff3200728c */ /* 0x000fe4000af45670 */
[----:B------:R-:W-:-:S04]  /*0580*/  USEL UR67, URZ, 0x1, UP0 ;  /* 0x00000001ff437887 */ /* 0x000fc80008000000 */
[----:B------:R-:W-:Y:S02]  /*0590*/  PLOP3.LUT P3, PT, P1, PT, UP2, 0xae, 0xea ;  /* 0x0000000000ea781c */ /* 0x000fe40000f6f52e */
[----:B---3--:R-:W-:-:S13]  /*05a0*/  ISETP.NE.AND P0, PT, R0, RZ, PT ;  /* 0x000000ff0000720c */ /* 0x008fda0003f05270 */
[----:B------:R-:W-:Y:S05]  /*05b0*/  @P0 BRA `(.L_x_9) ;  /* 0x0000000000580947 */ /* 0x000fea0003800000 */
[----:B------:R-:W3:Y:S01]  /*05c0*/  S2UR UR5, SR_CgaCtaId ;  /* 0x00000000000579c3 */ /* 0x000ee20000008800 */
[----:B------:R-:W-:Y:S01]  /*05d0*/  UMOV UR4, 0x400 ;  /* 0x0000040000047882 */ /* 0x000fe20000000000 */
[----:B------:R-:W-:Y:S01]  /*05e0*/  UMOV UR6, 0x1 ;  /* 0x0000000100067882 */ /* 0x000fe20000000000 */
[----:B------:R-:W-:Y:S01]  /*05f0*/  ELECT P0, URZ, PT ;  /* 0x0000000000ff782f */ /* 0x000fe20003800000 */
[----:B------:R-:W-:-:S04]  /*0600*/  UIADD3 UR6, UPT, UPT, -UR6, 0x100000, URZ ;  /* 0x0010000006067890 */ /* 0x000fc8000fffe1ff */
[----:B------:R-:W-:Y:S02]  /*0610*/  USHF.L.U32 UR7, UR6, 0xb, URZ ;  /* 0x0000000b06077899 */ /* 0x000fe400080006ff */
[----:B------:R-:W-:Y:S02]  /*0620*/  USHF.L.U32 UR6, UR6, 0x1, URZ ;  /* 0x0000000106067899 */ /* 0x000fe400080006ff */
[----:B---3--:R-:W-:Y:S01]  /*0630*/  ULEA UR4, UR5, UR4, 0x18 ;  /* 0x0000000405047291 */ /* 0x008fe2000f8ec0ff */
[----:B------:R-:W3:Y:S11]  /*0640*/  FENCE.VIEW.ASYNC.S ;  /* 0x00000000000073c6 */ /* 0x000ef60000000000 */
[----:B---3--:R3:W4:Y:S01]  /*0650*/  SYNCS.EXCH.64 URZ, [UR4], UR6 ;  /* 0x0000000604ff75b2 */ /* 0x0087220008000100 */
[----:B------:R3:W1:Y:S01]  /*0660*/  SYNCS.EXCH.64 URZ, [UR4+0x30], UR6 ;  /* 0x0000300604ff75b2 */ /* 0x0006620008000100 */
        /* <DEDUP_REMOVED lines=10> */
[----:B------:R-:W-:Y:S01]  /*0710*/  NOP ;  /* 0x0000000000007918 */ /* 0x000fe20000000000 */
.L_x_9:
[----:B------:R-:W2:Y:S01]  /*0720*/  SHFL.IDX PT, R0, R65, RZ, 0x1f ;  /* 0x00001fff41007589 */ /* 0x000ea200000e0000 */
[----:B------:R-:W-:Y:S01]  /*0730*/  NOP ;  /* 0x0000000000007918 */ /* 0x000fe20000000000 */
[----:B--2---:R-:W-:-:S13]  /*0740*/  ISETP.NE.AND P0, PT, R0, 0x1, PT ;  /* 0x000000010000780c */ /* 0x004fda0003f05270 */
[----:B------:R-:W-:Y:S05]  /*0750*/  @P0 BRA `(.L_x_10) ;  /* 0x0000000000580947 */ /* 0x000fea0003800000 */
[----:B------:R-:W2:Y:S01]  /*0760*/  S2UR UR5, SR_CgaCtaId ;  /* 0x00000000000579c3 */ /* 0x000ea20000008800 */
[----:B---3--:R-:W-:Y:S01]  /*0770*/  UMOV UR4, 0x400 ;  /* 0x0000040000047882 */ /* 0x008fe20000000000 */
[----:B------:R-:W-:Y:S01]  /*0780*/  UMOV UR8, 0x20 ;  /* 0x0000002000087882 */ /* 0x000fe20000000000 */
[----:B------:R-:W-:Y:S01]  /*0790*/  UMOV UR6, 0x80 ;  /* 0x0000008000067882 */ /* 0x000fe20000000000 */
[----:B------:R-:W-:-:S04]  /*07a0*/  UIADD3 UR8, UPT, UPT, -UR8, 0x100000, URZ ;  /* 0x0010000008087890 */ /* 0x000fc8000fffe1ff */
[----:B------:R-:W-:Y:S02]  /*07b0*/  USHF.L.U32 UR9, UR8, 0xb, URZ ;  /* 0x0000000b08097899 */ /* 0x000fe400080006ff */
[----:B------:R-:W-:Y:S02]  /*07c0*/  USHF.L.U32 UR8, UR8, 0x1, URZ ;  /* 0x0000000108087899 */ /* 0x000fe400080006ff */
[----:B------:R-:W-:-:S04]  /*07d0*/  UIADD3 UR6, UPT, UPT, -UR6, 0x100000, URZ ;  /* 0x0010000006067890 */ /* 0x000fc8000fffe1ff */
[----:B------:R-:W-:Y:S02]  /*07e0*/  USHF.L.U32 UR7, UR6, 0xb, URZ ;  /* 0x0000000b06077899 */ /* 0x000fe400080006ff */
[----:B------:R-:W-:Y:S01]  /*07f0*/  USHF.L.U32 UR6, UR6, 0x1, URZ ;  /* 0x0000000106067899 */ /* 0x000fe200080006ff */
[----:B------:R-:W-:Y:S01]  /*0800*/  ELECT P0, URZ, PT ;  /* 0x0000000000ff782f */ /* 0x000fe20003800000 */
[----:B--2---:R-:W-:Y:S01]  /*0810*/  ULEA UR4, UR5, UR4, 0x18 ;  /* 0x0000000405047291 */ /* 0x004fe2000f8ec0ff */
[----:B------:R-:W2:Y:S11]  /*0820*/  FENCE.VIEW.ASYNC.S ;  /* 0x00000000000073c6 */ /* 0x000eb60000000000 */
[----:B--2---:R2:W3:Y:S01]  /*0830*/  SYNCS.EXCH.64 URZ, [UR4+0x60], UR8 ;  /* 0x0000600804ff75b2 */ /* 0x0044e20008000100 */
        /* <DEDUP_REMOVED lines=8> */
.L_x_10:
[----:B------:R-:W4:Y:S01]  /*08c0*/  SHFL.IDX PT, R0, R65, RZ, 0x1f ;  /* 0x00001fff41007589 */ /* 0x000f2200000e0000 */
[----:B------:R-:W-:Y:S01]  /*08d0*/  NOP ;  /* 0x0000000000007918 */ /* 0x000fe20000000000 */
[----:B----4-:R-:W-:-:S13]  /*08e0*/  ISETP.NE.AND P0, PT, R0, 0x3, PT ;  /* 0x000000030000780c */ /* 0x010fda0003f05270 */
[----:B------:R-:W-:Y:S05]  /*08f0*/  @P0 BRA `(.L_x_11) ;  /* 0x0000000000300947 */ /* 0x000fea0003800000 */
[----:B------:R-:W4:Y:S01]  /*0900*/  S2UR UR5, SR_CgaCtaId ;  /* 0x00000000000579c3 */ /* 0x000f220000008800 */
[----:B--23--:R-:W-:Y:S01]  /*0910*/  UMOV UR4, 0x400 ;  /* 0x0000040000047882 */ /* 0x00cfe20000000000 */
[----:B------:R-:W-:Y:S01]  /*0920*/  UMOV UR6, 0x20 ;  /* 0x0000002000067882 */ /* 0x000fe20000000000 */
[----:B------:R-:W-:Y:S01]  /*0930*/  ELECT P0, URZ, PT ;  /* 0x0000000000ff782f */ /* 0x000fe20003800000 */
[----:B------:R-:W-:-:S04]  /*0940*/  UIADD3 UR6, UPT, UPT, -UR6, 0x100000, URZ ;  /* 0x0010000006067890 */ /* 0x000fc8000fffe1ff */
[----:B------:R-:W-:Y:S02]  /*0950*/  USHF.L.U32 UR7, UR6, 0xb, URZ ;  /* 0x0000000b06077899 */ /* 0x000fe400080006ff */
[----:B------:R-:W-:Y:S02]  /*0960*/  USHF.L.U32 UR6, UR6, 0x1, URZ ;  /* 0x0000000106067899 */ /* 0x000fe400080006ff */
[----:B----4-:R-:W-:Y:S01]  /*0970*/  ULEA UR4, UR5, UR4, 0x18 ;  /* 0x0000000405047291 */ /* 0x010fe2000f8ec0ff */
[----:B------:R-:W2:Y:S11]  /*0980*/  FENCE.VIEW.ASYNC.S ;  /* 0x00000000000073c6 */ /* 0x000eb60000000000 */
[----:B--2---:R4:W2:Y:S01]  /*0990*/  SYNCS.EXCH.64 URZ, [UR4+0xa0], UR6 ;  /* 0x0000a00604ff75b2 */ /* 0x0048a20008000100 */
[----:B------:R4:W3:Y:S02]  /*09a0*/  SYNCS.EXCH.64 URZ, [UR4+0xa8], UR6 ;  /* 0x0000a80604ff75b2 */ /* 0x0008e40008000100 */
[----:B----4-:R-:W-:Y:S01]  /*09b0*/  NOP ;  /* 0x0000000000007918 */ /* 0x010fe20000000000 */
.L_x_11:
[----:B------:R-:W4:Y:S01]  /*09c0*/  SHFL.IDX PT, R0, R65, RZ, 0x1f ;  /* 0x00001fff41007589 */ /* 0x000f2200000e0000 */
[----:B------:R-:W-:Y:S01]  /*09d0*/  NOP ;  /* 0x0000000000007918 */ /* 0x000fe20000000000 */
[----:B----4-:R-:W-:-:S13]  /*09e0*/  ISETP.NE.AND P0, PT, R0, 0x4, PT ;  /* 0x000000040000780c */ /* 0x010fda0003f05270 */
[----:B------:R-:W-:Y:S05]  /*09f0*/  @P0 BRA `(.L_x_12) ;  /* 0x0000000000440947 */ /* 0x000fea0003800000 */
[----:B------:R-:W4:Y:S01]  /*0a00*/  S2UR UR5, SR_CgaCtaId ;  /* 0x00000000000579c3 */ /* 0x000f220000008800 */
[----:B--23--:R-:W-:Y:S01]  /*0a10*/  UMOV UR4, 0x1e0 ;  /* 0x000001e000047882 */ /* 0x00cfe20000000000 */
[----:B------:R-:W-:Y:S01]  /*0a20*/  UMOV UR6, 0x400 ;  /* 0x0000040000067882 */ /* 0x000fe20000000000 */
[----:B------:R-:W-:Y:S01]  /*0a30*/  USEL UR4, UR4, 0x1a0, UP3 ;  /* 0x000001a004047887 */ /* 0x000fe20009800000 */
[----:B------:R-:W-:Y:S01]  /*0a40*/  UMOV UR8, 0x1 ;  /* 0x0000000100087882 */ /* 0x000fe20000000000 */
[----:B------:R-:W-:Y:S01]  /*0a50*/  ELECT P0, URZ, PT ;  /* 0x0000000000ff782f */ /* 0x000fe20003800000 */
[----:B------:R-:W-:-:S04]  /*0a60*/  UIADD3 UR8, UPT, UPT, -UR8, 0x100000, URZ ;  /* 0x0010000008087890 */ /* 0x000fc8000fffe1ff */
[----:B------:R-:W-:Y:S02]  /*0a70*/  USHF.L.U32 UR9, UR8, 0xb, URZ ;  /* 0x0000000b08097899 */ /* 0x000fe400080006ff */
[----:B------:R-:W-:Y:S02]  /*0a80*/  USHF.L.U32 UR8, UR8, 0x1, URZ ;  /* 0x0000000108087899 */ /* 0x000fe400080006ff */
[----:B----4-:R-:W-:Y:S02]  /*0a90*/  ULEA UR6, UR5, UR6, 0x18 ;  /* 0x0000000605067291 */ /* 0x010fe4000f8ec0ff */
[----:B------:R-:W-:-:S04]  /*0aa0*/  UIADD3 UR4, UPT, UPT, -UR4, 0x100000, URZ ;  /* 0x0010000004047890 */ /* 0x000fc8000fffe1ff */
[----:B------:R-:W-:Y:S02]  /*0ab0*/  USHF.L.U32 UR5, UR4, 0xb, URZ ;  /* 0x0000000b04057899 */ /* 0x000fe400080006ff */
[----:B------:R-:W-:Y:S01]  /*0ac0*/  USHF.L.U32 UR4, UR4, 0x1, URZ ;  /* 0x0000000104047899 */ /* 0x000fe200080006ff */
[----:B------:R-:W2:Y:S03]  /*0ad0*/  FENCE.VIEW.ASYNC.S ;  /* 0x00000000000073c6 */ /* 0x000ea60000000000 */
[----:B--2---:R4:W2:Y:S08]  /*0ae0*/  SYNCS.EXCH.64 URZ, [UR6+0xb0], UR8 ;  /* 0x0000b00806ff75b2 */ /* 0x0048b00008000100 */
[----:B------:R4:W3:Y:S02]  /*0af0*/  SYNCS.EXCH.64 URZ, [UR6+0xb8], UR4 ;  /* 0x0000b80406ff75b2 */ /* 0x0008e40008000100 */
[----:B----4-:R-:W-:Y:S01]  /*0b00*/  NOP ;  /* 0x0000000000007918 */ /* 0x010fe20000000000 */
.L_x_12:
[----:B------:R-:W4:Y:S01]  /*0b10*/  SHFL.IDX PT, R0, R65, RZ, 0x1f ;  /* 0x00001fff41007589 */ /* 0x000f2200000e0000 */
[----:B------:R-:W-:Y:S01]  /*0b20*/  ISETP.NE.OR P1, PT, RZ, UR18, !P1 ;  /* 0x00000012ff007c0c */ /* 0x000fe2000cf25670 */
[----:B------:R-:W-:Y:S01]  /*0b30*/  NOP ;  /* 0x0000000000007918 */ /* 0x000fe20000000000 */
[----:B----4-:R-:W-:-:S13]  /*0b40*/  ISETP.NE.AND P0, PT, R0, 0x5, PT ;  /* 0x000000050000780c */ /* 0x010fda0003f05270 */
[----:B------:R-:W-:Y:S05]  /*0b50*/  @P0 BRA `(.L_x_13) ;  /* 0x0000000000480947 */ /* 0x000fea0003800000 */
[----:B------:R-:W4:Y:S01]  /*0b60*/  S2UR UR5, SR_CgaCtaId ;  /* 0x00000000000579c3 */ /* 0x000f220000008800 */
[----:B--23--:R-:W-:Y:S01]  /*0b70*/  UMOV UR4, 0x400 ;  /* 0x0000040000047882 */ /* 0x00cfe20000000000 */
        /* <DEDUP_REMOVED lines=9> */
[----:B----4-:R-:W-:Y:S01]  /*0c10*/  ULEA UR4, UR5, UR4, 0x18 ;  /* 0x0000000405047291 */ /* 0x010fe2000f8ec0ff */
[----:B------:R-:W2:Y:S11]  /*0c20*/  FENCE.VIEW.ASYNC.S ;  /* 0x00000000000073c6 */ /* 0x000eb60000000000 */
[----:B--2---:R4:W2:Y:S01]  /*0c30*/  SYNCS.EXCH.64 URZ, [UR4+0xc0], UR6 ;  /* 0x0000c00604ff75b2 */ /* 0x0048a20008000100 */
[----:B------:R4:W3:Y:S01]  /*0c40*/  SYNCS.EXCH.64 URZ, [UR4+0xd0], UR8 ;  /* 0x0000d00804ff75b2 */ /* 0x0008e20008000100 */
[----:B------:R4:W1:Y:S01]  /*0c50*/  SYNCS.EXCH.64 URZ, [UR4+0xc8], UR6 ;  /* 0x0000c80604ff75b2 */ /* 0x0008620008000100 */
[----:B------:R4:W1:Y:S02]  /*0c60*/  SYNCS.EXCH.64 URZ, [UR4+0xd8], UR8 ;  /* 0x0000d80804ff75b2 */ /* 0x0008640008000100 */
[----:B----4-:R-:W-:Y:S01]  /*0c70*/  NOP ;  /* 0x0000000000007918 */ /* 0x010fe20000000000 */
.L_x_13:
[----:B--23--:R-:W2:Y:S01]  /*0c80*/  S2UR UR7, SR_CgaCtaId ;  /* 0x00000000000779c3 */ /* 0x00cea20000008800 */
[----:B------:R-:W-:Y:S01]  /*0c90*/  VOTEU.ALL UP0, P1 ;  /* 0x0000000000ff7886 */ /* 0x000fe20000800000 */
[----:B------:R-:W-:Y:S01]  /*0ca0*/  UMOV UR4, 0x20 ;  /* 0x0000002000047882 */ /* 0x000fe20000000000 */
[----:B------:R-:W-:Y:S01]  /*0cb0*/  NOP ;  /* 0x0000000000007918 */ /* 0x000fe20000000000 */
[----:B------:R-:W-:Y:S01]  /*0cc0*/  LOP3.LUT R0, R74, 0x1f, RZ, 0xc0, !PT ;  /* 0x0000001f4a007812 */ /* 0x000fe200078ec0ff */
[----:B------:R-:W-:Y:S01]  /*0cd0*/  UISETP.NE.AND UP4, UPT, UR18, URZ, UPT ;  /* 0x000000ff1200728c */ /* 0x000fe2000bf85270 */
[----:B------:R-:W-:Y:S01]  /*0ce0*/  @!UP0 UMOV UR6, 0x400 ;  /* 0x0000040000068882 */ /* 0x000fe20000000000 */
[----:B------:R-:W-:-:S04]  /*0cf0*/  @!UP0 UIADD3 UR4, UPT, UPT, -UR4, 0x100000, URZ ;  /* 0x0010000004048890 */ /* 0x000fc8000fffe1ff */
[----:B------:R-:W-:Y:S02]  /*0d00*/  @!UP0 USHF.L.U32 UR5, UR4, 0xb, URZ ;  /* 0x0000000b04058899 */ /* 0x000fe400080006ff */
[----:B------:R-:W-:Y:S02]  /*0d10*/  @!UP0 USHF.L.U32 UR4, UR4, 0x1, URZ ;  /* 0x0000000104048899 */ /* 0x000fe400080006ff */
[----:B--2---:R-:W-:Y:S01]  /*0d20*/  @!UP0 ULEA UR6, UR7, UR6, 0x18 ;  /* 0x0000000607068291 */ /* 0x004fe2000f8ec0ff */
[----:B------:R-:W2:Y:S01]  /*0d30*/  LDCU UR7, c[0x0][0x36c] ;  /* 0x00006d80ff0777ac */ /* 0x000ea20008000800 */
[----:B------:R-:W-:Y:S01]  /*0d40*/  VOTEU.ALL UP0, P1 ;  /* 0x0000000000ff7886 */ /* 0x000fe20000800000 */
[----:B------:R-:W3:Y:S09]  /*0d50*/  FENCE.VIEW.ASYNC.S ;  /* 0x00000000000073c6 */ /* 0x000ef20000000000 */
[----:B---3--:R3:W4:Y:S01]  /*0d60*/  @!UP0 SYNCS.EXCH.64 URZ, [UR6+0xe0], UR4 ;  /* 0x0000e00406ff85b2 */ /* 0x0087220008000100 */
[----:B--2---:R-:W-:-:S09]  /*0d70*/  UISETP.EQ.U32.AND UP6, UPT, UR7, 0x1, UPT ;  /* 0x000000010700788c */ /* 0x004fd2000bfc2070 */
[----:B---3--:R-:W-:Y:S05]  /*0d80*/  BRA.U !UP6, `(.L_x_14) ;  /* 0x000000010e087547 */ /* 0x008fea000b800000 */
[----:B-1--4-:R-:W-:Y:S01]  /*0d90*/  UCGABAR_ARV ;  /* 0x00000000000079c7 */ /* 0x012fe20008000000 */
[----:B------:R-:W-:Y:S05]  /*0da0*/  BRA `(.L_x_15) ;  /* 0x0000000000047947 */ /* 0x000fea0003800000 */
.L_x_14:
[----:B-1--4-:R-:W-:Y:S01]  /*0db0*/  NOP ;  /* 0x0000000000007918 */ /* 0x012fe20000000000 */
.L_x_15:
[----:B------:R-:W1:Y:S01]  /*0dc0*/  S2UR UR22, SR_CTAID.X ;  /* 0x00000000001679c3 */ /* 0x000e620000002500 */
[----:B------:R-:W-:-:S05]  /*0dd0*/  CS2R.32 R63, SR_CgaSize ;  /* 0x00000000003f7805 */ /* 0x000fca0000008a00 */
[----:B------:R-:W-:-:S05]  /*0de0*/  IMAD R63, R63, -0xa0, RZ ;  /* 0xffffff603f3f7824 */ /* 0x000fca00078e02ff */
[----:B------:R-:W-:-:S14]  /*0df0*/  R2UR UR5, R63 ;  /* 0x000000003f0572ca */ /* 0x000fdc00000e0000 */
[----:B------:R-:W2:Y:S01]  /*0e00*/  LDCU UR5, c[0x0][UR5+0x2b0] ;  /* 0x00005600050577ac */ /* 0x000ea20008000800 */
[----:B------:R-:W-:-:S05]  /*0e10*/  CS2R.32 R63, SR_CgaSize ;  /* 0x00000000003f7805 */ /* 0x000fca0000008a00 */
[----:B------:R-:W-:-:S05]  /*0e20*/  IMAD R63, R63, -0xa0, RZ ;  /* 0xffffff603f3f7824 */ /* 0x000fca00078e02ff */
[----:B------:R-:W-:-:S14]  /*0e30*/  R2UR UR4, R63 ;  /* 0x000000003f0472ca */ /* 0x000fdc00000e0000 */
[----:B------:R-:W3:Y:S01]  /*0e40*/  LDCU UR4, c[0x0][UR4+0x2b4] ;  /* 0x00005680040477ac */ /* 0x000ee20008000800 */
[----:B------:R-:W4:Y:S01]  /*0e50*/  S2UR UR20, SR_CTAID.Y ;  /* 0x00000000001479c3 */ /* 0x000f220000002600 */
[----:B------:R-:W-:-:S05]  /*0e60*/  CS2R.32 R63, SR_CgaSize ;  /* 0x00000000003f7805 */ /* 0x000fca0000008a00 */
[----:B------:R-:W-:-:S05]  /*0e70*/  IMAD R63, R63, -0xa0, RZ ;  /* 0xffffff603f3f7824 */ /* 0x000fca00078e02ff */
[----:B------:R-:W-:-:S14]  /*0e80*/  R2UR UR7, R63 ;  /* 0x000000003f0772ca */ /* 0x000fdc00000e0000 */
[----:B------:R-:W3:Y:S01]  /*0e90*/  LDCU UR7, c[0x0][UR7+0x2a0] ;  /* 0x00005400070777ac */ /* 0x000ee20008000800 */
[----:B------:R-:W-:-:S05]  /*0ea0*/  CS2R.32 R63, SR_CgaSize ;  /* 0x00000000003f7805 */ /* 0x000fca0000008a00 */
[----:B------:R-:W-:-:S05]  /*0eb0*/  IMAD R63, R63, -0xa0, RZ ;  /* 0xffffff603f3f7824 */ /* 0x000fca00078e02ff */
[----:B------:R-:W-:-:S14]  /*0ec0*/  R2UR UR8, R63 ;  /* 0x000000003f0872ca */ /* 0x000fdc00000e0000 */
[----:B------:R-:W3:Y:S01]  /*0ed0*/  LDCU UR8, c[0x0][UR8+0x2a4] ;  /* 0x00005480080877ac */ /* 0x000ee20008000800 */
[----:B------:R-:W3:Y:S01]  /*0ee0*/  LDCU UR19, c[0x0][0xb24] ;  /* 0x00016480ff1377ac */ /* 0x000ee20008000800 */
[----:B------:R-:W3:Y:S01]  /*0ef0*/  LDCU UR39, c[0x0][0xb24] ;  /* 0x00016480ff2777ac */ /* 0x000ee20008000800 */
[----:B-1----:R-:W-:Y:S01]  /*0f00*/  I2FP.F32.U32 R3, UR22 ;  /* 0x0000001600037c45 */ /* 0x002fe20008201000 */
[----:B------:R-:W1:Y:S04]  /*0f10*/  LDCU UR24, c[0x0][0xb30] ;  /* 0x00016600ff1877ac */ /* 0x000e680008000800 */
[----:B--2---:R-:W-:Y:S01]  /*0f20*/  FMUL R3, R3, UR5 ;  /* 0x0000000503037c20 */ /* 0x004fe20008400000 */
[----:B----4-:R-:W-:-:S05]  /*0f30*/  I2FP.F32.U32 R2, UR20 ;  /* 0x0000001400027c45 */ /* 0x010fca0008201000 */
[----:B------:R-:W2:Y:S01]  /*0f40*/  F2I.U32.TRUNC.NTZ R3, R3 ;  /* 0x0000000300037305 */ /* 0x000ea2000020f000 */
[----:B---3--:R-:W-:-:S07]  /*0f50*/  FMUL R2, R2, UR4 ;  /* 0x0000000402027c20 */ /* 0x008fce0008400000 */
[----:B------:R-:W3:Y:S01]  /*0f60*/  F2I.U32.TRUNC.NTZ R2, R2 ;  /* 0x0000000200027305 */ /* 0x000ee2000020f000 */
[----:B--2---:R-:W-:Y:S02]  /*0f70*/  R2UR UR4, R3 ;  /* 0x00000000030472ca */ /* 0x004fe400000e0000 */
[----:B------:R-:W-:Y:S02]  /*0f80*/  PRMT R3, RZ, 0x7610, R3 ;  /* 0x00007610ff037816 */ /* 0x000fe40000000003 */
[----:B---3--:R-:W-:Y:S02]  /*0f90*/  R2UR UR6, R2 ;  /* 0x00000000020672ca */ /* 0x008fe400000e0000 */
[----:B------:R-:W-:-:S07]  /*0fa0*/  PRMT R2, RZ, 0x7610, R2 ;  /* 0x00007610ff027816 */ /* 0x000fce0000000002 */
[----:B------:R-:W-:-:S04]  /*0fb0*/  UIADD3 UR5, UPT, UPT, -UR4, URZ, URZ ;  /* 0x000000ff04057290 */ /* 0x000fc8000fffe1ff */
[----:B------:R-:W-:Y:S02]  /*0fc0*/  UIMAD UR5, UR7, UR5, UR22 ;  /* 0x00000005070572a4 */ /* 0x000fe4000f8e0216 */
[----:B------:R-:W-:-:S04]  /*0fd0*/  UIADD3 UR4, UPT, UPT, -UR6, URZ, URZ ;  /* 0x000000ff06047290 */ /* 0x000fc8000fffe1ff */
[----:B------:R-:W-:Y:S01]  /*0fe0*/  IMAD.U32 R63, RZ, RZ, UR5 ;  /* 0x00000005ff3f7e24 */ /* 0x000fe2000f8e00ff */
[----:B------:R-:W-:-:S06]  /*0ff0*/  UIMAD UR4, UR8, UR4, UR20 ;  /* 0x00000004080472a4 */ /* 0x000fcc000f8e0214 */
[----:B------:R-:W-:Y:S01]  /*1000*/  IMAD.U32 R62, RZ, RZ, UR4 ;  /* 0x00000004ff3e7e24 */ /* 0x000fe2000f8e00ff */
[----:B-1----:R-:W-:Y:S06]  /*1010*/  BRA.U UP4, `(.L_x_16) ;  /* 0x0000000104307547 */ /* 0x002fec000b800000 */
[----:B------:R-:W-:Y:S01]  /*1020*/  R2UR UR5, R62 ;  /* 0x000000003e0572ca */ /* 0x000fe200000e0000 */
[----:B------:R-:W-:Y:S01]  /*1030*/  UMOV UR7, 0x3 ;  /* 0x0000000300077882 */ /* 0x000fe20000000000 */
[----:B------:R-:W-:-:S11]  /*1040*/  R2UR UR4, R63 ;  /* 0x000000003f0472ca */ /* 0x000fd600000e0000 */
[----:B------:R-:W-:-:S04]  /*1050*/  UISETP.NE.AND UP0, UPT, UR5, URZ, UPT ;  /* 0x000000ff0500728c */ /* 0x000fc8000bf05270 */
[----:B------:R-:W-:Y:S02]  /*1060*/  UISETP.LT.U32.OR UP0, UPT, UR4, 0x2, !UP0 ;  /* 0x000000020400788c */ /* 0x000fe4000c701470 */
[----:B------:R-:W-:Y:S02]  /*1070*/  ULOP3.LUT UR4, UR4, 0xfffffffe, URZ, 0xc0, !UPT ;  /* 0xfffffffe04047892 */ /* 0x000fe4000f8ec0ff */
[----:B------:R-:W-:Y:S02]  /*1080*/  USEL UR6, URZ, 0x1, !UP0 ;  /* 0x00000001ff067887 */ /* 0x000fe4000c000000 */
[----:B------:R-:W-:Y:S02]  /*1090*/  USEL UR5, URZ, 0x2, !UP0 ;  /* 0x00000002ff057887 */ /* 0x000fe4000c000000 */
[----:B------:R-:W-:Y:S02]  /*10a0*/  USHF.L.U32 UR4, UR7, UR4, URZ ;  /* 0x0000000407047299 */ /* 0x000fe400080006ff */
[----:B------:R-:W-:-:S04]  /*10b0*/  UIADD3 UR5, UPT, UPT, UR6, UR5, URZ ;  /* 0x0000000506057290 */ /* 0x000fc8000fffe0ff */
[----:B------:R-:W-:Y:S02]  /*10c0*/  IMAD.U32 R2, RZ, RZ, UR4 ;  /* 0x00000004ff027e24 */ /* 0x000fe4000f8e00ff */
[----:B------:R-:W-:-:S07]  /*10d0*/  IMAD.U32 R3, RZ, RZ, UR5 ;  /* 0x00000005ff037e24 */ /* 0x000fce000f8e00ff */
.L_x_16:
[----:B------:R-:W1:Y:S01]  /*10e0*/  S2UR UR48, SR_CTAID.Z ;  /* 0x00000000003079c3 */ /* 0x000e620000002700 */
[----:B------:R-:W-:Y:S01]  /*10f0*/  UISETP.GE.AND UP0, UPT, UR19, 0x1, UPT ;  /* 0x000000011300788c */ /* 0x000fe2000bf06270 */
[----:B------:R-:W-:-:S08]  /*1100*/  UMOV UR45, UR22 ;  /* 0x00000016002d7c82 */ /* 0x000fd00008000000 */
[----:B------:R-:W-:Y:S05]  /*1110*/  BRA.U !UP0, `(.L_x_17) ;  /* 0x0000000108d47547 */ /* 0x000fea000b800000 */
[----:B------:R-:W2:Y:S01]  /*1120*/  LDCU.128 UR12, c[0x0][0xb10] ;  /* 0x00016200ff0c77ac */ /* 0x000ea20008000c00 */
[----:B------:R-:W3:Y:S01]  /*1130*/  LDCU UR21, c[0x0][0xb0c] ;  /* 0x00016180ff1577ac */ /* 0x000ee20008000800 */
[----:B------:R-:W4:Y:S01]  /*1140*/  LDCU UR6, c[0x0][0x370] ;  /* 0x00006e00ff0677ac */ /* 0x000f220008000800 */
[----:B------:R-:W1:Y:S01]  /*1150*/  LDCU UR7, c[0x0][0x374] ;  /* 0x00006e80ff0777ac */ /* 0x000e620008000800 */
[----:B------:R-:W1:Y:S01]  /*1160*/  LDCU UR23, c[0x0][0xb20] ;  /* 0x00016400ff1777ac */ /* 0x000e620008000800 */
[----:B--2---:R-:W-:Y:S02]  /*1170*/  UIMAD.WIDE.U32 UR4, UR22, UR12, URZ ;  /* 0x0000000c160472a5 */ /* 0x004fe4000f8e00ff */
[----:B---3--:R-:W-:Y:S01]  /*1180*/  UISETP.NE.AND UP0, UPT, UR21, 0x1, UPT ;  /* 0x000000011500788c */ /* 0x008fe2000bf05270 */
[----:B------:R-:W2:Y:S01]  /*1190*/  LDCU.64 UR8, c[0x0][0xb28] ;  /* 0x00016500ff0877ac */ /* 0x000ea20008000a00 */
[----:B----4-:R-:W-:-:S03]  /*11a0*/  UIMAD.WIDE.U32 UR10, UR6, UR12, URZ ;  /* 0x0000000c060a72a5 */ /* 0x010fc6000f8e00ff */
[----:B------:R-:W-:Y:S01]  /*11b0*/  UMOV UR4, UR5 ;  /* 0x0000000500047c82 */ /* 0x000fe20008000000 */
[----:B------:R-:W-:Y:S02]  /*11c0*/  UISETP.NE.AND UP2, UPT, UR19, 0x1, UPT ;  /* 0x000000011300788c */ /* 0x000fe4000bf45270 */
[----:B------:R-:W-:Y:S01]  /*11d0*/  USHF.R.U32.HI UR4, URZ, UR13, UR4 ;  /* 0x0000000dff047299 */ /* 0x000fe20008011604 */
[----:B------:R-:W-:Y:S01]  /*11e0*/  UMOV UR10, UR11 ;  /* 0x0000000b000a7c82 */ /* 0x000fe20008000000 */
[----:B------:R-:W-:Y:S02]  /*11f0*/  UIMAD.WIDE.U32 UR16, UR20, UR15, URZ ;  /* 0x0000000f141072a5 */ /* 0x000fe4000f8e00ff */
[----:B------:R-:W-:Y:S02]  /*1200*/  USEL UR5, UR22, UR4, !UP0 ;  /* 0x0000000416057287 */ /* 0x000fe4000c000000 */
[----:B------:R-:W-:Y:S02]  /*1210*/  @UP0 USHF.R.U32.HI UR6, URZ, UR13, UR10 ;  /* 0x0000000dff060299 */ /* 0x000fe4000801160a */
[----:B------:R-:W-:-:S02]  /*1220*/  UISETP.NE.AND UP0, UPT, UR14, 0x1, UPT ;  /* 0x000000010e00788c */ /* 0x000fc4000bf05270 */
[----:B-1----:R-:W-:Y:S02]  /*1230*/  UIMAD.WIDE.U32 UR10, UR7, UR15, URZ ;  /* 0x0000000f070a72a5 */ /* 0x002fe4000f8e00ff */
[----:B--2---:R-:W-:Y:S01]  /*1240*/  UIMAD.WIDE.U32 UR12, UR6, UR8, URZ ;  /* 0x00000008060c72a5 */ /* 0x004fe2000f8e00ff */
[----:B------:R-:W-:Y:S01]  /*1250*/  UMOV UR4, UR17 ;  /* 0x0000001100047c82 */ /* 0x000fe20008000000 */
[----:B------:R-:W-:-:S03]  /*1260*/  UIADD3 UR45, UPT, UPT, -UR5, URZ, URZ ;  /* 0x000000ff052d7290 */ /* 0x000fc6000fffe1ff */
[----:B------:R-:W-:Y:S01]  /*1270*/  UMOV UR10, UR11 ;  /* 0x0000000b000a7c82 */ /* 0x000fe20008000000 */
[----:B------:R-:W-:Y:S02]  /*1280*/  USHF.R.U32.HI UR4, URZ, UR23, UR4 ;  /* 0x00000017ff047299 */ /* 0x000fe40008011604 */
[----:B------:R-:W-:Y:S01]  /*1290*/  @UP0 USHF.R.U32.HI UR7, URZ, UR23, UR10 ;  /* 0x00000017ff070299 */ /* 0x000fe2000801160a */
[----:B------:R-:W-:Y:S01]  /*12a0*/  UMOV UR12, UR13 ;  /* 0x0000000d000c7c82 */ /* 0x000fe20008000000 */
[----:B------:R-:W-:Y:S02]  /*12b0*/  USEL UR4, UR20, UR4, !UP0 ;  /* 0x0000000414047287 */ /* 0x000fe4000c000000 */
[----:B------:R-:W-:Y:S02]  /*12c0*/  UIMAD.WIDE.U32 UR10, UR7, UR8, URZ ;  /* 0x00000008070a72a5 */ /* 0x000fe4000f8e00ff */
[----:B------:R-:W-:Y:S02]  /*12d0*/  @UP2 USHF.R.U32.HI UR6, URZ, UR9, UR12 ;  /* 0x00000009ff062299 */ /* 0x000fe4000801160c */
[----:B------:R-:W-:-:S02]  /*12e0*/  UIMAD.WIDE.U32 UR12, UR4, UR8, URZ ;  /* 0x00000008040c72a5 */ /* 0x000fc4000f8e00ff */
[----:B------:R-:W-:Y:S01]  /*12f0*/  UIMAD UR45, UR21, UR45, UR22 ;  /* 0x0000002d152d72a4 */ /* 0x000fe2000f8e0216 */
[----:B------:R-:W-:Y:S02]  /*1300*/  UMOV UR10, UR11 ;  /* 0x0000000b000a7c82 */ /* 0x000fe40008000000 */
[----:B------:R-:W-:Y:S02]  /*1310*/  @UP2 USHF.R.U32.HI UR7, URZ, UR9, UR10 ;  /* 0x00000009ff072299 */ /* 0x000fe4000801160a */
[----:B------:R-:W-:Y:S02]  /*1320*/  UIMAD UR10, UR6, UR19, URZ ;  /* 0x00000013060a72a4 */ /* 0x000fe4000f8e02ff */
[----:B------:R-:W-:-:S04]  /*1330*/  UIMAD UR7, UR7, UR19, URZ ;  /* 0x00000013070772a4 */ /* 0x000fc8000f8e02ff */
[----:B------:R-:W-:-:S03]  /*1340*/  UISETP.GE.AND UP0, UPT, UR4, UR7, UPT ;  /* 0x000000070400728c */ /* 0x000fc6000bf06270 */
[----:B------:R-:W-:Y:S01]  /*1350*/  UMOV UR7, UR13 ;  /* 0x0000000d00077c82 */ /* 0x000fe20008000000 */
[----:B------:R-:W-:Y:S02]  /*1360*/  UISETP.GE.OR UP0, UPT, UR5, UR10, UP0 ;  /* 0x0000000a0500728c */ /* 0x000fe40008706670 */
[----:B------:R-:W-:Y:S02]  /*1370*/  UIMAD.WIDE.U32 UR10, UR5, UR8, URZ ;  /* 0x00000008050a72a5 */ /* 0x000fe4000f8e00ff */
[----:B------:R-:W-:Y:S02]  /*1380*/  USHF.R.U32.HI UR7, URZ, UR9, UR7 ;  /* 0x00000009ff077299 */ /* 0x000fe40008011607 */
[----:B------:R-:W-:Y:S02]  /*1390*/  UIADD3 UR10, UPT, UPT, -UR4, URZ, URZ ;  /* 0x000000ff040a7290 */ /* 0x000fe4000fffe1ff */
[----:B------:R-:W-:Y:S02]  /*13a0*/  USEL UR7, UR4, UR7, !UP2 ;  /* 0x0000000704077287 */ /* 0x000fe4000d000000 */
[----:B------:R-:W-:Y:S01]  /*13b0*/  UIMAD UR10, UR14, UR10, UR20 ;  /* 0x0000000a0e0a72a4 */ /* 0x000fe2000f8e0214 */
[----:B------:R-:W-:-:S02]  /*13c0*/  @!UP0 UMOV UR8, UR11 ;  /* 0x0000000b00088c82 */ /* 0x000fc40008000000 */
[----:B------:R-:W-:Y:S02]  /*13d0*/  @!UP0 USHF.R.U32.HI UR8, URZ, UR9, UR8 ;  /* 0x00000009ff088299 */ /* 0x000fe40008011608 */
[----:B------:R-:W-:Y:S02]  /*13e0*/  UIADD3 UR9, UPT, UPT, -UR7, URZ, URZ ;  /* 0x000000ff07097290 */ /* 0x000fe4000fffe1ff */
[----:B------:R-:W-:Y:S02]  /*13f0*/  @!UP0 USEL UR8, UR5, UR8, !UP2 ;  /* 0x0000000805088287 */ /* 0x000fe4000d000000 */
[----:B------:R-:W-:Y:S02]  /*1400*/  UIMAD UR9, UR19, UR9, UR4 ;  /* 0x00000009130972a4 */ /* 0x000fe4000f8e0204 */
[----:B------:R-:W-:Y:S02]  /*1410*/  @!UP0 UIADD3 UR7, UPT, UPT, UR7, -UR8, URZ ;  /* 0x8000000807078290 */ /* 0x000fe4000fffe0ff */
[----:B------:R-:W-:-:S02]  /*1420*/  @!UP0 UIMAD UR6, UR9, UR6, UR8 ;  /* 0x00000006090682a4 */ /* 0x000fc4000f8e0208 */
[----:B------:R-:W-:-:S04]  /*1430*/  @!UP0 UIMAD UR4, UR7, UR19, UR5 ;  /* 0x00000013070482a4 */ /* 0x000fc8000f8e0205 */
[----:B------:R-:W-:Y:S01]  /*1440*/  UIMAD UR20, UR4, UR14, UR10 ;  /* 0x0000000e041472a4 */ /* 0x000fe2000f8e020a */
[----:B------:R-:W-:Y:S02]  /*1450*/  @!UP0 UMOV UR5, UR6 ;  /* 0x0000000600058c82 */ /* 0x000fe40008000000 */
[----:B------:R-:W-:-:S12]  /*1460*/  UIMAD UR45, UR5, UR21, UR45 ;  /* 0x00000015052d72a4 */ /* 0x000fd8000f8e022d */
.L_x_17:
[----:B------:R-:W-:-:S09]  /*1470*/  UISETP.NE.AND UP0, UPT, UR24, 0x1, UPT ;  /* 0x000000011800788c */ /* 0x000fd2000bf05270 */
[----:B------:R-:W-:Y:S05]  /*1480*/  BRA.U UP0, `(.L_x_18) ;  /* 0x0000000100407547 */ /* 0x000fea000b800000 */
[----:B------:R-:W2:Y:S01]  /*1490*/  LDCU.128 UR8, c[0x0][0xb10] ;  /* 0x00016200ff0877ac */ /* 0x000ea20008000c00 */
[----:B------:R-:W3:Y:S01]  /*14a0*/  LDCU UR12, c[0x0][0xb0c] ;  /* 0x00016180ff0c77ac */ /* 0x000ee20008000800 */
[----:B------:R-:W4:Y:S01]  /*14b0*/  LDCU UR13, c[0x0][0xb20] ;  /* 0x00016400ff0d77ac */ /* 0x000f220008000800 */
[----:B--2---:R-:W-:Y:S02]  /*14c0*/  UIMAD.WIDE.U32 UR4, UR45, UR8, URZ ;  /* 0x000000082d0472a5 */ /* 0x004fe4000f8e00ff */
[----:B------:R-:W-:Y:S02]  /*14d0*/  UIMAD.WIDE.U32 UR6, UR20, UR11, URZ ;  /* 0x0000000b140672a5 */ /* 0x000fe4000f8e00ff */
[----:B---3--:R-:W-:Y:S02]  /*14e0*/  UISETP.NE.AND UP0, UPT, UR12, 0x1, UPT ;  /* 0x000000010c00788c */ /* 0x008fe4000bf05270 */
[----:B------:R-:W-:-:S03]  /*14f0*/  USHF.R.U32.HI UR5, URZ, UR9, UR5 ;  /* 0x00000009ff057299 */ /* 0x000fc60008011605 */
[----:B------:R-:W-:Y:S01]  /*1500*/  UMOV UR4, UR7 ;  /* 0x0000000700047c82 */ /* 0x000fe20008000000 */
[----:B------:R-:W-:Y:S02]  /*1510*/  USEL UR5, UR45, UR5, !UP0 ;  /* 0x000000052d057287 */ /* 0x000fe4000c000000 */
[----:B------:R-:W-:Y:S02]  /*1520*/  UISETP.NE.AND UP0, UPT, UR10, 0x1, UPT ;  /* 0x000000010a00788c */ /* 0x000fe4000bf05270 */
[----:B----4-:R-:W-:-:S04]  /*1530*/  USHF.R.U32.HI UR4, URZ, UR13, UR4 ;  /* 0x0000000dff047299 */ /* 0x010fc80008011604 */
[----:B------:R-:W-:-:S04]  /*1540*/  USEL UR4, UR20, UR4, !UP0 ;  /* 0x0000000414047287 */ /* 0x000fc8000c000000 */
[----:B------:R-:W-:Y:S02]  /*1550*/  UIADD3 UR6, UPT, UPT, -UR4, UR5, URZ ;  /* 0x0000000504067290 */ /* 0x000fe4000fffe1ff */
[----:B------:R-:W-:Y:S02]  /*1560*/  UIADD3 UR4, UPT, UPT, UR4, -UR5, URZ ;  /* 0x8000000504047290 */ /* 0x000fe4000fffe0ff */
[----:B------:R-:W-:Y:S02]  /*1570*/  UIMAD UR20, UR6, UR10, UR20 ;  /* 0x0000000a061472a4 */ /* 0x000fe4000f8e0214 */
[----:B------:R-:W-:-:S12]  /*1580*/  UIMAD UR45, UR4, UR12, UR45 ;  /* 0x0000000c042d72a4 */ /* 0x000fd8000f8e022d */
.L_x_18:
[----:B------:R-:W-:Y:S05]  /*1590*/  BRA.U !UP6, `(.L_x_19) ;  /* 0x000000010e0c7547 */ /* 0x000fea000b800000 */
[----:B------:R-:W-:Y:S01]  /*15a0*/  UCGABAR_WAIT ;  /* 0x0000000000007dc7 */ /* 0x000fe20008000000 */
[----:B------:R-:W-:Y:S01]  /*15b0*/  CCTL.IVALL ;  /* 0x00000000ff00798f */ /* 0x000fe20002000000 */
[----:B------:R-:W-:Y:S05]  /*15c0*/  BRA `(.L_x_20) ;  /* 0x0000000000047947 */ /* 0x000fea0003800000 */
.L_x_19:
[----:B------:R-:W-:Y:S06]  /*15d0*/  BAR.SYNC.DEFER_BLOCKING 0x0 ;  /* 0x0000000000007b1d */ /* 0x000fec0000010000 */
.L_x_20:
[----:B------:R-:W-:Y:S05]  /*15e0*/  BRA.U UP5, `(.L_x_21) ;  /* 0x0000003905107547 */ /* 0x000fea000b800000 */
[----:B------:R-:W2:Y:S01]  /*15f0*/  LDCU UR5, c[0x0][0x388] ;  /* 0x00007100ff0577ac */ /* 0x000ea20008000800 */
[----:B------:R-:W-:Y:S01]  /*1600*/  PLOP3.LUT P1, PT, PT, PT, UP3, 0x80, 0x8 ;  /* 0x000000000008781c */ /* 0x000fe20003f2f038 */
[----:B------:R-:W-:Y:S01]  /*1610*/  IMAD.MOV.U32 R2, RZ, RZ, RZ ;  /* 0x000000ffff027224 */ /* 0x000fe200078e00ff */
[----:B------:R-:W-:Y:S01]  /*1620*/  ISETP.EQ.OR P2, PT, R0, RZ, P3 ;  /* 0x000000ff0000720c */ /* 0x000fe20001f42670 */
[----:B------:R-:W3:Y:S01]  /*1630*/  LDCU UR6, c[0x0][0x38c] ;  /* 0x00007180ff0677ac */ /* 0x000ee20008000800 */
[----:B------:R-:W-:Y:S01]  /*1640*/  PLOP3.LUT P1, PT, P1, PT, PT, 0x8, 0x80 ;  /* 0x000000000080781c */ /* 0x000fe20000f2e170 */
[----:B------:R-:W4:Y:S01]  /*1650*/  LDCU UR7, c[0x0][0x390] ;  /* 0x00007200ff0777ac */ /* 0x000f220008000800 */
[----:B------:R-:W-:Y:S01]  /*1660*/  UISETP.NE.AND UP1, UPT, UR18, URZ, UPT ;  /* 0x000000ff1200728c */ /* 0x000fe2000bf25270 */
[----:B------:R-:W-:Y:S01]  /*1670*/  UMOV UR47, 0x1 ;  /* 0x00000001002f7882 */ /* 0x000fe20000000000 */
[----:B------:R-:W-:Y:S01]  /*1680*/  UMOV UR70, URZ ;  /* 0x000000ff00467c82 */ /* 0x000fe20008000000 */
[----:B------:R-:W-:Y:S01]  /*1690*/  UMOV UR54, URZ ;  /* 0x000000ff00367c82 */ /* 0x000fe20008000000 */
[----:B--2---:R-:W-:-:S04]  /*16a0*/  UIADD3 UR5, UPT, UPT, UR5, 0x3f, URZ ;  /* 0x0000003f05057890 */ /* 0x004fc8000fffe0ff */
[----:B------:R-:W-:-:S04]  /*16b0*/  USHF.R.S32.HI UR4, URZ, 0x1f, UR5 ;  /* 0x0000001fff047899 */ /* 0x000fc80008011405 */
[----:B------:R-:W-:Y:S02]  /*16c0*/  ULEA.HI UR4, UR4, UR5, URZ, 0x6 ;  /* 0x0000000504047291 */ /* 0x000fe4000f8f30ff */
[----:B------:R-:W-:Y:S02]  /*16d0*/  USHF.L.U32 UR5, UR22, 0x6, URZ ;  /* 0x0000000616057899 */ /* 0x000fe400080006ff */
[----:B------:R-:W-:Y:S02]  /*16e0*/  USHF.R.S32.HI UR4, URZ, 0x6, UR4 ;  /* 0x00000006ff047899 */ /* 0x000fe40008011404 */
[----:B------:R-:W-:Y:S02]  /*16f0*/  ULOP3.LUT UR5, UR5, 0x40, URZ, 0xc0, !UPT ;  /* 0x0000004005057892 */ /* 0x000fe4000f8ec0ff */
[----:B---3--:R-:W-:-:S04]  /*1700*/  UIMAD UR4, UR4, UR6, URZ ;  /* 0x00000006040472a4 */ /* 0x008fc8000f8e02ff */
[----:B----4-:R-:W-:Y:S01]  /*1710*/  UIMAD UR6, UR4, UR7, URZ ;  /* 0x00000007040672a4 */ /* 0x010fe2000f8e02ff */
[----:B------:R-:W-:Y:S01]  /*1720*/  MOV R22, UR5 ;  /* 0x0000000500167c02 */ /* 0x000fe20008000f00 */
[----:B------:R-:W-:Y:S02]  /*1730*/  USEL UR7, UR67, 0x2, UP1 ;  /* 0x0000000243077887 */ /* 0x000fe40008800000 */
[----:B------:R-:W-:Y:S02]  /*1740*/  UISETP.NE.AND UP2, UPT, UR6, URZ, UPT ;  /* 0x000000ff0600728c */ /* 0x000fe4000bf45270 */
[----:B------:R-:W-:Y:S01]  /*1750*/  UISETP.LT.U32.AND UP0, UPT, UR6, 0x6, UPT ;  /* 0x000000060600788c */ /* 0x000fe2000bf01070 */
[----:B------:R-:W-:Y:S01]  /*1760*/  IMAD.U32 R21, RZ, RZ, UR6 ;  /* 0x00000006ff157e24 */ /* 0x000fe2000f8e00ff */
[----:B------:R-:W2:Y:S01]  /*1770*/  LDCU UR4, c[0x0][0x370] ;  /* 0x00006e00ff0477ac */ /* 0x000ea20008000800 */
[----:B------:R-:W-:Y:S01]  /*1780*/  MOV R14, UR7 ;  /* 0x00000007000e7c02 */ /* 0x000fe20008000f00 */
[----:B------:R-:W3:Y:S01]  /*1790*/  LDCU UR8, c[0x0][0x374] ;  /* 0x00006e80ff0877ac */ /* 0x000ee20008000800 */
[----:B--2---:R-:W-:Y:S01]  /*17a0*/  IMAD.U32 R16, RZ, RZ, UR4 ;  /* 0x00000004ff107e24 */ /* 0x004fe2000f8e00ff */
[----:B------:R-:W-:Y:S01]  /*17b0*/  USEL UR4, UR6, 0x6, UP0 ;  /* 0x0000000606047887 */ /* 0x000fe20008000000 */
[----:B---3--:R-:W-:-:S03]  /*17c0*/  IMAD.U32 R15, RZ, RZ, UR8 ;  /* 0x00000008ff0f7e24 */ /* 0x008fc6000f8e00ff */
[----:B------:R-:W-:Y:S02]  /*17d0*/  UIADD3 UR5, UPT, UPT, UR4, -0x1, URZ ;  /* 0xffffffff04057890 */ /* 0x000fe4000fffe0ff */
[----:B------:R-:W-:Y:S02]  /*17e0*/  @!UP2 UIADD3 UR5, UPT, UPT, UR4, URZ, URZ ;  /* 0x000000ff0405a290 */ /* 0x000fe4000fffe0ff */
[----:B------:R-:W-:Y:S02]  /*17f0*/  UIADD3 UR6, UPT, UPT, UR6, -UR4, URZ ;  /* 0x8000000406067290 */ /* 0x000fe4000fffe0ff */
[----:B------:R-:W-:-:S04]  /*1800*/  UIADD3 UR4, UPT, UPT, UR5, 0x1, URZ ;  /* 0x0000000105047890 */ /* 0x000fc8000fffe0ff */
[----:B------:R-:W-:Y:S02]  /*1810*/  IMAD.U32 R20, RZ, RZ, UR6 ;  /* 0x00000006ff147e24 */ /* 0x000fe4000f8e00ff */
[----:B------:R-:W-:Y:S01]  /*1820*/  MOV R13, UR4 ;  /* 0x00000004000d7c02 */ /* 0x000fe20008000f00 */
[----:B------:R-:W-:Y:S02]  /*1830*/  UMOV UR4, URZ ;  /* 0x000000ff00047c82 */ /* 0x000fe40008000000 */
[----:B------:R-:W-:-:S07]  /*1840*/  MOV R19, UR4 ;  /* 0x0000000400137c02 */ /* 0x000fce0008000f00 */
.L_x_39:
[----:B------:R-:W2:Y:S01]  /*1850*/  S2UR UR71, SR_CgaCtaId ;  /* 0x00000000004779c3 */ /* 0x000ea20000008800 */
[----:B------:R-:W-:Y:S01]  /*1860*/  UMOV UR4, 0x400 ;  /* 0x0000040000047882 */ /* 0x000fe20000000000 */
[----:B------:R-:W-:Y:S01]  /*1870*/  R2UR UR5, R21 ;  /* 0x00000000150572ca */ /* 0x000fe200000e0000 */
[----:B------:R-:W-:Y:S01]  /*1880*/  IMAD.U32 R0, RZ, RZ, UR47 ;  /* 0x0000002fff007e24 */ /* 0x000fe2000f8e00ff */
[----:B------:R-:W-:Y:S01]  /*1890*/  R2UR UR6, R22 ;  /* 0x00000000160672ca */ /* 0x000fe200000e0000 */
[----:B------:R-:W-:-:S03]  /*18a0*/  UMOV UR38, URZ ;  /* 0x000000ff00267c82 */ /* 0x000fc60008000000 */
[----:B------:R-:W-:-:S07]  /*18b0*/  SHF.L.U32 R0, R0, 0x1f, RZ ;  /* 0x0000001f00007819 */ /* 0x000fce00000006ff */
[----:B------:R-:W-:Y:S02]  /*18c0*/  UISETP.NE.AND UP0, UPT, UR5, URZ, UPT ;  /* 0x000000ff0500728c */ /* 0x000fe4000bf05270 */
[----:B------:R-:W-:Y:S01]  /*18d0*/  ULEA UR7, UR20, UR6, 0x7 ;  /* 0x0000000614077291 */ /* 0x000fe2000f8e38ff */
[----:B------:R-:W-:Y:S02]  /*18e0*/  UMOV UR5, URZ ;  /* 0x000000ff00057c82 */ /* 0x000fe40008000000 */
[----:B------:R-:W-:-:S03]  /*18f0*/  IMAD.U32 R23, RZ, RZ, UR5 ;  /* 0x00000005ff177e24 */ /* 0x000fc6000f8e00ff */
[----:B------:R-:W-:Y:S01]  /*1900*/  IMAD.U32 R12, RZ, RZ, UR7 ;  /* 0x00000007ff0c7e24 */ /* 0x000fe2000f8e00ff */
[----:B--2---:R-:W-:-:S04]  /*1910*/  ULEA UR71, UR71, UR4, 0x18 ;  /* 0x0000000447477291 */ /* 0x004fc8000f8ec0ff */
[----:B------:R-:W-:-:S09]  /*1920*/  ULEA UR4, UR70, UR71, 0x3 ;  /* 0x0000004746047291 */ /* 0x000fd2000f8e18ff */
[----:B------:R2:W3:Y:S01]  /*1930*/  SYNCS.PHASECHK.TRANS64.TRYWAIT P0, [UR4+0x30], R0 ;  /* 0x00003000ff0075a7 */ /* 0x0004e20008001104 */
[----:B------:R-:W-:-:S04]  /*1940*/  ULEA.HI UR4, UR45, UR45, URZ, 0x1 ;  /* 0x0000002d2d047291 */ /* 0x000fc8000f8f08ff */
[----:B------:R-:W-:-:S04]  /*1950*/  USHF.L.U32 UR4, UR4, 0x6, URZ ;  /* 0x0000000604047899 */ /* 0x000fc800080006ff */
[----:B------:R-:W-:-:S03]  /*1960*/  ULOP3.LUT UR55, UR6, 0xffffff80, UR4, 0xf8, !UPT ;  /* 0xffffff8006377892 */ /* 0x000fc6000f8ef804 */
[----:B------:R-:W-:Y:S02]  /*1970*/  UMOV UR4, URZ ;  /* 0x000000ff00047c82 */ /* 0x000fe40008000000 */
[----:B--2---:R-:W-:Y:S01]  /*1980*/  MOV R0, UR4 ;  /* 0x0000000400007c02 */ /* 0x004fe20008000f00 */
[----:B------:R-:W-:Y:S06]  /*1990*/  BRA.U !UP0, `(.L_x_22) ;  /* 0x0000001108f07547 */ /* 0x000fec000b800000 */
[----:B------:R-:W2:Y:S01]  /*19a0*/  LDCU.128 UR8, c[0x0][0x480] ;  /* 0x00009000ff0877ac */ /* 0x000ea20008000c00 */
[----:B------:R-:W-:Y:S02]  /*19b0*/  R2UR UR46, R13 ;  /* 0x000000000d2e72ca */ /* 0x000fe400000e0000 */
[----:B------:R-:W-:Y:S01]  /*19c0*/  R2UR UR42, R12 ;  /* 0x000000000c2a72ca */ /* 0x000fe200000e0000 */
[----:B------:R-:W-:Y:S02]  /*19d0*/  UIADD3 UR40, UPT, UPT, UR55, 0x8, URZ ;  /* 0x0000000837287890 */ /* 0x000fe4000fffe0ff */
[----:B------:R-:W-:Y:S02]  /*19e0*/  UIADD3 UR38, UPT, UPT, UR55, 0x10, URZ ;  /* 0x0000001037267890 */ /* 0x000fe4000fffe0ff */
[----:B------:R-:W-:Y:S02]  /*19f0*/  UIADD3 UR37, UPT, UPT, UR55, 0x18, URZ ;  /* 0x0000001837257890 */ /* 0x000fe4000fffe0ff */
[----:B------:R-:W-:-:S02]  /*1a00*/  UIADD3 UR36, UPT, UPT, UR55, 0x20, URZ ;  /* 0x0000002037247890 */ /* 0x000fc4000fffe0ff */
[----:B------:R-:W-:Y:S02]  /*1a10*/  UIADD3 UR35, UPT, UPT, UR55, 0x28, URZ ;  /* 0x0000002837237890 */ /* 0x000fe4000fffe0ff */
[----:B------:R-:W-:Y:S02]  /*1a20*/  UIADD3 UR34, UPT, UPT, UR55, 0x30, URZ ;  /* 0x0000003037227890 */ /* 0x000fe4000fffe0ff */
[----:B------:R-:W-:Y:S02]  /*1a30*/  UIADD3 UR41, UPT, UPT, UR55, 0x38, URZ ;  /* 0x0000003837297890 */ /* 0x000fe4000fffe0ff */
[----:B--2---:R-:W-:Y:S02]  /*1a40*/  UIMAD.WIDE.U32 UR6, UR40, UR9, URZ ;  /* 0x00000009280672a5 */ /* 0x004fe4000f8e00ff */
[----:B------:R-:W-:Y:S02]  /*1a50*/  UIMAD.WIDE.U32 UR12, UR38, UR9, URZ ;  /* 0x00000009260c72a5 */ /* 0x000fe4000f8e00ff */
[----:B------:R-:W-:-:S02]  /*1a60*/  UIMAD.WIDE.U32 UR14, UR37, UR9, URZ ;  /* 0x00000009250e72a5 */ /* 0x000fc4000f8e00ff */
[----:B------:R-:W-:Y:S01]  /*1a70*/  UIMAD.WIDE.U32 UR16, UR36, UR9, URZ ;  /* 0x00000009241072a5 */ /* 0x000fe2000f8e00ff */
[----:B------:R-:W-:Y:S01]  /*1a80*/  UMOV UR6, UR7 ;  /* 0x0000000700067c82 */ /* 0x000fe20008000000 */
[----:B------:R-:W-:Y:S02]  /*1a90*/  UIMAD.WIDE.U32 UR18, UR35, UR9, URZ ;  /* 0x00000009231272a5 */ /* 0x000fe4000f8e00ff */
[----:B------:R-:W-:Y:S02]  /*1aa0*/  USHF.R.U32.HI UR26, URZ, UR10, UR6 ;  /* 0x0000000aff1a7299 */ /* 0x000fe40008011606 */
[----:B------:R-:W-:Y:S01]  /*1ab0*/  UIMAD.WIDE.U32 UR22, UR55, UR9, URZ ;  /* 0x00000009371672a5 */ /* 0x000fe2000f8e00ff */
[----:B------:R-:W-:Y:S01]  /*1ac0*/  UMOV UR6, UR13 ;  /* 0x0000000d00067c82 */ /* 0x000fe20008000000 */
[----:B------:R-:W-:Y:S02]  /*1ad0*/  UIMAD.WIDE.U32 UR20, UR34, UR9, URZ ;  /* 0x00000009221472a5 */ /* 0x000fe4000f8e00ff */
[----:B------:R-:W-:-:S02]  /*1ae0*/  USHF.R.U32.HI UR12, URZ, UR10, UR6 ;  /* 0x0000000aff0c7299 */ /* 0x000fc40008011606 */
[----:B------:R-:W-:Y:S01]  /*1af0*/  UIMAD.WIDE.U32 UR24, UR41, UR9, URZ ;  /* 0x00000009291872a5 */ /* 0x000fe2000f8e00ff */
[----:B------:R-:W-:Y:S01]  /*1b00*/  UMOV UR6, UR15 ;  /* 0x0000000f00067c82 */ /* 0x000fe20008000000 */
[----:B------:R-:W2:Y:S01]  /*1b10*/  LDCU.64 UR4, c[0x0][0x490] ;  /* 0x00009200ff0477ac */ /* 0x000ea20008000a00 */
[----:B------:R-:W-:Y:S02]  /*1b20*/  USHF.R.U32.HI UR9, URZ, UR10, UR6 ;  /* 0x0000000aff097299 */ /* 0x000fe40008011606 */
[----:B------:R-:W-:Y:S01]  /*1b30*/  UISETP.NE.AND UP0, UPT, UR8, 0x1, UPT ;  /* 0x000000010800788c */ /* 0x000fe2000bf05270 */
[----:B------:R-:W-:Y:S02]  /*1b40*/  UMOV UR6, UR17 ;  /* 0x0000001100067c82 */ /* 0x000fe40008000000 */
[----:B------:R-:W-:Y:S02]  /*1b50*/  USHF.R.U32.HI UR15, URZ, UR10, UR6 ;  /* 0x0000000aff0f7299 */ /* 0x000fe40008011606 */
[----:B------:R-:W-:Y:S01]  /*1b60*/  USEL UR18, UR40, UR26, !UP0 ;  /* 0x0000001a28127287 */ /* 0x000fe2000c000000 */
[----:B------:R-:W-:Y:S01]  /*1b70*/  UMOV UR6, UR19 ;  /* 0x0000001300067c82 */ /* 0x000fe20008000000 */
[----:B------:R-:W-:-:S02]  /*1b80*/  USEL UR16, UR37, UR9, !UP0 ;  /* 0x0000000925107287 */ /* 0x000fc4000c000000 */
[----:B------:R-:W-:Y:S02]  /*1b90*/  USHF.R.U32.HI UR14, URZ, UR10, UR6 ;  /* 0x0000000aff0e7299 */ /* 0x000fe40008011606 */
[----:B------:R-:W-:Y:S01]  /*1ba0*/  USEL UR17, UR38, UR12, !UP0 ;  /* 0x0000000c26117287 */ /* 0x000fe2000c000000 */
[----:B------:R-:W-:Y:S01]  /*1bb0*/  UMOV UR6, UR21 ;  /* 0x0000001500067c82 */ /* 0x000fe20008000000 */
[----:B------:R-:W-:Y:S02]  /*1bc0*/  USEL UR15, UR36, UR15, !UP0 ;  /* 0x0000000f240f7287 */ /* 0x000fe4000c000000 */
[----:B------:R-:W-:Y:S02]  /*1bd0*/  USHF.R.U32.HI UR7, URZ, UR10, UR6 ;  /* 0x0000000aff077299 */ /* 0x000fe40008011606 */
[----:B------:R-:W-:Y:S01]  /*1be0*/  USEL UR14, UR35, UR14, !UP0 ;  /* 0x0000000e230e7287 */ /* 0x000fe2000c000000 */
[----:B------:R-:W-:Y:S01]  /*1bf0*/  UMOV UR6, UR23 ;  /* 0x0000001700067c82 */ /* 0x000fe20008000000 */
[----:B--2---:R-:W-:-:S02]  /*1c00*/  UIMAD.WIDE.U32 UR20, UR17, UR4, URZ ;  /* 0x00000004111472a5 */ /* 0x004fc4000f8e00ff */
[----:B------:R-:W-:Y:S02]  /*1c10*/  USHF.R.U32.HI UR19, URZ, UR10, UR6 ;  /* 0x0000000aff137299 */ /* 0x000fe40008011606 */
[----:B------:R-:W-:Y:S01]  /*1c20*/  UIMAD.WIDE.U32 UR22, UR16, UR4, URZ ;  /* 0x00000004101672a5 */ /* 0x000fe2000f8e00ff */
[----:B------:R-:W-:Y:S01]  /*1c30*/  UMOV UR6, UR25 ;  /* 0x0000001900067c82 */ /* 0x000fe20008000000 */
[----:B------:R-:W-:Y:S02]  /*1c40*/  USEL UR19, UR55, UR19, !UP0 ;  /* 0x0000001337137287 */ /* 0x000fe4000c000000 */
[----:B------:R-:W-:Y:S02]  /*1c50*/  USHF.R.U32.HI UR6, URZ, UR10, UR6 ;  /* 0x0000000aff067299 */ /* 0x000fe40008011606 */
[----:B------:R-:W-:Y:S02]  /*1c60*/  USEL UR10, UR34, UR7, !UP0 ;  /* 0x00000007220a7287 */ /* 0x000fe4000c000000 */
[----:B------:R-:W-:-:S02]  /*1c70*/  USEL UR9, UR41, UR6, !UP0 ;  /* 0x0000000629097287 */ /* 0x000fc4000c000000 */
[----:B------:R-:W-:Y:S02]  /*1c80*/  UIMAD.WIDE.U32 UR6, UR18, UR4, URZ ;  /* 0x00000004120672a5 */ /* 0x000fe4000f8e00ff */
[----:B------:R-:W-:Y:S02]  /*1c90*/  UIMAD.WIDE.U32 UR12, UR19, UR4, URZ ;  /* 0x00000004130c72a5 */ /* 0x000fe4000f8e00ff */
[----:B------:R-:W-:Y:S02]  /*1ca0*/  UIMAD.WIDE.U32 UR24, UR15, UR4, URZ ;  /* 0x000000040f1872a5 */ /* 0x000fe4000f8e00ff */
[----:B------:R-:W-:Y:S02]  /*1cb0*/  UIMAD.WIDE.U32 UR26, UR14, UR4, URZ ;  /* 0x000000040e1a72a5 */ /* 0x000fe4000f8e00ff */
[----:B------:R-:W-:Y:S02]  /*1cc0*/  UIMAD.WIDE.U32 UR30, UR10, UR4, URZ ;  /* 0x000000040a1e72a5 */ /* 0x000fe4000f8e00ff */
[----:B------:R-:W-:Y:S01]  /*1cd0*/  UIMAD.WIDE.U32 UR28, UR9, UR4, URZ ;  /* 0x00000004091c72a5 */ /* 0x000fe2000f8e00ff */
[----:B------:R-:W-:-:S02]  /*1ce0*/  UMOV UR12, UR13 ;  /* 0x0000000d000c7c82 */ /* 0x000fc40008000000 */
[----:B------:R-:W-:Y:S01]  /*1cf0*/  UMOV UR4, UR7 ;  /* 0x0000000700047c82 */ /* 0x000fe20008000000 */
[----:B------:R-:W-:Y:S02]  /*1d00*/  UISETP.NE.AND UP0, UPT, UR11, 0x1, UPT ;  /* 0x000000010b00788c */ /* 0x000fe4000bf05270 */
[----:B------:R-:W-:Y:S02]  /*1d10*/  USHF.R.U32.HI UR32, URZ, UR5, UR4 ;  /* 0x00000005ff207299 */ /* 0x000fe40008011604 */
[----:B------:R-:W-:Y:S01]  /*1d20*/  USHF.R.U32.HI UR33, URZ, UR5, UR12 ;  /* 0x00000005ff217299 */ /* 0x000fe2000801160c */
[----:B------:R-:W-:Y:S01]  /*1d30*/  UMOV UR4, UR21 ;  /* 0x0000001500047c82 */ /* 0x000fe20008000000 */
[----:B------:R-:W2:Y:S01]  /*1d40*/  LDCU.64 UR12, c[0x0][0x4b0] ;  /* 0x00009600ff0c77ac */ /* 0x000ea20008000a00 */
[----:B------:R-:W-:Y:S01]  /*1d50*/  USHF.R.U32.HI UR77, URZ, UR5, UR4 ;  /* 0x00000005ff4d7299 */ /* 0x000fe20008011604 */
[----:B------:R-:W2:Y:S02]  /*1d60*/  LDCU.64 UR6, c[0x0][0x4d0] ;  /* 0x00009a00ff0677ac */ /* 0x000ea40008000a00 */
[----:B------:R-:W-:Y:S01]  /*1d70*/  UMOV UR4, UR23 ;  /* 0x0000001700047c82 */ /* 0x000fe20008000000 */
[----:B------:R-:W-:-:S02]  /*1d80*/  UIADD3 UR23, UPT, UPT, -UR17, URZ, URZ ;  /* 0x000000ff11177290 */ /* 0x000fc4000fffe1ff */
[----:B------:R-:W-:Y:S02]  /*1d90*/  USHF.R.U32.HI UR69, URZ, UR5, UR4 ;  /* 0x00000005ff457299 */ /* 0x000fe40008011604 */
[----:B------:R-:W-:Y:S01]  /*1da0*/  UIADD3 UR24, UPT, UPT, -UR18, URZ, URZ ;  /* 0x000000ff12187290 */ /* 0x000fe2000fffe1ff */
[----:B------:R-:W-:Y:S01]  /*1db0*/  UMOV UR4, UR25 ;  /* 0x0000001900047c82 */ /* 0x000fe20008000000 */
[----:B------:R-:W-:Y:S02]  /*1dc0*/  USEL UR44, UR18, UR32, !UP0 ;  /* 0x00000020122c7287 */ /* 0x000fe4000c000000 */
[----:B------:R-:W-:Y:S02]  /*1dd0*/  USHF.R.U32.HI UR61, URZ, UR5, UR4 ;  /* 0x00000005ff3d7299 */ /* 0x000fe40008011604 */
[----:B------:R-:W-:Y:S01]  /*1de0*/  UIADD3 UR22, UPT, UPT, -UR16, URZ, URZ ;  /* 0x000000ff10167290 */ /* 0x000fe2000fffe1ff */
[----:B------:R-:W-:Y:S01]  /*1df0*/  UMOV UR4, UR27 ;  /* 0x0000001b00047c82 */ /* 0x000fe20008000000 */
[----:B------:R-:W-:Y:S01]  /*1e00*/  UIADD3 UR21, UPT, UPT, -UR15, URZ, URZ ;  /* 0x000000ff0f157290 */ /* 0x000fe2000fffe1ff */
[----:B------:R-:W-:Y:S01]  /*1e10*/  MOV R5, UR44 ;  /* 0x0000002c00057c02 */ /* 0x000fe20008000f00 */
[----:B------:R-:W-:-:S02]  /*1e20*/  USHF.R.U32.HI UR53, URZ, UR5, UR4 ;  /* 0x00000005ff357299 */ /* 0x000fc40008011604 */
[----:B------:R-:W-:Y:S01]  /*1e30*/  UIADD3 UR20, UPT, UPT, -UR14, URZ, URZ ;  /* 0x000000ff0e147290 */ /* 0x000fe2000fffe1ff */
[----:B------:R-:W-:Y:S01]  /*1e40*/  UMOV UR4, UR31 ;  /* 0x0000001f00047c82 */ /* 0x000fe20008000000 */
[----:B------:R-:W-:Y:S02]  /*1e50*/  UIADD3 UR25, UPT, UPT, -UR19, URZ, URZ ;  /* 0x000000ff13197290 */ /* 0x000fe4000fffe1ff */
[----:B------:R-:W-:Y:S02]  /*1e60*/  USHF.R.U32.HI UR45, URZ, UR5, UR4 ;  /* 0x00000005ff2d7299 */ /* 0x000fe40008011604 */
[----:B-1----:R-:W-:Y:S01]  /*1e70*/  USEL UR48, UR19, UR33, !UP0 ;  /* 0x0000002113307287 */ /* 0x002fe2000c000000 */
[----:B------:R-:W-:Y:S01]  /*1e80*/  UMOV UR4, UR29 ;  /* 0x0000001d00047c82 */ /* 0x000fe20008000000 */
[----:B------:R-:W-:Y:S02]  /*1e90*/  USEL UR77, UR17, UR77, !UP0 ;  /* 0x0000004d114d7287 */ /* 0x000fe4000c000000 */
[----:B------:R-:W-:-:S02]  /*1ea0*/  USHF.R.U32.HI UR29, URZ, UR5, UR4 ;  /* 0x00000005ff1d7299 */ /* 0x000fc40008011604 */
[----:B------:R-:W-:Y:S01]  /*1eb0*/  IMAD.U32 R8, RZ, RZ, UR48 ;  /* 0x00000030ff087e24 */ /* 0x000fe2000f8e00ff */
[----:B------:R-:W-:Y:S02]  /*1ec0*/  UIADD3 UR4, UPT, UPT, -UR9, URZ, URZ ;  /* 0x000000ff09047290 */ /* 0x000fe4000fffe1ff */
[----:B------:R-:W-:Y:S02]  /*1ed0*/  USEL UR29, UR9, UR29, !UP0 ;  /* 0x0000001d091d7287 */ /* 0x000fe4000c000000 */
[----:B------:R-:W-:Y:S02]  /*1ee0*/  UIMAD UR27, UR8, UR4, UR41 ;  /* 0x00000004081b72a4 */ /* 0x000fe4000f8e0229 */
[----:B------:R-:W-:Y:S02]  /*1ef0*/  UIADD3 UR4, UPT, UPT, -UR29, URZ, URZ ;  /* 0x000000ff1d047290 */ /* 0x000fe4000fffe1ff */
[----:B------:R-:W-:Y:S02]  /*1f00*/  UIADD3 UR5, UPT, UPT, -UR10, URZ, URZ ;  /* 0x000000ff0a057290 */ /* 0x000fe4000fffe1ff */
[----:B------:R-:W-:-:S02]  /*1f10*/  UIMAD UR28, UR11, UR4, UR9 ;  /* 0x000000040b1c72a4 */ /* 0x000fc4000f8e0209 */
[----:B------:R-:W-:Y:S02]  /*1f20*/  UIADD3 UR9, UPT, UPT, UR46, UR54, URZ ;  /* 0x000000362e097290 */ /* 0x000fe4000fffe0ff */
[----:B------:R-:W-:Y:S02]  /*1f30*/  USEL UR69, UR16, UR69, !UP0 ;  /* 0x0000004510457287 */ /* 0x000fe4000c000000 */
[----:B------:R-:W-:Y:S02]  /*1f40*/  USEL UR61, UR15, UR61, !UP0 ;  /* 0x0000003d0f3d7287 */ /* 0x000fe4000c000000 */
[----:B------:R-:W-:Y:S01]  /*1f50*/  USEL UR53, UR14, UR53, !UP0 ;  /* 0x000000350e357287 */ /* 0x000fe2000c000000 */
[----:B------:R-:W-:Y:S01]  /*1f60*/  IMAD.U32 R19, RZ, RZ, UR9 ;  /* 0x00000009ff137e24 */ /* 0x000fe2000f8e00ff */
[----:B------:R-:W-:Y:S02]  /*1f70*/  USEL UR45, UR10, UR45, !UP0 ;  /* 0x0000002d0a2d7287 */ /* 0x000fe4000c000000 */
[----:B------:R-:W-:-:S02]  /*1f80*/  UIMAD UR75, UR8, UR23, UR38 ;  /* 0x00000017084b72a4 */ /* 0x000fc4000f8e0226 */
[----:B------:R-:W-:Y:S02]  /*1f90*/  UIMAD UR40, UR8, UR24, UR40 ;  /* 0x00000018082872a4 */ /* 0x000fe4000f8e0228 */
[----:B------:R-:W-:Y:S02]  /*1fa0*/  UIADD3 UR23, UPT, UPT, -UR44, URZ, URZ ;  /* 0x000000ff2c177290 */ /* 0x000fe4000fffe1ff */
[----:B------:R-:W-:Y:S02]  /*1fb0*/  UIMAD UR67, UR8, UR22, UR37 ;  /* 0x00000016084372a4 */ /* 0x000fe4000f8e0225 */
[----:B------:R-:W-:Y:S02]  /*1fc0*/  UIMAD UR59, UR8, UR21, UR36 ;  /* 0x00000015083b72a4 */ /* 0x000fe4000f8e0224 */
[----:B------:R-:W-:Y:S02]  /*1fd0*/  UIMAD UR51, UR8, UR20, UR35 ;  /* 0x00000014083372a4 */ /* 0x000fe4000f8e0223 */
[----:B------:R-:W-:-:S02]  /*1fe0*/  UIMAD UR43, UR8, UR5, UR34 ;  /* 0x00000005082b72a4 */ /* 0x000fc4000f8e0222 */
[----:B------:R-:W-:Y:S02]  /*1ff0*/  UIMAD UR25, UR8, UR25, UR55 ;  /* 0x00000019081972a4 */ /* 0x000fe4000f8e0237 */
[----:B------:R-:W-:Y:S02]  /*2000*/  UIADD3 UR24, UPT, UPT, -UR48, URZ, URZ ;  /* 0x000000ff30187290 */ /* 0x000fe4000fffe1ff */
[----:B------:R-:W-:Y:S02]  /*2010*/  UIADD3 UR22, UPT, UPT, -UR77, URZ, URZ ;  /* 0x000000ff4d167290 */ /* 0x000fe4000fffe1ff */
[----:B------:R-:W-:Y:S02]  /*2020*/  UIADD3 UR21, UPT, UPT, -UR69, URZ, URZ ;  /* 0x000000ff45157290 */ /* 0x000fe4000fffe1ff */
[----:B------:R-:W-:Y:S02]  /*2030*/  UIADD3 UR20, UPT, UPT, -UR61, URZ, URZ ;  /* 0x000000ff3d147290 */ /* 0x000fe4000fffe1ff */
[----:B------:R-:W-:-:S02]  /*2040*/  UIADD3 UR8, UPT, UPT, -UR53, URZ, URZ ;  /* 0x000000ff35087290 */ /* 0x000fc4000fffe1ff */
[----:B------:R-:W-:Y:S02]  /*2050*/  UIADD3 UR5, UPT, UPT, -UR45, URZ, URZ ;  /* 0x000000ff2d057290 */ /* 0x000fe4000fffe1ff */
[----:B------:R-:W-:Y:S02]  /*2060*/  UIMAD UR23, UR11, UR23, UR18 ;  /* 0x000000170b1772a4 */ /* 0x000fe4000f8e0212 */
[----:B--2---:R-:W-:Y:S02]  /*2070*/  UIMAD UR9, UR40, UR12, UR6 ;  /* 0x0000000c280972a4 */ /* 0x004fe4000f8e0206 */
[----:B------:R-:W-:Y:S02]  /*2080*/  UIMAD UR24, UR11, UR24, UR19 ;  /* 0x000000180b1872a4 */ /* 0x000fe4000f8e0213 */
[----:B------:R-:W-:Y:S02]  /*2090*/  UIMAD UR22, UR11, UR22, UR17 ;  /* 0x000000160b1672a4 */ /* 0x000fe4000f8e0211 */
[----:B------:R-:W-:Y:S01]  /*20a0*/  UIMAD UR21, UR11, UR21, UR16 ;  /* 0x000000150b1572a4 */ /* 0x000fe2000f8e0210 */
[----:B------:R-:W-:Y:S01]  /*20b0*/  IMAD.U32 R4, RZ, RZ, UR9 ;  /* 0x00000009ff047e24 */ /* 0x000fe2000f8e00ff */
[----:B------:R-:W-:-:S02]  /*20c0*/  UIMAD UR20, UR11, UR20, UR15 ;  /* 0x000000140b1472a4 */ /* 0x000fc4000f8e020f */
[----:B------:R-:W-:Y:S02]  /*20d0*/  UIMAD UR8, UR11, UR8, UR14 ;  /* 0x000000080b0872a4 */ /* 0x000fe4000f8e020e */
[----:B------:R-:W-:Y:S02]  /*20e0*/  UIMAD UR44, UR11, UR5, UR10 ;  /* 0x000000050b2c72a4 */ /* 0x000fe4000f8e020a */
[----:B------:R-:W-:Y:S02]  /*20f0*/  UIMAD UR11, UR25, UR12, UR6 ;  /* 0x0000000c190b72a4 */ /* 0x000fe4000f8e0206 */
[----:B------:R-:W-:Y:S02]  /*2100*/  UIMAD UR75, UR75, UR12, UR6 ;  /* 0x0000000c4b4b72a4 */ /* 0x000fe4000f8e0206 */
[----:B------:R-:W-:Y:S02]  /*2110*/  UIMAD UR67, UR67, UR12, UR6 ;  /* 0x0000000c434372a4 */ /* 0x000fe4000f8e0206 */
[----:B------:R-:W-:Y:S01]  /*2120*/  UIMAD UR59, UR59, UR12, UR6 ;  /* 0x0000000c3b3b72a4 */ /* 0x000fe2000f8e0206 */
[----:B------:R-:W-:Y:S01]  /*2130*/  MOV R7, UR11 ;  /* 0x0000000b00077c02 */ /* 0x000fe20008000f00 */
[----:B------:R-:W-:-:S02]  /*2140*/  UIMAD UR51, UR51, UR12, UR6 ;  /* 0x0000000c333372a4 */ /* 0x000fc4000f8e0206 */
[----:B------:R-:W-:Y:S02]  /*2150*/  UIMAD UR43, UR43, UR12, UR6 ;  /* 0x0000000c2b2b72a4 */ /* 0x000fe4000f8e0206 */
[----:B------:R-:W-:Y:S02]  /*2160*/  UIMAD UR27, UR27, UR12, UR6 ;  /* 0x0000000c1b1b72a4 */ /* 0x000fe4000f8e0206 */
[----:B------:R-:W-:Y:S02]  /*2170*/  UIMAD UR6, UR23, UR13, UR7 ;  /* 0x0000000d170672a4 */ /* 0x000fe4000f8e0207 */
[----:B------:R-:W-:Y:S02]  /*2180*/  UIMAD UR9, UR24, UR13, UR7 ;  /* 0x0000000d180972a4 */ /* 0x000fe4000f8e0207 */
[----:B------:R-:W-:Y:S02]  /*2190*/  UIMAD UR76, UR22, UR13, UR7 ;  /* 0x0000000d164c72a4 */ /* 0x000fe4000f8e0207 */
[----:B------:R-:W-:Y:S01]  /*21a0*/  UIMAD UR68, UR21, UR13, UR7 ;  /* 0x0000000d154472a4 */ /* 0x000fe2000f8e0207 */
[----:B------:R-:W-:Y:S01]  /*21b0*/  IMAD.U32 R3, RZ, RZ, UR6 ;  /* 0x00000006ff037e24 */ /* 0x000fe2000f8e00ff */
[----:B------:R-:W-:Y:S01]  /*21c0*/  UIMAD UR60, UR20, UR13, UR7 ;  /* 0x0000000d143c72a4 */ /* 0x000fe2000f8e0207 */
[----:B------:R-:W-:Y:S01]  /*21d0*/  MOV R6, UR9 ;  /* 0x0000000900067c02 */ /* 0x000fe20008000f00 */
[----:B------:R-:W-:-:S02]  /*21e0*/  UIMAD UR52, UR8, UR13, UR7 ;  /* 0x0000000d083472a4 */ /* 0x000fc4000f8e0207 */
[----:B------:R-:W-:Y:S02]  /*21f0*/  UIMAD UR44, UR44, UR13, UR7 ;  /* 0x0000000d2c2c72a4 */ /* 0x000fe4000f8e0207 */
[----:B------:R-:W-:Y:S01]  /*2200*/  UIMAD UR28, UR28, UR13, UR7 ;  /* 0x0000000d1c1c72a4 */ /* 0x000fe2000f8e0207 */
[----:B------:R-:W-:Y:S02]  /*2210*/  UMOV UR6, URZ ;  /* 0x000000ff00067c82 */ /* 0x000fe40008000000 */
[----:B------:R-:W-:Y:S01]  /*2220*/  UMOV UR7, URZ ;  /* 0x000000ff00077c82 */ /* 0x000fe20008000000 */
[----:B------:R-:W-:Y:S01]  /*2230*/  MOV R23, UR6 ;  /* 0x0000000600177c02 */ /* 0x000fe20008000f00 */
[----:B------:R-:W-:Y:S01]  /*2240*/  IMAD.U32 R0, RZ, RZ, UR7 ;  /* 0x00000007ff007e24 */ /* 0x000fe2000f8e00ff */
[----:B------:R-:W1:Y:S01]  /*2250*/  LDCU.64 UR14, c[0x0][0x4b8] ;  /* 0x00009700ff0e77ac */ /* 0x000e620008000a00 */
[----:B------:R-:W2:Y:S01]  /*2260*/  LDCU.64 UR4, c[0x0][0x4d8] ;  /* 0x00009b00ff0477ac */ /* 0x000ea20008000a00 */
[----:B------:R-:W-:Y:S01]  /*2270*/  UIADD3 UR10, UPT, UPT, UR42, 0x20, URZ ;  /* 0x000000202a0a7890 */ /* 0x000fe2000fffe0ff */
[----:B------:R-:W-:Y:S01]  /*2280*/  UMOV UR8, UR70 ;  /* 0x0000004600087c82 */ /* 0x000fe20008000000 */
[----:B------:R-:W-:-:S10]  /*2290*/  UMOV UR38, URZ ;  /* 0x000000ff00267c82 */ /* 0x000fd40008000000 */
.L_x_28:
[----:B------:R-:W-:Y:S01]  /*22a0*/  @!P3 MOV R10, 0x10000 ;  /* 0x00010000000ab802 */ /* 0x000fe20000000f00 */
[----:B------:R-:W-:Y:S01]  /*22b0*/  ULEA UR6, UR8, UR71, 0x3 ;  /* 0x0000004708067291 */ /* 0x000fe2000f8e18ff */
[----:B---3--:R-:W-:Y:S11]  /*22c0*/  @P0 BRA `(.L_x_23) ;  /* 0x0000000000100947 */ /* 0x008ff60003800000 */
[----:B------:R-:W-:Y:S04]  /*22d0*/  MOV R9, UR47 ;  /* 0x0000002f00097c02 */ /* 0x000fe80008000f00 */
[----:B-----5:R-:W-:Y:S04]  /*22e0*/  SHF.L.U32 R24, R9, 0x1f, RZ ;  /* 0x0000001f09187819 */ /* 0x020fe800000006ff */
[----:B------:R-:W3:Y:S02]  /*22f0*/  SYNCS.PHASECHK.TRANS64.TRYWAIT P0, [UR6+0x30], R24 ;  /* 0x00003018ff0075a7 */ /* 0x000ee40008001106 */
[----:B---3--:R-:W-:Y:S05]  /*2300*/  @!P0 BRA `(.L_x_24) ;  /* 0x0000009000dc8947 */ /* 0x008fea0003800000 */
.L_x_23:
[----:B------:R4:W-:Y:S01]  /*2310*/  @!P3 SYNCS.ARRIVE.TRANS64 RZ, [UR6], R10 ;  /* 0x0000000affffb9a7 */ /* 0x0009e20008000006 */
[----:B------:R-:W-:Y:S11]  /*2320*/  R2UR UR7, R14 ;  /* 0x000000000e0772ca */ /* 0x000ff600000e0000 */
[----:B------:R-:W-:Y:S02]  /*2330*/  @!UPT UIADD3 URZ, UPT, UPT, URZ, URZ, URZ ;  /* 0x000000fffffff290 */ /* 0x000fe4000fffe0ff */
[----:B------:R-:W-:Y:S04]  /*2340*/  ULOP3.LUT UR7, UR7, 0x2, URZ, 0xfc, !UPT ;  /* 0x0000000207077892 */ /* 0x000fe8000f8efcff */
[----:B------:R-:W-:Y:S09]  /*2350*/  UISETP.NE.AND UP0, UPT, UR7, 0x2, UPT ;  /* 0x000000020700788c */ /* 0x000ff2000bf05270 */
[----:B----4-:R-:W-:Y:S05]  /*2360*/  BRA.U UP0, `(.L_x_25) ;  /* 0x0000000100047547 */ /* 0x010fea000b800000 */
[----:B-12---:R-:W-:Y:S05]  /*2370*/  BPT.TRAP 0x1 ;  /* 0x000000040000795c */ /* 0x006fea0000300000 */
.L_x_25:
[----:B------:R-:W-:Y:S04]  /*2380*/  BSSY.RECONVERGENT B0, `(.L_x_26) ;  /* 0x0000003000007945 */ /* 0x000fe80003800200 */
[----:B------:R-:W-:Y:S05]  /*2390*/  @P2 BRA `(.L_x_27) ;  /* 0x0000000000042947 */ /* 0x000fea0003800000 */
[----:B-12---:R-:W-:Y:S05]  /*23a0*/  BPT.TRAP 0x1 ;  /* 0x000000040000795c */ /* 0x006fea0000300000 */
.L_x_27:
[----:B-12---:R-:W-:Y:S05]  /*23b0*/  BSYNC.RECONVERGENT B0 ;  /* 0x0000000000007941 */ /* 0x006fea0003800200 */
.L_x_26:
[----:B------:R-:W-:Y:S01]  /*23c0*/  UIADD3 UR9, UPT, UPT, UR8, 0x1, URZ ;  /* 0x0000000108097890 */ /* 0x000fe2000fffe0ff */
[----:B------:R-:W-:Y:S01]  /*23d0*/  R2UR UR13, R0 ;  /* 0x00000000000d72ca */ /* 0x000fe200000e0000 */
[----:B------:R-:W-:Y:S01]  /*23e0*/  ULOP3.LUT UR49, UR6, 0xfefffff8, URZ, 0xc0, !UPT ;  /* 0xfefffff806317892 */ /* 0x000fe2000f8ec0ff */
[----:B------:R-:W-:Y:S01]  /*23f0*/  R2UR UR12, R23 ;  /* 0x00000000170c72ca */ /* 0x000fe200000e0000 */
[----:B------:R-:W-:Y:S01]  /*2400*/  UISETP.NE.AND UP0, UPT, UR9, 0x6, UPT ;  /* 0x000000060900788c */ /* 0x000fe2000bf05270 */
[----:B------:R-:W-:Y:S01]  /*2410*/  MOV.SPILL R26, UR53 ;  /* 0x00000035001a7c02 */ /* 0x000fe20009000f00 */
[----:B------:R-:W-:Y:S01]  /*2420*/  ULEA UR8, UR8, UR71, 0xe ;  /* 0x0000004708087291 */ /* 0x000fe2000f8e70ff */
[----:B------:R-:W-:Y:S01]  /*2430*/  R2UR UR53, R8 ;  /* 0x00000000083572ca */ /* 0x000fe200000e0000 */
[----:B------:R-:W-:Y:S01]  /*2440*/  USEL UR11, URZ, 0x1, UP0 ;  /* 0x00000001ff0b7887 */ /* 0x000fe20008000000 */
[----:B------:R-:W-:Y:S01]  /*2450*/  MOV.SPILL R25, UR52 ;  /* 0x0000003400197c02 */ /* 0x000fe20009000f00 */
[----:B------:R-:W-:Y:S01]  /*2460*/  USEL UR70, UR9, URZ, UP0 ;  /* 0x000000ff09467287 */ /* 0x000fe20008000000 */
[----:B------:R-:W-:Y:S01]  /*2470*/  R2UR UR52, R6 ;  /* 0x00000000063472ca */ /* 0x000fe200000e0000 */
[----:B------:R-:W-:Y:S01]  /*2480*/  ULOP3.LUT UR47, UR47, UR11, URZ, 0x3c, !UPT ;  /* 0x0000000b2f2f7292 */ /* 0x000fe2000f8e3cff */
[----:B---3-5:R-:W-:Y:S01]  /*2490*/  MOV.SPILL R24, UR51 ;  /* 0x0000003300187c02 */ /* 0x028fe20009000f00 */
[----:B------:R-:W-:Y:S01]  /*24a0*/  UIMAD UR7, UR13, UR14, UR4 ;  /* 0x0000000e0d0772a4 */ /* 0x000fe2000f8e0204 */
[----:B------:R-:W-:Y:S01]  /*24b0*/  R2UR UR51, R7 ;  /* 0x00000000073372ca */ /* 0x000fe200000e0000 */
[----:B------:R-:W-:Y:S01]  /*24c0*/  UIMAD UR6, UR12, UR15, UR5 ;  /* 0x0000000f0c0672a4 */ /* 0x000fe2000f8e0205 */
[----:B------:R-:W-:Y:S01]  /*24d0*/  MOV.SPILL R11, UR29 ;  /* 0x0000001d000b7c02 */ /* 0x000fe20009000f00 */
[----:B------:R-:W-:Y:S01]  /*24e0*/  USHF.L.U32 UR50, UR38, 0x6, URZ ;  /* 0x0000000626327899 */ /* 0x000fe200080006ff */
[----:B------:R-:W-:Y:S01]  /*24f0*/  IMAD.U32 R23, RZ, RZ, UR47 ;  /* 0x0000002fff177e24 */ /* 0x000fe2000f8e00ff */
[----:B------:R-:W1:Y:S01]  /*2500*/  LDCU.64 UR16, c[0x0][0x348] ;  /* 0x00006900ff1077ac */ /* 0x000e620008000a00 */
[----:B------:R-:W-:Y:S02]  /*2510*/  MOV.SPILL R10, UR28 ;  /* 0x0000001c000a7c02 */ /* 0x000fe40009000f00 */
[----:B------:R-:W-:Y:S01]  /*2520*/  MOV.SPILL R9, UR27 ;  /* 0x0000001b00097c02 */ /* 0x000fe20009000f00 */
[----:B------:R-:W-:Y:S01]  /*2530*/  UPRMT UR6, UR7, 0x40, UR6 ;  /* 0x0000004007067896 */ /* 0x000fe20008000006 */
[----:B------:R-:W-:Y:S01]  /*2540*/  SHF.L.U32 R29, R23, 0x1f, RZ ;  /* 0x0000001f171d7819 */ /* 0x000fe200000006ff */
[----:B------:R-:W-:Y:S01]  /*2550*/  ULEA UR9, UR70, UR71, 0x3 ;  /* 0x0000004746097291 */ /* 0x000fe2000f8e18ff */
[----:B------:R-:W-:Y:S01]  /*2560*/  R2UR UR27, R4 ;  /* 0x00000000041b72ca */ /* 0x000fe200000e0000 */
[----:B------:R-:W-:Y:S01]  /*2570*/  UIADD3 UR48, UPT, UPT, UR8, 0x8400, URZ ;  /* 0x0000840008307890 */ /* 0x000fe2000fffe0ff */
[----:B------:R-:W-:Y:S01]  /*2580*/  R2UR UR28, R3 ;  /* 0x00000000031c72ca */ /* 0x000fe200000e0000 */
[----:B------:R-:W-:Y:S01]  /*2590*/  UPRMT UR6, UR6, 0x5410, URZ ;  /* 0x0000541006067896 */ /* 0x000fe200080000ff */
[----:B------:R-:W-:Y:S01]  /*25a0*/  R2UR UR29, R5 ;  /* 0x00000000051d72ca */ /* 0x000fe200000e0000 */
[----:B------:R-:W-:Y:S01]  /*25b0*/  UMOV UR62, 0x0 ;  /* 0x00000000003e7882 */ /* 0x000fe20000000000 */
[----:B------:R-:W-:Y:S01]  /*25c0*/  UMOV UR63, 0x10000000 ;  /* 0x10000000003f7882 */ /* 0x000fe20000000000 */
[----:B------:R-:W-:Y:S01]  /*25d0*/  UIADD3 UR34, UPT, UPT, UR50, 0x20, URZ ;  /* 0x0000002032227890 */ /* 0x000fe2000fffe0ff */
[----:B------:R4:W2:Y:S01]  /*25e0*/  SYNCS.PHASECHK.TRANS64.TRYWAIT P0, [UR9+0x30], R29 ;  /* 0x0000301dff0075a7 */ /* 0x0008a20008001109 */
[----:B------:R-:W-:Y:S01]  /*25f0*/  UIADD3 UR32, UPT, UPT, UR8, 0x8800, URZ ;  /* 0x0000880008207890 */ /* 0x000fe2000fffe0ff */
[----:B------:R-:W-:Y:S01]  /*2600*/  MOV.SPILL R27, UR54 ;  /* 0x00000036001b7c02 */ /* 0x000fe20009000f00 */
[----:B-1----:R-:W-:Y:S01]  /*2610*/  UIADD3 UR22, UP1, UPT, UR16, 0x80, URZ ;  /* 0x0000008010167890 */ /* 0x002fe2000ff3e0ff */
[----:B------:R-:W-:Y:S01]  /*2620*/  MOV.SPILL R28, UR55 ;  /* 0x00000037001c7c02 */ /* 0x000fe20009000f00 */
[----:B------:R-:W-:Y:S01]  /*2630*/  UMOV UR35, UR51 ;  /* 0x0000003300237c82 */ /* 0x000fe20008000000 */
[----:B------:R-:W-:Y:S01]  /*2640*/  UMOV UR36, UR52 ;  /* 0x0000003400247c82 */ /* 0x000fe20008000000 */
[----:B------:R-:W-:Y:S01]  /*2650*/  UIADD3.X UR23, UPT, UPT, URZ, UR17, URZ, UP1, !UPT ;  /* 0x00000011ff177290 */ /* 0x000fe20008ffe4ff */
[----:B------:R-:W-:Y:S01]  /*2660*/  R2UR.FILL UR54, R27 ;  /* 0x000000001b3672ca */ /* 0x000fe200004e0000 */
[----:B------:R-:W-:Y:S01]  /*2670*/  UMOV UR9, UR49 ;  /* 0x0000003100097c82 */ /* 0x000fe20008000000 */
[----:B------:R-:W-:Y:S01]  /*2680*/  UMOV UR11, UR50 ;  /* 0x00000032000b7c82 */ /* 0x000fe20008000000 */
[----:B------:R-:W-:Y:S01]  /*2690*/  UIADD3 UR72, UPT, UPT, UR8, 0x9400, URZ ;  /* 0x0000940008487890 */ /* 0x000fe2000fffe0ff */
[----:B------:R-:W-:Y:S01]  /*26a0*/  R2UR.FILL UR55, R28 ;  /* 0x000000001c3772ca */ /* 0x000fe200004e0000 */
[----:B------:R-:W-:Y:S01]  /*26b0*/  UMOV UR73, UR9 ;  /* 0x0000000900497c82 */ /* 0x000fe20008000000 */
[----:B------:R-:W-:Y:S01]  /*26c0*/  UMOV UR66, UR11 ;  /* 0x0000000b00427c82 */ /* 0x000fe20008000000 */
[----:B------:R-:W-:Y:S01]  /*26d0*/  UMOV UR37, UR53 ;  /* 0x0000003500257c82 */ /* 0x000fe20008000000 */
[----:B------:R1:W-:Y:S01]  /*26e0*/  UTMALDG.4D.IM2COL.2CTA [UR48], [UR22], UR6, desc[UR62] ;  /* 0x00003e30160073b4 */ /* 0x0003e20008259006 */
[----:B------:R-:W-:Y:S01]  /*26f0*/  UMOV UR33, UR49 ;  /* 0x0000003100217c82 */ /* 0x000fe20008000000 */
[----:B------:R-:W-:Y:S01]  /*2700*/  UIADD3 UR24, UPT, UPT, UR8, 0x8c00, URZ ;  /* 0x00008c0008187890 */ /* 0x000fe2000fffe0ff */
[----:B------:R-:W-:Y:S01]  /*2710*/  UMOV UR25, UR9 ;  /* 0x0000000900197c82 */ /* 0x000fe20008000000 */
[----:B------:R-:W-:Y:S01]  /*2720*/  UMOV UR26, UR11 ;  /* 0x0000000b001a7c82 */ /* 0x000fe20008000000 */
[----:B------:R-:W-:Y:S01]  /*2730*/  UIADD3 UR16, UPT, UPT, UR8, 0x9000, URZ ;  /* 0x0000900008107890 */ /* 0x000fe2000fffe0ff */
[----:B------:R3:W-:Y:S01]  /*2740*/  UTMALDG.4D.IM2COL.2CTA [UR32], [UR22], UR6, desc[UR62] ;  /* 0x00003e20160073b4 */ /* 0x0007e20008259006 */
[----:B------:R-:W-:Y:S01]  /*2750*/  UMOV UR19, UR27 ;  /* 0x0000001b00137c82 */ /* 0x000fe20008000000 */
[----:B------:R-:W-:Y:S01]  /*2760*/  UMOV UR20, UR28 ;  /* 0x0000001c00147c82 */ /* 0x000fe20008000000 */
[----:B------:R-:W-:Y:S01]  /*2770*/  UMOV UR21, UR29 ;  /* 0x0000001d00157c82 */ /* 0x000fe20008000000 */
[----:B------:R-:W-:Y:S01]  /*2780*/  UMOV UR17, UR9 ;  /* 0x0000000900117c82 */ /* 0x000fe20008000000 */
[----:B------:R-:W-:Y:S01]  /*2790*/  UMOV UR18, UR34 ;  /* 0x0000002200127c82 */ /* 0x000fe20008000000 */
[----:B------:R-:W-:Y:S01]  /*27a0*/  UMOV UR74, UR11 ;  /* 0x0000000b004a7c82 */ /* 0x000fe20008000000 */
[----:B------:R-:W-:Y:S01]  /*27b0*/  UIADD3 UR64, UPT, UPT, UR8, 0x9c00, URZ ;  /* 0x00009c0008407890 */ /* 0x000fe2000fffe0ff */
        /* <DEDUP_REMOVED lines=9> */
[----:B------:R-:W-:Y:S01]  /*2850*/  UIADD3 UR54, UPT, UPT, UR54, 0x1, URZ ;  /* 0x0000000136367890 */ /* 0x000fe2000fffe0ff */
[----:B------:R4:W-:Y:S01]  /*2860*/  UTMALDG.4D.IM2COL.2CTA [UR72], [UR22], UR6, desc[UR62] ;  /* 0x00003e48160073b4 */ /* 0x0009e20008259006 */
[----:B-1----:R-:W-:Y:S01]  /*2870*/  R2UR.FILL UR53, R26 ;  /* 0x000000001a3572ca */ /* 0x002fe200004e0000 */
[----:B------:R-:W-:Y:S01]  /*2880*/  UIADD3 UR48, UPT, UPT, UR8, 0xac00, URZ ;  /* 0x0000ac0008307890 */ /* 0x000fe2000fffe0ff */
[----:B------:R-:W-:Y:S01]  /*2890*/  R2UR.FILL UR52, R25 ;  /* 0x00000000193472ca */ /* 0x000fe200004e0000 */
[----:B------:R-:W-:Y:S01]  /*28a0*/  UMOV UR49, UR9 ;  /* 0x0000000900317c82 */ /* 0x000fe20008000000 */
[----:B------:R-:W-:Y:S01]  /*28b0*/  R2UR.FILL UR51, R24 ;  /* 0x00000000183372ca */ /* 0x000fe200004e0000 */
[----:B------:R-:W-:Y:S01]  /*28c0*/  UMOV UR50, UR11 ;  /* 0x0000000b00327c82 */ /* 0x000fe20008000000 */
[----:B---3--:R-:W-:Y:S01]  /*28d0*/  UIADD3 UR32, UPT, UPT, UR8, 0x9800, URZ ;  /* 0x0000980008207890 */ /* 0x008fe2000fffe0ff */
[----:B------:R-:W-:Y:S01]  /*28e0*/  UMOV UR35, UR75 ;  /* 0x0000004b00237c82 */ /* 0x000fe20008000000 */
[----:B------:R-:W-:Y:S01]  /*28f0*/  UMOV UR36, UR76 ;  /* 0x0000004c00247c82 */ /* 0x000fe20008000000 */
[----:B------:R-:W-:Y:S01]  /*2900*/  UMOV UR37, UR77 ;  /* 0x0000004d00257c82 */ /* 0x000fe20008000000 */
[----:B------:R-:W-:Y:S01]  /*2910*/  UMOV UR33, UR9 ;  /* 0x0000000900217c82 */ /* 0x000fe20008000000 */
[----:B----4-:R-:W-:Y:S04]  /*2920*/  R2UR.FILL UR29, R11 ;  /* 0x000000000b1d72ca */ /* 0x010fe800004e0000 */
[----:B------:R1:W-:Y:S01]  /*2930*/  UTMALDG.4D.IM2COL.2CTA [UR32], [UR22], UR6, desc[UR62] ;  /* 0x00003e20160073b4 */ /* 0x0003e20008259006 */
[----:B------:R-:W-:Y:S01]  /*2940*/  R2UR.FILL UR28, R10 ;  /* 0x000000000a1c72ca */ /* 0x000fe200004e0000 */
[----:B------:R-:W-:Y:S01]  /*2950*/  UIADD3 UR24, UPT, UPT, UR8, 0xbc00, URZ ;  /* 0x0000bc0008187890 */ /* 0x000fe2000fffe0ff */
[----:B------:R-:W-:Y:S01]  /*2960*/  R2UR.FILL UR27, R9 ;  /* 0x00000000091b72ca */ /* 0x000fe200004e0000 */
[----:B------:R-:W-:Y:S01]  /*2970*/  UIADD3 UR16, UPT, UPT, UR8, 0xa000, URZ ;  /* 0x0000a00008107890 */ /* 0x000fe2000fffe0ff */
[----:B------:R3:W-:Y:S01]  /*2980*/  UTMALDG.4D.IM2COL.2CTA [UR64], [UR22], UR6, desc[UR62] ;  /* 0x00003e40160073b4 */ /* 0x0007e20008259006 */
[----:B------:R-:W-:Y:S01]  /*2990*/  UMOV UR19, UR67 ;  /* 0x0000004300137c82 */ /* 0x000fe20008000000 */
[----:B------:R-:W-:Y:S01]  /*29a0*/  UMOV UR20, UR68 ;  /* 0x0000004400147c82 */ /* 0x000fe20008000000 */
[----:B------:R-:W-:Y:S01]  /*29b0*/  UMOV UR21, UR69 ;  /* 0x0000004500157c82 */ /* 0x000fe20008000000 */
[----:B------:R-:W4:Y:S04]  /*29c0*/  LDCU.64 UR72, c[0x0][0x348] ;  /* 0x00006900ff4877ac */ /* 0x000f280008000a00 */
[----:B------:R3:W-:Y:S01]  /*29d0*/  UTMALDG.4D.IM2COL.2CTA [UR16], [UR22], UR6, desc[UR62] ;  /* 0x00003e10160073b4 */ /* 0x0007e20008259006 */
[----:B------:R-:W-:Y:S01]  /*29e0*/  R2UR UR74, R19 ;  /* 0x00000000134a72ca */ /* 0x000fe200000e0000 */
[----:B------:R-:W-:Y:S01]  /*29f0*/  UTMALDG.4D.IM2COL.2CTA [UR56], [UR22], UR6, desc[UR62] ;  /* 0x00003e38160073b4 */ /* 0x000fe20008259006 */
[----:B----4-:R-:W-:Y:S04]  /*2a00*/  UIADD3 UR30, UP0, UPT, UR72, 0x180, URZ ;  /* 0x00000180481e7890 */ /* 0x010fe8000ff1e0ff */
[----:B------:R-:W-:Y:S01]  /*2a10*/  UIADD3.X UR31, UPT, UPT, URZ, UR73, URZ, UP0, !UPT ;  /* 0x00000049ff1f7290 */ /* 0x000fe200087fe4ff */
[----:B------:R-:W4:Y:S01]  /*2a20*/  LDCU UR73, c[0x0][0x390] ;  /* 0x00007200ff4977ac */ /* 0x000f220008000800 */
[----:B-1----:R-:W-:Y:S01]  /*2a30*/  UIADD3 UR32, UPT, UPT, UR8, 0xa800, URZ ;  /* 0x0000a80008207890 */ /* 0x002fe2000fffe0ff */
[----:B------:R-:W-:Y:S01]  /*2a40*/  UMOV UR35, UR59 ;  /* 0x0000003b00237c82 */ /* 0x000fe20008000000 */
[----:B------:R-:W-:Y:S01]  /*2a50*/  UMOV UR36, UR60 ;  /* 0x0000003c00247c82 */ /* 0x000fe20008000000 */
[----:B------:R-:W-:Y:S01]  /*2a60*/  UMOV UR37, UR61 ;  /* 0x0000003d00257c82 */ /* 0x000fe20008000000 */
[----:B---3--:R-:W-:Y:S05]  /*2a70*/  UMOV UR66, UR12 ;  /* 0x0000000c00427c82 */ /* 0x008fea0008000000 */
[----:B------:R1:W-:Y:S01]  /*2a80*/  UTMALDG.4D.IM2COL.2CTA [UR32], [UR22], UR6, desc[UR62] ;  /* 0x00003e20160073b4 */ /* 0x0003e20008259006 */
[----:B------:R-:W3:Y:S01]  /*2a90*/  LDCU UR12, c[0x0][0x38c] ;  /* 0x00007180ff0c77ac */ /* 0x000ee20008000800 */
[----:B------:R-:W-:Y:S01]  /*2aa0*/  UMOV UR65, UR13 ;  /* 0x0000000d00417c82 */ /* 0x000fe20008000000 */
[----:B------:R-:W-:Y:S01]  /*2ab0*/  UMOV UR13, UR66 ;  /* 0x00000042000d7c82 */ /* 0x000fe20008000000 */
[----:B------:R-:W-:Y:S01]  /*2ac0*/  UIADD3 UR16, UPT, UPT, UR8, 0xb000, URZ ;  /* 0x0000b00008107890 */ /* 0x000fe2000fffe0ff */
[----:B------:R-:W-:Y:S01]  /*2ad0*/  UTMALDG.4D.IM2COL.2CTA [UR48], [UR22], UR6, desc[UR62] ;  /* 0x00003e30160073b4 */ /* 0x000fe20008259006 */
[----:B------:R-:W-:Y:S01]  /*2ae0*/  UMOV UR19, UR51 ;  /* 0x0000003300137c82 */ /* 0x000fe20008000000 */
[----:B------:R-:W-:Y:S01]  /*2af0*/  UMOV UR20, UR52 ;  /* 0x0000003400147c82 */ /* 0x000fe20008000000 */
[----:B------:R-:W-:Y:S01]  /*2b00*/  UMOV UR21, UR53 ;  /* 0x0000003500157c82 */ /* 0x000fe20008000000 */
[----:B------:R-:W-:Y:S02]  /*2b10*/  UIADD3 UR46, UPT, UPT, UR65, 0x1, URZ ;  /* 0x00000001412e7890 */ /* 0x000fe4000fffe0ff */
[----:B------:R-:W-:Y:S02]  /*2b20*/  UIADD3 UR7, UPT, UPT, UR66, 0x1, URZ ;  /* 0x0000000142077890 */ /* 0x000fe4000fffe0ff */
[----:B------:R2:W-:Y:S01]  /*2b30*/  UTMALDG.4D.IM2COL.2CTA [UR16], [UR22], UR6, desc[UR62] ;  /* 0x00003e10160073b4 */ /* 0x0005e20008259006 */
[----:B---3--:R-:W-:Y:S03]  /*2b40*/  UISETP.NE.AND UP1, UPT, UR46, UR12, UPT ;  /* 0x0000000c2e00728c */ /* 0x008fe6000bf25270 */
[----:B------:R-:W-:Y:S01]  /*2b50*/  UMOV UR12, UR65 ;  /* 0x00000041000c7c82 */ /* 0x000fe20008000000 */
[----:B------:R-:W-:Y:S01]  /*2b60*/  UTMALDG.4D.IM2COL.2CTA [UR40], [UR22], UR6, desc[UR62] ;  /* 0x00003e28160073b4 */ /* 0x000fe20008259006 */
[----:B-1----:R-:W-:Y:S01]  /*2b70*/  UIADD3 UR32, UPT, UPT, UR8, 0xb800, URZ ;  /* 0x0000b80008207890 */ /* 0x002fe2000fffe0ff */
[----:B------:R-:W-:Y:S01]  /*2b80*/  UMOV UR35, UR43 ;  /* 0x0000002b00237c82 */ /* 0x000fe20008000000 */
[----:B------:R-:W-:Y:S01]  /*2b90*/  UMOV UR36, UR44 ;  /* 0x0000002c00247c82 */ /* 0x000fe20008000000 */
[----:B------:R-:W-:Y:S06]  /*2ba0*/  UMOV UR37, UR45 ;  /* 0x0000002d00257c82 */ /* 0x000fec0008000000 */
[----:B------:R-:W-:Y:S01]  /*2bb0*/  UTMALDG.4D.IM2COL.2CTA [UR32], [UR22], UR6, desc[UR62] ;  /* 0x00003e20160073b4 */ /* 0x000fe20008259006 */
[----:B--2---:R-:W-:Y:S01]  /*2bc0*/  UIADD3 UR16, UPT, UPT, UR8, 0xc000, URZ ;  /* 0x0000c00008107890 */ /* 0x004fe2000fffe0ff */
[----:B------:R-:W-:Y:S01]  /*2bd0*/  UTMALDG.4D.IM2COL.2CTA [UR24], [UR22], UR6, desc[UR62] ;  /* 0x00003e18160073b4 */ /* 0x000fe20008259006 */
[----:B------:R-:W-:Y:S01]  /*2be0*/  UMOV UR19, UR27 ;  /* 0x0000001b00137c82 */ /* 0x000fe20008000000 */
[----:B------:R-:W-:Y:S01]  /*2bf0*/  UMOV UR20, UR28 ;  /* 0x0000001c00147c82 */ /* 0x000fe20008000000 */
[----:B------:R-:W-:Y:S05]  /*2c00*/  UMOV UR21, UR29 ;  /* 0x0000001d00157c82 */ /* 0x000fea0008000000 */
[----:B------:R1:W-:Y:S02]  /*2c10*/  UTMALDG.4D.IM2COL.2CTA [UR16], [UR22], UR6, desc[UR62] ;  /* 0x00003e10160073b4 */ /* 0x0003e40008259006 */
[----:B-1----:R-:W-:Y:S01]  /*2c20*/  UIADD3 UR16, UPT, UPT, UR8, 0x20400, URZ ;  /* 0x0002040008107890 */ /* 0x002fe2000fffe0ff */
[----:B------:R-:W-:Y:S01]  /*2c30*/  R2UR UR18, R12 ;  /* 0x000000000c1272ca */ /* 0x000fe200000e0000 */
[----:B------:R-:W-:Y:S02]  /*2c40*/  UIADD3 UR8, UPT, UPT, UR8, 0x22400, URZ ;  /* 0x0002240008087890 */ /* 0x000fe4000fffe0ff */
[----:B------:R-:W-:Y:S01]  /*2c50*/  UIADD3 UR6, UPT, UPT, UR38, 0x1, URZ ;  /* 0x0000000126067890 */ /* 0x000fe2000fffe0ff */
[----:B------:R-:W-:Y:S01]  /*2c60*/  UMOV UR20, UR65 ;  /* 0x0000004100147c82 */ /* 0x000fe20008000000 */
[----:B------:R-:W-:Y:S01]  /*2c70*/  UMOV UR21, UR66 ;  /* 0x0000004200157c82 */ /* 0x000fe20008000000 */
[----:B------:R-:W-:Y:S01]  /*2c80*/  UMOV UR19, UR11 ;  /* 0x0000000b00137c82 */ /* 0x000fe20008000000 */
[----:B------:R-:W-:Y:S04]  /*2c90*/  @UP1 UIADD3 UR7, UPT, UPT, UR21, URZ, URZ ;  /* 0x000000ff15071290 */ /* 0x000fe8000fffe0ff */
[----:B----4-:R-:W-:Y:S02]  /*2ca0*/  UISETP.NE.AND UP0, UPT, UR7, UR73, UPT ;  /* 0x000000490700728c */ /* 0x010fe4000bf05270 */
[----:B------:R-:W-:Y:S02]  /*2cb0*/  UTMALDG.4D.2CTA [UR16], [UR30], desc[UR62] ;  /* 0x00003e101e0075b4 */ /* 0x000fe40008219000 */
[----:B------:R-:W-:Y:S01]  /*2cc0*/  USEL UR7, UR7, URZ, UP0 ;  /* 0x000000ff07077287 */ /* 0x000fe20008000000 */
[----:B------:R1:W-:Y:S05]  /*2cd0*/  UTMALDG.4D.2CTA [UR8], [UR30], desc[UR62] ;  /* 0x00003e081e0075b4 */ /* 0x0003ea0008219000 */
[----:B------:R-:W-:Y:S01]  /*2ce0*/  IMAD.U32 R23, RZ, RZ, UR7 ;  /* 0x00000007ff177e24 */ /* 0x000fe2000f8e00ff */
[----:B------:R-:W-:Y:S02]  /*2cf0*/  @UP0 UIADD3 UR6, UPT, UPT, UR38, URZ, URZ ;  /* 0x000000ff26060290 */ /* 0x000fe4000fffe0ff */
[----:B------:R-:W-:Y:S05]  /*2d00*/  UISETP.NE.AND UP0, UPT, UR54, UR74, UPT ;  /* 0x0000004a3600728c */ /* 0x000fea000bf05270 */
[----:B------:R-:W-:Y:S01]  /*2d10*/  UMOV UR38, UR6 ;  /* 0x0000000600267c82 */ /* 0x000fe20008000000 */
[----:B-1----:R-:W-:Y:S06]  /*2d20*/  USEL UR8, UR46, URZ, UP1 ;  /* 0x000000ff2e087287 */ /* 0x002fec0008800000 */
[----:B------:R-:W-:Y:S01]  /*2d30*/  IMAD.U32 R0, RZ, RZ, UR8 ;  /* 0x00000008ff007e24 */ /* 0x000fe2000f8e00ff */
[----:B------:R-:W-:Y:S01]  /*2d40*/  UMOV UR8, UR70 ;  /* 0x0000004600087c82 */ /* 0x000fe20008000000 */
[----:B------:R-:W-:Y:S05]  /*2d50*/  BRA.U UP0, `(.L_x_28) ;  /* 0xfffffff500507547 */ /* 0x000fea000b83ffff */
.L_x_22:
[----:B------:R-:W-:Y:S01]  /*2d60*/  ULEA UR4, UR70, UR71, 0x3 ;  /* 0x0000004746047291 */ /* 0x000fe2000f8e18ff */
[----:B------:R-:W-:Y:S01]  /*2d70*/  IMAD.U32 R3, RZ, RZ, UR47 ;  /* 0x0000002fff037e24 */ /* 0x000fe2000f8e00ff */
[----:B------:R-:W-:Y:S01]  /*2d80*/  @!P1 SYNCS.ARRIVE.TRANS64.A1T0 RZ, [UR71+0xa8], RZ ;  /* 0x0000a8ffffff99a7 */ /* 0x000fe20008100047 */
[----:B------:R-:W-:-:S03]  /*2d90*/  R2UR UR5, R20 ;  /* 0x00000000140572ca */ /* 0x000fc600000e0000 */
[----:B------:R-:W-:-:S04]  /*2da0*/  SHF.L.U32 R3, R3, 0x1f, RZ ;  /* 0x0000001f03037819 */ /* 0x000fc800000006ff */
[----:B---3--:R2:W3:Y:S06]  /*2db0*/  SYNCS.PHASECHK.TRANS64.TRYWAIT P0, [UR4+0x30], R3 ;  /* 0x00003003ff0075a7 */ /* 0x0084ec0008001104 */
[----:B------:R-:W-:-:S09]  /*2dc0*/  UISETP.GE.AND UP0, UPT, UR5, 0x1, UPT ;  /* 0x000000010500788c */ /* 0x000fd2000bf06270 */
[----:B------:R-:W-:Y:S05]  /*2dd0*/  BRA.U !UP0, `(.L_x_29) ;  /* 0x00000015083c7547 */ /* 0x000fea000b800000 */
[----:B------:R-:W4:Y:S01]  /*2de0*/  LDCU.128 UR8, c[0x0][0x480] ;  /* 0x00009000ff0877ac */ /* 0x000f220008000c00 */
[----:B------:R-:W-:Y:S02]  /*2df0*/  R2UR UR46, R19 ;  /* 0x00000000132e72ca */ /* 0x000fe400000e0000 */
[----:B-1----:R-:W-:Y:S01]  /*2e00*/  R2UR UR48, R20 ;  /* 0x00000000143072ca */ /* 0x002fe200000e0000 */
[----:B------:R-:W-:Y:S01]  /*2e10*/  UIADD3 UR42, UPT, UPT, UR55, 0x8, URZ ;  /* 0x00000008372a7890 */ /* 0x000fe2000fffe0ff */
[----:B------:R-:W-:Y:S01]  /*2e20*/  R2UR UR49, R12 ;  /* 0x000000000c3172ca */ /* 0x000fe200000e0000 */
[----:B------:R-:W-:Y:S02]  /*2e30*/  UIADD3 UR41, UPT, UPT, UR55, 0x10, URZ ;  /* 0x0000001037297890 */ /* 0x000fe4000fffe0ff */
[----:B------:R-:W-:Y:S02]  /*2e40*/  UIADD3 UR40, UPT, UPT, UR55, 0x18, URZ ;  /* 0x0000001837287890 */ /* 0x000fe4000fffe0ff */
[----:B------:R-:W-:-:S02]  /*2e50*/  UIADD3 UR36, UPT, UPT, UR55, 0x20, URZ ;  /* 0x0000002037247890 */ /* 0x000fc4000fffe0ff */
[----:B------:R-:W-:Y:S02]  /*2e60*/  UIADD3 UR35, UPT, UPT, UR55, 0x28, URZ ;  /* 0x0000002837237890 */ /* 0x000fe4000fffe0ff */
[----:B------:R-:W-:Y:S02]  /*2e70*/  UIADD3 UR34, UPT, UPT, UR55, 0x30, URZ ;  /* 0x0000003037227890 */ /* 0x000fe4000fffe0ff */
[----:B------:R-:W-:Y:S02]  /*2e80*/  UIADD3 UR44, UPT, UPT, UR55, 0x38, URZ ;  /* 0x00000038372c7890 */ /* 0x000fe4000fffe0ff */
[----:B----4-:R-:W-:Y:S02]  /*2e90*/  UIMAD.WIDE.U32 UR6, UR42, UR9, URZ ;  /* 0x000000092a0672a5 */ /* 0x010fe4000f8e00ff */
        /* <DEDUP_REMOVED lines=12> */
[----:B------:R-:W1:Y:S01]  /*2f60*/  LDCU.64 UR4, c[0x0][0x490] ;  /* 0x00009200ff0477ac */ /* 0x000e620008000a00 */
[----:B------:R-:W-:Y:S02]  /*2f70*/  USHF.R.U32.HI UR9, URZ, UR10, UR6 ;  /* 0x0000000aff097299 */ /* 0x000fe40008011606 */
[----:B------:R-:W-:Y:S01]  /*2f80*/  UISETP.NE.AND UP0, UPT, UR8, 0x1, UPT ;  /* 0x000000010800788c */ /* 0x000fe2000bf05270 */
[----:B------:R-:W-:Y:S01]  /*2f90*/  UMOV UR6, UR17 ;  /* 0x0000001100067c82 */ /* 0x000fe20008000000 */
[----:B------:R-:W-:Y:S02]  /*2fa0*/  UIADD3 UR46, UPT, UPT, UR48, UR46, URZ ;  /* 0x0000002e302e7290 */ /* 0x000fe4000fffe0ff */
[----:B------:R-:W-:Y:S02]  /*2fb0*/  USHF.R.U32.HI UR15, URZ, UR10, UR6 ;  /* 0x0000000aff0f7299 */ /* 0x000fe40008011606 */
[----:B------:R-:W-:Y:S01]  /*2fc0*/  USEL UR18, UR42, UR26, !UP0 ;  /* 0x0000001a2a127287 */ /* 0x000fe2000c000000 */
[----:B------:R-:W-:Y:S01]  /*2fd0*/  UMOV UR6, UR19 ;  /* 0x0000001300067c82 */ /* 0x000fe20008000000 */
[----:B------:R-:W-:Y:S01]  /*2fe0*/  USEL UR16, UR40, UR9, !UP0 ;  /* 0x0000000928107287 */ /* 0x000fe2000c000000 */
[----:B------:R-:W-:Y:S01]  /*2ff0*/  IMAD.U32 R19, RZ, RZ, UR46 ;  /* 0x0000002eff137e24 */ /* 0x000fe2000f8e00ff */
[----:B------:R-:W-:-:S02]  /*3000*/  USHF.R.U32.HI UR14, URZ, UR10, UR6 ;  /* 0x0000000aff0e7299 */ /* 0x000fc40008011606 */
[----:B------:R-:W-:Y:S01]  /*3010*/  USEL UR17, UR41, UR12, !UP0 ;  /* 0x0000000c29117287 */ /* 0x000fe2000c000000 */
[----:B------:R-:W-:Y:S01]  /*3020*/  UMOV UR6, UR21 ;  /* 0x0000001500067c82 */ /* 0x000fe20008000000 */
[----:B------:R-:W-:Y:S02]  /*3030*/  USEL UR15, UR36, UR15, !UP0 ;  /* 0x0000000f240f7287 */ /* 0x000fe4000c000000 */
[----:B------:R-:W-:Y:S02]  /*3040*/  USHF.R.U32.HI UR7, URZ, UR10, UR6 ;  /* 0x0000000aff077299 */ /* 0x000fe40008011606 */
[----:B------:R-:W-:Y:S01]  /*3050*/  USEL UR14, UR35, UR14, !UP0 ;  /* 0x0000000e230e7287 */ /* 0x000fe2000c000000 */
[----:B------:R-:W-:Y:S01]  /*3060*/  UMOV UR6, UR23 ;  /* 0x0000001700067c82 */ /* 0x000fe20008000000 */
[----:B-1----:R-:W-:Y:S02]  /*3070*/  UIMAD.WIDE.U32 UR20, UR17, UR4, URZ ;  /* 0x00000004111472a5 */ /* 0x002fe4000f8e00ff */
[----:B------:R-:W-:-:S02]  /*3080*/  USHF.R.U32.HI UR19, URZ, UR10, UR6 ;  /* 0x0000000aff137299 */ /* 0x000fc40008011606 */
[----:B------:R-:W-:Y:S01]  /*3090*/  UIMAD.WIDE.U32 UR22, UR16, UR4, URZ ;  /* 0x00000004101672a5 */ /* 0x000fe2000f8e00ff */
[----:B------:R-:W-:Y:S01]  /*30a0*/  UMOV UR6, UR25 ;  /* 0x0000001900067c82 */ /* 0x000fe20008000000 */
[----:B------:R-:W-:Y:S02]  /*30b0*/  USEL UR19, UR55, UR19, !UP0 ;  /* 0x0000001337137287 */ /* 0x000fe4000c000000 */
[----:B------:R-:W-:Y:S02]  /*30c0*/  USHF.R.U32.HI UR6, URZ, UR10, UR6 ;  /* 0x0000000aff067299 */ /* 0x000fe40008011606 */
[----:B------:R-:W-:Y:S02]  /*30d0*/  USEL UR10, UR34, UR7, !UP0 ;  /* 0x00000007220a7287 */ /* 0x000fe4000c000000 */
[----:B------:R-:W-:Y:S02]  /*30e0*/  USEL UR9, UR44, UR6, !UP0 ;  /* 0x000000062c097287 */ /* 0x000fe4000c000000 */
[----:B------:R-:W-:-:S02]  /*30f0*/  UIMAD.WIDE.U32 UR6, UR18, UR4, URZ ;  /* 0x00000004120672a5 */ /* 0x000fc4000f8e00ff */
[----:B------:R-:W-:Y:S02]  /*3100*/  UIMAD.WIDE.U32 UR12, UR19, UR4, URZ ;  /* 0x00000004130c72a5 */ /* 0x000fe4000f8e00ff */
[----:B------:R-:W-:Y:S02]  /*3110*/  UIMAD.WIDE.U32 UR24, UR15, UR4, URZ ;  /* 0x000000040f1872a5 */ /* 0x000fe4000f8e00ff */
[----:B------:R-:W-:Y:S02]  /*3120*/  UIMAD.WIDE.U32 UR26, UR14, UR4, URZ ;  /* 0x000000040e1a72a5 */ /* 0x000fe4000f8e00ff */
[----:B------:R-:W-:Y:S02]  /*3130*/  UIMAD.WIDE.U32 UR30, UR10, UR4, URZ ;  /* 0x000000040a1e72a5 */ /* 0x000fe4000f8e00ff */
[----:B------:R-:W-:Y:S01]  /*3140*/  UIMAD.WIDE.U32 UR28, UR9, UR4, URZ ;  /* 0x00000004091c72a5 */ /* 0x000fe2000f8e00ff */
[----:B------:R-:W-:Y:S02]  /*3150*/  UMOV UR12, UR13 ;  /* 0x0000000d000c7c82 */ /* 0x000fe40008000000 */
[----:B------:R-:W-:Y:S01]  /*3160*/  UMOV UR4, UR7 ;  /* 0x0000000700047c82 */ /* 0x000fe20008000000 */
[----:B------:R-:W-:-:S02]  /*3170*/  USHF.R.U32.HI UR43, URZ, UR5, UR12 ;  /* 0x00000005ff2b7299 */ /* 0x000fc4000801160c */
[----:B------:R-:W-:Y:S01]  /*3180*/  USHF.R.U32.HI UR33, URZ, UR5, UR4 ;  /* 0x00000005ff217299 */ /* 0x000fe20008011604 */
[----:B------:R-:W1:Y:S02]  /*3190*/  LDCU.64 UR12, c[0x0][0x4b0] ;  /* 0x00009600ff0c77ac */ /* 0x000e640008000a00 */
[----:B------:R-:W-:Y:S01]  /*31a0*/  UMOV UR4, UR21 ;  /* 0x0000001500047c82 */ /* 0x000fe20008000000 */
[----:B------:R-:W1:Y:S01]  /*31b0*/  LDCU.64 UR6, c[0x0][0x4d0] ;  /* 0x00009a00ff0677ac */ /* 0x000e620008000a00 */
[----:B------:R-:W-:Y:S02]  /*31c0*/  USHF.R.U32.HI UR32, URZ, UR5, UR4 ;  /* 0x00000005ff207299 */ /* 0x000fe40008011604 */
[----:B------:R-:W-:Y:S01]  /*31d0*/  UISETP.NE.AND UP0, UPT, UR11, 0x1, UPT ;  /* 0x000000010b00788c */ /* 0x000fe2000bf05270 */
[----:B------:R-:W-:Y:S01]  /*31e0*/  UMOV UR4, UR23 ;  /* 0x0000001700047c82 */ /* 0x000fe20008000000 */
[----:B------:R-:W-:Y:S02]  /*31f0*/  UIADD3 UR20, UPT, UPT, -UR14, URZ, URZ ;  /* 0x000000ff0e147290 */ /* 0x000fe4000fffe1ff */
[----:B------:R-:W-:-:S02]  /*3200*/  USHF.R.U32.HI UR69, URZ, UR5, UR4 ;  /* 0x00000005ff457299 */ /* 0x000fc40008011604 */
[----:B------:R-:W-:Y:S01]  /*3210*/  UIADD3 UR24, UPT, UPT, -UR18, URZ, URZ ;  /* 0x000000ff12187290 */ /* 0x000fe2000fffe1ff */
[----:B------:R-:W-:Y:S01]  /*3220*/  UMOV UR4, UR25 ;  /* 0x0000001900047c82 */ /* 0x000fe20008000000 */
[----:B------:R-:W-:Y:S02]  /*3230*/  UIADD3 UR23, UPT, UPT, -UR17, URZ, URZ ;  /* 0x000000ff11177290 */ /* 0x000fe4000fffe1ff */
[----:B------:R-:W-:Y:S02]  /*3240*/  USHF.R.U32.HI UR61, URZ, UR5, UR4 ;  /* 0x00000005ff3d7299 */ /* 0x000fe40008011604 */
[----:B------:R-:W-:Y:S01]  /*3250*/  UIADD3 UR22, UPT, UPT, -UR16, URZ, URZ ;  /* 0x000000ff10167290 */ /* 0x000fe2000fffe1ff */
[----:B------:R-:W-:Y:S01]  /*3260*/  UMOV UR4, UR27 ;  /* 0x0000001b00047c82 */ /* 0x000fe20008000000 */
[----:B------:R-:W-:Y:S02]  /*3270*/  UIADD3 UR21, UPT, UPT, -UR15, URZ, URZ ;  /* 0x000000ff0f157290 */ /* 0x000fe4000fffe1ff */
[----:B------:R-:W-:-:S02]  /*3280*/  USHF.R.U32.HI UR53, URZ, UR5, UR4 ;  /* 0x00000005ff357299 */ /* 0x000fc40008011604 */
[----:B------:R-:W-:Y:S01]  /*3290*/  UIADD3 UR25, UPT, UPT, -UR19, URZ, URZ ;  /* 0x000000ff13197290 */ /* 0x000fe2000fffe1ff */
[----:B------:R-:W-:Y:S01]  /*32a0*/  UMOV UR4, UR31 ;  /* 0x0000001f00047c82 */ /* 0x000fe20008000000 */
[----:B------:R-:W-:Y:S02]  /*32b0*/  USEL UR54, UR19, UR43, !UP0 ;  /* 0x0000002b13367287 */ /* 0x000fe4000c000000 */
[----:B------:R-:W-:Y:S02]  /*32c0*/  USHF.R.U32.HI UR45, URZ, UR5, UR4 ;  /* 0x00000005ff2d7299 */ /* 0x000fe40008011604 */
[----:B------:R-:W-:Y:S01]  /*32d0*/  USEL UR52, UR18, UR33, !UP0 ;  /* 0x0000002112347287 */ /* 0x000fe2000c000000 */
[----:B------:R-:W-:Y:S01]  /*32e0*/  UMOV UR4, UR29 ;  /* 0x0000001d00047c82 */ /* 0x000fe20008000000 */
[----:B------:R-:W-:Y:S01]  /*32f0*/  USEL UR50, UR17, UR32, !UP0 ;  /* 0x0000002011327287 */ /* 0x000fe2000c000000 */
[----:B------:R-:W-:Y:S01]  /*3300*/  IMAD.U32 R8, RZ, RZ, UR54 ;  /* 0x00000036ff087e24 */ /* 0x000fe2000f8e00ff */
[----:B------:R-:W-:-:S02]  /*3310*/  USHF.R.U32.HI UR37, URZ, UR5, UR4 ;  /* 0x00000005ff257299 */ /* 0x000fc40008011604 */
[----:B------:R-:W-:Y:S01]  /*3320*/  IMAD.U32 R6, RZ, RZ, UR52 ;  /* 0x00000034ff067e24 */ /* 0x000fe2000f8e00ff */
[----:B------:R-:W-:Y:S02]  /*3330*/  UIADD3 UR5, UPT, UPT, -UR10, URZ, URZ ;  /* 0x000000ff0a057290 */ /* 0x000fe4000fffe1ff */
[----:B------:R-:W-:Y:S01]  /*3340*/  UIADD3 UR4, UPT, UPT, -UR9, URZ, URZ ;  /* 0x000000ff09047290 */ /* 0x000fe2000fffe1ff */
[----:B------:R-:W-:Y:S01]  /*3350*/  MOV R4, UR50 ;  /* 0x0000003200047c02 */ /* 0x000fe20008000f00 */
[----:B------:R-:W-:Y:S02]  /*3360*/  USEL UR69, UR16, UR69, !UP0 ;  /* 0x0000004510457287 */ /* 0x000fe4000c000000 */
[----:B------:R-:W-:Y:S02]  /*3370*/  USEL UR61, UR15, UR61, !UP0 ;  /* 0x0000003d0f3d7287 */ /* 0x000fe4000c000000 */
[----:B------:R-:W-:Y:S02]  /*3380*/  USEL UR53, UR14, UR53, !UP0 ;  /* 0x000000350e357287 */ /* 0x000fe4000c000000 */
[----:B------:R-:W-:-:S02]  /*3390*/  USEL UR45, UR10, UR45, !UP0 ;  /* 0x0000002d0a2d7287 */ /* 0x000fc4000c000000 */
[----:B------:R-:W-:Y:S02]  /*33a0*/  USEL UR37, UR9, UR37, !UP0 ;  /* 0x0000002509257287 */ /* 0x000fe4000c000000 */
[----:B------:R-:W-:Y:S02]  /*33b0*/  UIMAD UR51, UR8, UR20, UR35 ;  /* 0x00000014083372a4 */ /* 0x000fe4000f8e0223 */
[----:B------:R-:W-:Y:S02]  /*33c0*/  UIMAD UR42, UR8, UR24, UR42 ;  /* 0x00000018082a72a4 */ /* 0x000fe4000f8e022a */
[----:B------:R-:W-:Y:S02]  /*33d0*/  UIMAD UR41, UR8, UR23, UR41 ;  /* 0x00000017082972a4 */ /* 0x000fe4000f8e0229 */
[----:B------:R-:W-:Y:S02]  /*33e0*/  UIMAD UR67, UR8, UR22, UR40 ;  /* 0x00000016084372a4 */ /* 0x000fe4000f8e0228 */
[----:B------:R-:W-:-:S02]  /*33f0*/  UIMAD UR59, UR8, UR21, UR36 ;  /* 0x00000015083b72a4 */ /* 0x000fc4000f8e0224 */
[----:B------:R-:W-:Y:S02]  /*3400*/  UIMAD UR34, UR8, UR5, UR34 ;  /* 0x00000005082272a4 */ /* 0x000fe4000f8e0222 */
[----:B------:R-:W-:Y:S02]  /*3410*/  UIMAD UR25, UR8, UR25, UR55 ;  /* 0x00000019081972a4 */ /* 0x000fe4000f8e0237 */
[----:B------:R-:W-:Y:S02]  /*3420*/  UIMAD UR35, UR8, UR4, UR44 ;  /* 0x00000004082372a4 */ /* 0x000fe4000f8e022c */
[----:B------:R-:W-:Y:S02]  /*3430*/  UIADD3 UR24, UPT, UPT, -UR54, URZ, URZ ;  /* 0x000000ff36187290 */ /* 0x000fe4000fffe1ff */
[----:B------:R-:W-:Y:S02]  /*3440*/  UIADD3 UR23, UPT, UPT, -UR52, URZ, URZ ;  /* 0x000000ff34177290 */ /* 0x000fe4000fffe1ff */
[----:B------:R-:W-:-:S02]  /*3450*/  UIADD3 UR22, UPT, UPT, -UR50, URZ, URZ ;  /* 0x000000ff32167290 */ /* 0x000fc4000fffe1ff */
[----:B------:R-:W-:Y:S02]  /*3460*/  UIADD3 UR21, UPT, UPT, -UR69, URZ, URZ ;  /* 0x000000ff45157290 */ /* 0x000fe4000fffe1ff */
[----:B------:R-:W-:Y:S02]  /*3470*/  UIADD3 UR20, UPT, UPT, -UR61, URZ, URZ ;  /* 0x000000ff3d147290 */ /* 0x000fe4000fffe1ff */
[----:B------:R-:W-:Y:S02]  /*3480*/  UIADD3 UR8, UPT, UPT, -UR53, URZ, URZ ;  /* 0x000000ff35087290 */ /* 0x000fe4000fffe1ff */
[----:B------:R-:W-:Y:S02]  /*3490*/  UIADD3 UR5, UPT, UPT, -UR45, URZ, URZ ;  /* 0x000000ff2d057290 */ /* 0x000fe4000fffe1ff */
[----:B------:R-:W-:Y:S02]  /*34a0*/  UIADD3 UR4, UPT, UPT, -UR37, URZ, URZ ;  /* 0x000000ff25047290 */ /* 0x000fe4000fffe1ff */
[----:B------:R-:W-:-:S02]  /*34b0*/  UIMAD UR24, UR11, UR24, UR19 ;  /* 0x000000180b1872a4 */ /* 0x000fc4000f8e0213 */
[----:B------:R-:W-:Y:S02]  /*34c0*/  UIMAD UR23, UR11, UR23, UR18 ;  /* 0x000000170b1772a4 */ /* 0x000fe4000f8e0212 */
[----:B------:R-:W-:Y:S02]  /*34d0*/  UIMAD UR22, UR11, UR22, UR17 ;  /* 0x000000160b1672a4 */ /* 0x000fe4000f8e0211 */
[----:B------:R-:W-:Y:S02]  /*34e0*/  UIMAD UR21, UR11, UR21, UR16 ;  /* 0x000000150b1572a4 */ /* 0x000fe4000f8e0210 */
[----:B------:R-:W-:Y:S02]  /*34f0*/  UIMAD UR20, UR11, UR20, UR15 ;  /* 0x000000140b1472a4 */ /* 0x000fe4000f8e020f */
[----:B------:R-:W-:Y:S02]  /*3500*/  UIMAD UR8, UR11, UR8, UR14 ;  /* 0x000000080b0872a4 */ /* 0x000fe4000f8e020e */
[----:B------:R-:W-:-:S02]  /*3510*/  UIMAD UR44, UR11, UR5, UR10 ;  /* 0x000000050b2c72a4 */ /* 0x000fc4000f8e020a */
[----:B------:R-:W-:Y:S02]  /*3520*/  UIMAD UR36, UR11, UR4, UR9 ;  /* 0x000000040b2472a4 */ /* 0x000fe4000f8e0209 */
[----:B-1----:R-:W-:Y:S02]  /*3530*/  UIMAD UR11, UR42, UR12, UR6 ;  /* 0x0000000c2a0b72a4 */ /* 0x002fe4000f8e0206 */
[----:B------:R-:W-:Y:S02]  /*3540*/  UIMAD UR9, UR41, UR12, UR6 ;  /* 0x0000000c290972a4 */ /* 0x000fe4000f8e0206 */
[----:B------:R-:W-:Y:S02]  /*3550*/  UIMAD UR16, UR25, UR12, UR6 ;  /* 0x0000000c191072a4 */ /* 0x000fe4000f8e0206 */
[----:B------:R-:W-:Y:S01]  /*3560*/  UIMAD UR67, UR67, UR12, UR6 ;  /* 0x0000000c434372a4 */ /* 0x000fe2000f8e0206 */
[----:B------:R-:W-:Y:S01]  /*3570*/  IMAD.U32 R5, RZ, RZ, UR11 ;  /* 0x0000000bff057e24 */ /* 0x000fe2000f8e00ff */
[----:B------:R-:W-:Y:S01]  /*3580*/  UIMAD UR59, UR59, UR12, UR6 ;  /* 0x0000000c3b3b72a4 */ /* 0x000fe2000f8e0206 */
[----:B--2---:R-:W-:Y:S01]  /*3590*/  MOV R3, UR9 ;  /* 0x0000000900037c02 */ /* 0x004fe20008000f00 */
[----:B------:R-:W-:Y:S01]  /*35a0*/  UIMAD UR51, UR51, UR12, UR6 ;  /* 0x0000000c333372a4 */ /* 0x000fe2000f8e0206 */
[----:B------:R-:W-:Y:S01]  /*35b0*/  MOV R7, UR16 ;  /* 0x0000001000077c02 */ /* 0x000fe20008000f00 */
[----:B------:R-:W-:-:S02]  /*35c0*/  UIMAD UR43, UR34, UR12, UR6 ;  /* 0x0000000c222b72a4 */ /* 0x000fc4000f8e0206 */
[----:B------:R-:W-:Y:S02]  /*35d0*/  UIMAD UR35, UR35, UR12, UR6 ;  /* 0x0000000c232372a4 */ /* 0x000fe4000f8e0206 */
[----:B------:R-:W-:Y:S02]  /*35e0*/  UIMAD UR11, UR24, UR13, UR7 ;  /* 0x0000000d180b72a4 */ /* 0x000fe4000f8e0207 */
[----:B------:R-:W-:Y:S02]  /*35f0*/  UIMAD UR9, UR23, UR13, UR7 ;  /* 0x0000000d170972a4 */ /* 0x000fe4000f8e0207 */
[----:B------:R-:W-:Y:S02]  /*3600*/  UIMAD UR6, UR22, UR13, UR7 ;  /* 0x0000000d160672a4 */ /* 0x000fe4000f8e0207 */
[----:B------:R-:W-:Y:S01]  /*3610*/  IMAD.U32 R11, RZ, RZ, UR11 ;  /* 0x0000000bff0b7e24 */ /* 0x000fe2000f8e00ff */
[----:B------:R-:W-:Y:S01]  /*3620*/  UIMAD UR52, UR8, UR13, UR7 ;  /* 0x0000000d083472a4 */ /* 0x000fe2000f8e0207 */
[----:B------:R-:W-:Y:S01]  /*3630*/  MOV R10, UR9 ;  /* 0x00000009000a7c02 */ /* 0x000fe20008000f00 */
[----:B------:R-:W1:Y:S01]  /*3640*/  LDCU UR46, c[0x0][0x390] ;  /* 0x00007200ff2e77ac */ /* 0x000e620008000800 */
[----:B------:R-:W-:Y:S01]  /*3650*/  IMAD.U32 R9, RZ, RZ, UR6 ;  /* 0x00000006ff097e24 */ /* 0x000fe2000f8e00ff */
[----:B------:R-:W2:Y:S01]  /*3660*/  LDCU UR62, c[0x0][0x38c] ;  /* 0x00007180ff3e77ac */ /* 0x000ea20008000800 */
[----:B------:R-:W4:Y:S01]  /*3670*/  LDCU.64 UR14, c[0x0][0x4b8] ;  /* 0x00009700ff0e77ac */ /* 0x000f220008000a00 */
[----:B------:R-:W1:Y:S01]  /*3680*/  LDCU.64 UR4, c[0x0][0x4d8] ;  /* 0x00009b00ff0477ac */ /* 0x000e620008000a00 */
[----:B------:R-:W-:-:S02]  /*3690*/  UIADD3 UR10, UPT, UPT, UR49, 0x20, URZ ;  /* 0x00000020310a7890 */ /* 0x000fc4000fffe0ff */
[----:B------:R-:W-:Y:S02]  /*36a0*/  UIMAD UR68, UR21, UR13, UR7 ;  /* 0x0000000d154472a4 */ /* 0x000fe4000f8e0207 */
[----:B------:R-:W-:Y:S02]  /*36b0*/  UIMAD UR60, UR20, UR13, UR7 ;  /* 0x0000000d143c72a4 */ /* 0x000fe4000f8e0207 */
[----:B------:R-:W-:Y:S02]  /*36c0*/  UIMAD UR44, UR44, UR13, UR7 ;  /* 0x0000000d2c2c72a4 */ /* 0x000fe4000f8e0207 */
[----:B------:R-:W-:Y:S01]  /*36d0*/  UIMAD UR36, UR36, UR13, UR7 ;  /* 0x0000000d242472a4 */ /* 0x000fe2000f8e0207 */
[----:B------:R-:W-:Y:S01]  /*36e0*/  UMOV UR8, UR70 ;  /* 0x0000004600087c82 */ /* 0x000fe20008000000 */
[----:B------:R-:W-:-:S10]  /*36f0*/  UMOV UR31, UR48 ;  /* 0x00000030001f7c82 */ /* 0x000fd40008000000 */
.L_x_35:
[----:B------:R-:W-:Y:S01]  /*3700*/  @!P3 MOV R25, 0x10000 ;  /* 0x000100000019b802 */ /* 0x000fe20000000f00 */
[----:B------:R-:W-:Y:S01]  /*3710*/  ULEA UR6, UR8, UR71, 0x3 ;  /* 0x0000004708067291 */ /* 0x000fe2000f8e18ff */
[----:B---3--:R-:W-:Y:S11]  /*3720*/  @P0 BRA `(.L_x_30) ;  /* 0x0000000000100947 */ /* 0x008ff60003800000 */
[----:B-----5:R-:W-:Y:S04]  /*3730*/  MOV R24, UR47 ;  /* 0x0000002f00187c02 */ /* 0x020fe80008000f00 */
[----:B------:R-:W-:Y:S04]  /*3740*/  SHF.L.U32 R27, R24, 0x1f, RZ ;  /* 0x0000001f181b7819 */ /* 0x000fe800000006ff */
[----:B------:R-:W3:Y:S02]  /*3750*/  SYNCS.PHASECHK.TRANS64.TRYWAIT P0, [UR6+0x30], R27 ;  /* 0x0000301bff0075a7 */ /* 0x000ee40008001106 */
[----:B---3--:R-:W-:Y:S05]  /*3760*/  @!P0 BRA `(.L_x_31) ;  /* 0x0000007c00dc8947 */ /* 0x008fea0003800000 */
.L_x_30:
[----:B------:R1:W-:Y:S01]  /*3770*/  @!P3 SYNCS.ARRIVE.TRANS64 RZ, [UR6], R25 ;  /* 0x00000019ffffb9a7 */ /* 0x0003e20008000006 */
[----:B------:R-:W-:Y:S11]  /*3780*/  R2UR UR7, R14 ;  /* 0x000000000e0772ca */ /* 0x000ff600000e0000 */
[----:B------:R-:W-:Y:S02]  /*3790*/  @!UPT UIADD3 URZ, UPT, UPT, URZ, URZ, URZ ;  /* 0x000000fffffff290 */ /* 0x000fe4000fffe0ff */
[----:B------:R-:W-:Y:S04]  /*37a0*/  ULOP3.LUT UR7, UR7, 0x2, URZ, 0xfc, !UPT ;  /* 0x0000000207077892 */ /* 0x000fe8000f8efcff */
[----:B------:R-:W-:Y:S09]  /*37b0*/  UISETP.NE.AND UP0, UPT, UR7, 0x2, UPT ;  /* 0x000000020700788c */ /* 0x000ff2000bf05270 */
[----:B-1----:R-:W-:Y:S05]  /*37c0*/  BRA.U UP0, `(.L_x_32) ;  /* 0x0000000100047547 */ /* 0x002fea000b800000 */
[----:B--2-4-:R-:W-:Y:S05]  /*37d0*/  BPT.TRAP 0x1 ;  /* 0x000000040000795c */ /* 0x014fea0000300000 */
.L_x_32:
[----:B------:R-:W-:Y:S04]  /*37e0*/  BSSY.RECONVERGENT B0, `(.L_x_33) ;  /* 0x0000003000007945 */ /* 0x000fe80003800200 */
[----:B------:R-:W-:Y:S05]  /*37f0*/  @P2 BRA `(.L_x_34) ;  /* 0x0000000000042947 */ /* 0x000fea0003800000 */
[----:B--2-4-:R-:W-:Y:S05]  /*3800*/  BPT.TRAP 0x1 ;  /* 0x000000040000795c */ /* 0x014fea0000300000 */
.L_x_34:
[----:B--2-4-:R-:W-:Y:S05]  /*3810*/  BSYNC.RECONVERGENT B0 ;  /* 0x0000000000007941 */ /* 0x014fea0003800200 */
.L_x_33:
[----:B------:R-:W1:Y:S01]  /*3820*/  LDCU.64 UR16, c[0x0][0x348] ;  /* 0x00006900ff1077ac */ /* 0x000e620008000a00 */
[----:B------:R-:W-:Y:S02]  /*3830*/  R2UR UR22, R0 ;  /* 0x00000000001672ca */ /* 0x000fe400000e0000 */
[----:B------:R-:W-:Y:S01]  /*3840*/  R2UR UR63, R23 ;  /* 0x00000000173f72ca */ /* 0x000fe200000e0000 */
[----:B------:R-:W-:Y:S01]  /*3850*/  UIADD3 UR9, UPT, UPT, UR8, 0x1, URZ ;  /* 0x0000000108097890 */ /* 0x000fe2000fffe0ff */
[----:B---3-5:R-:W-:Y:S01]  /*3860*/  MOV.SPILL R27, UR37 ;  /* 0x00000025001b7c02 */ /* 0x028fe20009000f00 */
[----:B------:R-:W-:Y:S01]  /*3870*/  USHF.L.U32 UR7, UR38, 0x6, URZ ;  /* 0x0000000626077899 */ /* 0x000fe200080006ff */
[----:B------:R-:W-:Y:S01]  /*3880*/  MOV.SPILL R26, UR36 ;  /* 0x00000024001a7c02 */ /* 0x000fe20009000f00 */
[----:B------:R-:W-:Y:S01]  /*3890*/  ULOP3.LUT UR6, UR6, 0xfefffff8, URZ, 0xc0, !UPT ;  /* 0xfefffff806067892 */ /* 0x000fe2000f8ec0ff */
[----:B------:R-:W-:Y:S01]  /*38a0*/  MOV.SPILL R25, UR35 ;  /* 0x0000002300197c02 */ /* 0x000fe20009000f00 */
[----:B------:R-:W-:Y:S01]  /*38b0*/  UISETP.NE.AND UP0, UPT, UR9, 0x6, UPT ;  /* 0x000000060900788c */ /* 0x000fe2000bf05270 */
[----:B------:R-:W-:Y:S01]  /*38c0*/  R2UR UR35, R3 ;  /* 0x00000000032372ca */ /* 0x000fe200000e0000 */
[----:B------:R-:W-:Y:S01]  /*38d0*/  IMAD.U32 R24, RZ, RZ, UR7 ;  /* 0x00000007ff187e24 */ /* 0x000fe2000f8e00ff */
[----:B------:R-:W-:Y:S01]  /*38e0*/  R2UR UR36, R9 ;  /* 0x00000000092472ca */ /* 0x000fe200000e0000 */
[----:B------:R-:W-:Y:S01]  /*38f0*/  UIMAD UR7, UR22, UR14, UR4 ;  /* 0x0000000e160772a4 */ /* 0x000fe2000f8e0204 */
[----:B------:R-:W-:Y:S01]  /*3900*/  R2UR UR37, R4 ;  /* 0x00000000042572ca */ /* 0x000fe200000e0000 */
[----:B------:R-:W-:Y:S01]  /*3910*/  USEL UR11, URZ, 0x1, UP0 ;  /* 0x00000001ff0b7887 */ /* 0x000fe20008000000 */
[----:B------:R-:W-:Y:S01]  /*3920*/  IMAD.U32 R23, RZ, RZ, UR6 ;  /* 0x00000006ff177e24 */ /* 0x000fe2000f8e00ff */
[----:B------:R-:W-:Y:S01]  /*3930*/  UIMAD UR6, UR63, UR15, UR5 ;  /* 0x0000000f3f0672a4 */ /* 0x000fe2000f8e0205 */
[----:B------:R-:W-:Y:S01]  /*3940*/  R2UR UR34, R24 ;  /* 0x00000000182272ca */ /* 0x000fe200000e0000 */
[----:B------:R-:W-:Y:S01]  /*3950*/  ULOP3.LUT UR47, UR47, UR11, URZ, 0x3c, !UPT ;  /* 0x0000000b2f2f7292 */ /* 0x000fe2000f8e3cff */
[----:B------:R-:W-:Y:S01]  /*3960*/  R2UR UR24, R5 ;  /* 0x00000000051872ca */ /* 0x000fe200000e0000 */
[----:B-1----:R-:W-:Y:S01]  /*3970*/  UIADD3 UR12, UP1, UPT, UR16, 0x80, URZ ;  /* 0x00000080100c7890 */ /* 0x002fe2000ff3e0ff */
[----:B------:R-:W-:Y:S01]  /*3980*/  R2UR UR33, R23 ;  /* 0x00000000172172ca */ /* 0x000fe200000e0000 */
[----:B------:R-:W-:Y:S01]  /*3990*/  ULEA UR8, UR8, UR71, 0xe ;  /* 0x0000004708087291 */ /* 0x000fe2000f8e70ff */
[----:B------:R-:W-:Y:S01]  /*39a0*/  MOV.SPILL R35, UR35 ;  /* 0x0000002300237c02 */ /* 0x000fe20009000f00 */
[----:B------:R-:W-:Y:S01]  /*39b0*/  USEL UR70, UR9, URZ, UP0 ;  /* 0x000000ff09467287 */ /* 0x000fe20008000000 */
[----:B------:R-:W-:Y:S01]  /*39c0*/  MOV.SPILL R36, UR36 ;  /* 0x0000002400247c02 */ /* 0x000fe20009000f00 */
[----:B------:R-:W-:Y:S01]  /*39d0*/  UPRMT UR6, UR7, 0x40, UR6 ;  /* 0x0000004007067896 */ /* 0x000fe20008000006 */
[----:B------:R-:W-:Y:S01]  /*39e0*/  MOV.SPILL R37, UR37 ;  /* 0x0000002500257c02 */ /* 0x000fe20009000f00 */
[----:B------:R-:W-:Y:S01]  /*39f0*/  UIADD3.X UR13, UPT, UPT, URZ, UR17, URZ, UP1, !UPT ;  /* 0x00000011ff0d7290 */ /* 0x000fe20008ffe4ff */
[----:B------:R-:W-:Y:S01]  /*3a00*/  R2UR UR35, R7 ;  /* 0x00000000072372ca */ /* 0x000fe200000e0000 */
[----:B------:R-:W-:Y:S01]  /*3a10*/  UIADD3 UR32, UPT, UPT, UR8, 0x8400, URZ ;  /* 0x0000840008207890 */ /* 0x000fe2000fffe0ff */
[----:B------:R-:W-:Y:S01]  /*3a20*/  R2UR UR36, R11 ;  /* 0x000000000b2472ca */ /* 0x000fe200000e0000 */
[----:B------:R-:W-:Y:S01]  /*3a30*/  ULEA UR9, UR70, UR71, 0x3 ;  /* 0x0000004746097291 */ /* 0x000fe2000f8e18ff */
[C---:B------:R-:W-:Y:S01]  /*3a40*/  R2UR UR37, R8.reuse ;  /* 0x00000000082572ca */ /* 0x040fe200000e0000 */
[----:B------:R-:W-:Y:S01]  /*3a50*/  UPRMT UR6, UR6, 0x5410, URZ ;  /* 0x0000541006067896 */ /* 0x000fe200080000ff */
[----:B------:R-:W-:Y:S01]  /*3a60*/  IMAD.U32 R23, RZ, RZ, UR47 ;  /* 0x0000002fff177e24 */ /* 0x000fe2000f8e00ff */
[----:B------:R-:W-:Y:S01]  /*3a70*/  UMOV UR54, 0x0 ;  /* 0x0000000000367882 */ /* 0x000fe20000000000 */
[----:B------:R-:W-:Y:S01]  /*3a80*/  UMOV UR55, 0x10000000 ;  /* 0x1000000000377882 */ /* 0x000fe20000000000 */
[----:B------:R-:W-:Y:S01]  /*3a90*/  R2UR UR27, R7 ;  /* 0x00000000071b72ca */ /* 0x000fe200000e0000 */
[----:B------:R-:W-:Y:S01]  /*3aa0*/  UMOV UR19, UR24 ;  /* 0x0000001800137c82 */ /* 0x000fe20008000000 */
[----:B------:R-:W-:Y:S01]  /*3ab0*/  SHF.L.U32 R24, R23, 0x1f, RZ ;  /* 0x0000001f17187819 */ /* 0x000fe200000006ff */
[----:B------:R-:W-:Y:S01]  /*3ac0*/  UIADD3 UR26, UPT, UPT, UR34, 0x20, URZ ;  /* 0x00000020221a7890 */ /* 0x000fe2000fffe0ff */
[----:B------:R-:W-:Y:S01]  /*3ad0*/  R2UR UR28, R11 ;  /* 0x000000000b1c72ca */ /* 0x000fe200000e0000 */
[----:B------:R-:W-:Y:S01]  /*3ae0*/  UMOV UR25, UR33 ;  /* 0x0000002100197c82 */ /* 0x000fe20008000000 */
[----:B------:R1:W2:Y:S01]  /*3af0*/  SYNCS.PHASECHK.TRANS64.TRYWAIT P0, [UR9+0x30], R24 ;  /* 0x00003018ff0075a7 */ /* 0x0002a20008001109 */
[----:B------:R-:W-:Y:S01]  /*3b00*/  R2UR UR29, R8 ;  /* 0x00000000081d72ca */ /* 0x000fe200000e0000 */
[----:B------:R3:W-:Y:S01]  /*3b10*/  UTMALDG.4D.IM2COL.2CTA [UR32], [UR12], UR6, desc[UR54] ;  /* 0x000036200c0073b4 */ /* 0x0007e20008259006 */
[----:B------:R-:W-:Y:S01]  /*3b20*/  MOV.SPILL R30, UR59 ;  /* 0x0000003b001e7c02 */ /* 0x000fe20009000f00 */
[----:B------:R-:W-:Y:S01]  /*3b30*/  UMOV UR59, UR24 ;  /* 0x00000018003b7c82 */ /* 0x000fe20008000000 */
[----:B------:R-:W-:Y:S01]  /*3b40*/  UIADD3 UR24, UPT, UPT, UR8, 0x8800, URZ ;  /* 0x0000880008187890 */ /* 0x000fe2000fffe0ff */
[----:B------:R-:W-:Y:S01]  /*3b50*/  R2UR UR23, R10 ;  /* 0x000000000a1772ca */ /* 0x000fe200000e0000 */
[----:B------:R-:W-:Y:S01]  /*3b60*/  UIADD3 UR56, UPT, UPT, UR8, 0x8c00, URZ ;  /* 0x00008c0008387890 */ /* 0x000fe2000fffe0ff */
[----:B------:R-:W-:Y:S01]  /*3b70*/  R2UR UR18, R6 ;  /* 0x00000000061272ca */ /* 0x000fe200000e0000 */
[----:B------:R-:W-:Y:S01]  /*3b80*/  UMOV UR9, UR33 ;  /* 0x0000002100097c82 */ /* 0x000fe20008000000 */
[----:B------:R-:W-:Y:S01]  /*3b90*/  UMOV UR11, UR34 ;  /* 0x00000022000b7c82 */ /* 0x000fe20008000000 */
[----:B------:R-:W-:Y:S01]  /*3ba0*/  UMOV UR57, UR9 ;  /* 0x0000000900397c82 */ /* 0x000fe20008000000 */
[----:B------:R-:W-:Y:S01]  /*3bb0*/  UMOV UR58, UR11 ;  /* 0x0000000b003a7c82 */ /* 0x000fe20008000000 */
[----:B------:R-:W-:Y:S01]  /*3bc0*/  UIADD3 UR16, UPT, UPT, UR8, 0x9000, URZ ;  /* 0x0000900008107890 */ /* 0x000fe2000fffe0ff */
[----:B------:R4:W-:Y:S01]  /*3bd0*/  UTMALDG.4D.IM2COL.2CTA [UR24], [UR12], UR6, desc[UR54] ;  /* 0x000036180c0073b4 */ /* 0x0009e20008259006 */
[----:B------:R-:W-:Y:S01]  /*3be0*/  MOV.SPILL R32, UR61 ;  /* 0x0000003d00207c02 */ /* 0x000fe20009000f00 */
[----:B------:R-:W-:Y:S01]  /*3bf0*/  UMOV UR17, UR9 ;  /* 0x0000000900117c82 */ /* 0x000fe20008000000 */
[----:B------:R-:W-:Y:S01]  /*3c00*/  MOV.SPILL R31, UR60 ;  /* 0x0000003c001f7c02 */ /* 0x000fe20009000f00 */
[----:B------:R-:W-:Y:S01]  /*3c10*/  UIADD3 UR72, UPT, UPT, UR8, 0x9800, URZ ;  /* 0x0000980008487890 */ /* 0x000fe2000fffe0ff */
[----:B------:R-:W-:Y:S01]  /*3c20*/  MOV.SPILL R34, UR63 ;  /* 0x0000003f00227c02 */ /* 0x000fe20009000f00 */
[----:B------:R-:W-:Y:S01]  /*3c30*/  UMOV UR60, UR23 ;  /* 0x00000017003c7c82 */ /* 0x000fe20008000000 */
[----:B------:R-:W-:Y:S01]  /*3c40*/  UMOV UR61, UR18 ;  /* 0x00000012003d7c82 */ /* 0x000fe20008000000 */
[----:B------:R-:W-:Y:S01]  /*3c50*/  UMOV UR21, UR18 ;  /* 0x0000001200157c82 */ /* 0x000fe20008000000 */
[----:B------:R1:W-:Y:S01]  /*3c60*/  UTMALDG.4D.IM2COL.2CTA [UR56], [UR12], UR6, desc[UR54] ;  /* 0x000036380c0073b4 */ /* 0x0003e20008259006 */
[----:B------:R-:W-:Y:S01]  /*3c70*/  UMOV UR20, UR23 ;  /* 0x0000001700147c82 */ /* 0x000fe20008000000 */
[----:B------:R-:W-:Y:S01]  /*3c80*/  UMOV UR18, UR26 ;  /* 0x0000001a00127c82 */ /* 0x000fe20008000000 */
[----:B------:R-:W-:Y:S01]  /*3c90*/  UMOV UR73, UR9 ;  /* 0x0000000900497c82 */ /* 0x000fe20008000000 */
[----:B------:R-:W-:Y:S01]  /*3ca0*/  UMOV UR74, UR26 ;  /* 0x0000001a004a7c82 */ /* 0x000fe20008000000 */
[----:B------:R-:W-:Y:S01]  /*3cb0*/  UIADD3 UR64, UPT, UPT, UR8, 0x9c00, URZ ;  /* 0x00009c0008407890 */ /* 0x000fe2000fffe0ff */
[----:B------:R-:W-:Y:S01]  /*3cc0*/  R2UR.FILL UR63, R34 ;  /* 0x00000000223f72ca */ /* 0x000fe200004e0000 */
[----:B------:R-:W-:Y:S01]  /*3cd0*/  UMOV UR65, UR9 ;  /* 0x0000000900417c82 */ /* 0x000fe20008000000 */
[----:B------:R1:W-:Y:S01]  /*3ce0*/  UTMALDG.4D.IM2COL.2CTA [UR16], [UR12], UR6, desc[UR54] ;  /* 0x000036100c0073b4 */ /* 0x0003e20008259006 */
[----:B------:R-:W-:Y:S01]  /*3cf0*/  UMOV UR66, UR11 ;  /* 0x0000000b00427c82 */ /* 0x000fe20008000000 */
[----:B------:R-:W-:Y:S01]  /*3d00*/  UIADD3 UR48, UPT, UPT, UR8, 0xac00, URZ ;  /* 0x0000ac0008307890 */ /* 0x000fe2000fffe0ff */
[----:B------:R-:W-:Y:S01]  /*3d10*/  MOV.SPILL R33, UR62 ;  /* 0x0000003e00217c02 */ /* 0x000fe20009000f00 */
[----:B------:R-:W-:Y:S01]  /*3d20*/  UMOV UR49, UR9 ;  /* 0x0000000900317c82 */ /* 0x000fe20008000000 */
[----:B------:R-:W-:Y:S01]  /*3d30*/  UMOV UR50, UR11 ;  /* 0x0000000b00327c82 */ /* 0x000fe20008000000 */
[----:B------:R-:W-:Y:S01]  /*3d40*/  UIADD3 UR40, UPT, UPT, UR8, 0xb400, URZ ;  /* 0x0000b40008287890 */ /* 0x000fe2000fffe0ff */
[----:B------:R-:W-:Y:S01]  /*3d50*/  R2UR.FILL UR62, R33 ;  /* 0x00000000213e72ca */ /* 0x000fe200004e0000 */
[----:B------:R-:W-:Y:S01]  /*3d60*/  UMOV UR41, UR9 ;  /* 0x0000000900297c82 */ /* 0x000fe20008000000 */
[----:B------:R-:W-:Y:S01]  /*3d70*/  UMOV UR42, UR11 ;  /* 0x0000000b002a7c82 */ /* 0x000fe20008000000 */
[----:B------:R-:W-:Y:S01]  /*3d80*/  MOV.SPILL R28, UR38 ;  /* 0x00000026001c7c02 */ /* 0x000fe20009000f00 */
[----:B------:R-:W-:Y:S01]  /*3d90*/  UIADD3 UR7, UPT, UPT, UR63, 0x1, URZ ;  /* 0x000000013f077890 */ /* 0x000fe2000fffe0ff */
[----:B------:R-:W-:Y:S02]  /*3da0*/  MOV.SPILL R29, UR39 ;  /* 0x00000027001d7c02 */ /* 0x000fe40009000f00 */
[----:B---3--:R-:W-:Y:S01]  /*3db0*/  R2UR.FILL UR37, R37 ;  /* 0x00000000252572ca */ /* 0x008fe200004e0000 */
[----:B------:R-:W-:Y:S01]  /*3dc0*/  UIADD3 UR32, UPT, UPT, UR8, 0x9400, URZ ;  /* 0x0000940008207890 */ /* 0x000fe2000fffe0ff */
[----:B------:R-:W-:Y:S01]  /*3dd0*/  R2UR.FILL UR36, R36 ;  /* 0x00000000242472ca */ /* 0x000fe200004e0000 */
[----:B------:R-:W-:Y:S01]  /*3de0*/  UMOV UR33, UR9 ;  /* 0x0000000900217c82 */ /* 0x000fe20008000000 */
[----:B------:R-:W-:Y:S01]  /*3df0*/  R2UR.FILL UR35, R35 ;  /* 0x00000000232372ca */ /* 0x000fe200004e0000 */
[----:B------:R-:W-:Y:S01]  /*3e00*/  UMOV UR34, UR11 ;  /* 0x0000000b00227c82 */ /* 0x000fe20008000000 */
[----:B------:R-:W-:Y:S02]  /*3e10*/  R2UR.FILL UR38, R28 ;  /* 0x000000001c2672ca */ /* 0x000fe400004e0000 */
[----:B------:R-:W-:Y:S01]  /*3e20*/  R2UR.FILL UR39, R29 ;  /* 0x000000001d2772ca */ /* 0x000fe200004e0000 */
[----:B----4-:R-:W-:Y:S04]  /*3e30*/  UIADD3 UR24, UPT, UPT, UR8, 0xa000, URZ ;  /* 0x0000a00008187890 */ /* 0x010fe8000fffe0ff */
[----:B------:R-:W-:Y:S02]  /*3e40*/  UMOV UR77, UR37 ;  /* 0x00000025004d7c82 */ /* 0x000fe40008000000 */
[----:B------:R-:W-:Y:S01]  /*3e50*/  UMOV UR76, UR36 ;  /* 0x00000024004c7c82 */ /* 0x000fe20008000000 */
[----:B------:R-:W-:Y:S01]  /*3e60*/  UMOV UR27, UR67 ;  /* 0x00000043001b7c82 */ /* 0x000fe20008000000 */
[----:B------:R3:W-:Y:S01]  /*3e70*/  UTMALDG.4D.IM2COL.2CTA [UR32], [UR12], UR6, desc[UR54] ;  /* 0x000036200c0073b4 */ /* 0x0007e20008259006 */
[----:B------:R-:W-:Y:S01]  /*3e80*/  UMOV UR75, UR35 ;  /* 0x00000023004b7c82 */ /* 0x000fe20008000000 */
[----:B------:R-:W-:Y:S01]  /*3e90*/  UMOV UR28, UR68 ;  /* 0x00000044001c7c82 */ /* 0x000fe20008000000 */
[----:B------:R-:W-:Y:S01]  /*3ea0*/  UMOV UR29, UR69 ;  /* 0x00000045001d7c82 */ /* 0x000fe20008000000 */
[----:B------:R-:W-:Y:S01]  /*3eb0*/  UMOV UR25, UR9 ;  /* 0x0000000900197c82 */ /* 0x000fe20008000000 */
[----:B-1----:R-:W-:Y:S01]  /*3ec0*/  R2UR.FILL UR61, R32 ;  /* 0x00000000203d72ca */ /* 0x002fe200004e0000 */
[----:B------:R-:W-:Y:S01]  /*3ed0*/  UIADD3 UR56, UPT, UPT, UR8, 0xa400, URZ ;  /* 0x0000a40008387890 */ /* 0x000fe2000fffe0ff */
[----:B------:R-:W-:Y:S01]  /*3ee0*/  R2UR.FILL UR60, R31 ;  /* 0x000000001f3c72ca */ /* 0x000fe200004e0000 */
[----:B------:R1:W-:Y:S01]  /*3ef0*/  UTMALDG.4D.IM2COL.2CTA [UR72], [UR12], UR6, desc[UR54] ;  /* 0x000036480c0073b4 */ /* 0x0003e20008259006 */
[----:B------:R-:W-:Y:S01]  /*3f00*/  R2UR.FILL UR59, R30 ;  /* 0x000000001e3b72ca */ /* 0x000fe200004e0000 */
[----:B------:R-:W-:Y:S01]  /*3f10*/  UIADD3 UR16, UPT, UPT, UR8, 0xa800, URZ ;  /* 0x0000a80008107890 */ /* 0x000fe2000fffe0ff */
[----:B------:R-:W-:Y:S07]  /*3f20*/  UTMALDG.4D.IM2COL.2CTA [UR64], [UR12], UR6, desc[UR54] ;  /* 0x000036400c0073b4 */ /* 0x000fee0008259006 */
[----:B------:R-:W-:Y:S02]  /*3f30*/  UMOV UR21, UR61 ;  /* 0x0000003d00157c82 */ /* 0x000fe40008000000 */
[----:B------:R-:W-:Y:S02]  /*3f40*/  UMOV UR20, UR60 ;  /* 0x0000003c00147c82 */ /* 0x000fe40008000000 */
[----:B------:R-:W-:Y:S01]  /*3f50*/  UMOV UR19, UR59 ;  /* 0x0000003b00137c82 */ /* 0x000fe20008000000 */
[----:B------:R4:W-:Y:S01]  /*3f60*/  UTMALDG.4D.IM2COL.2CTA [UR24], [UR12], UR6, desc[UR54] ;  /* 0x000036180c0073b4 */ /* 0x0009e20008259006 */
[----:B------:R-:W-:Y:S01]  /*3f70*/  UTMALDG.4D.IM2COL.2CTA [UR56], [UR12], UR6, desc[UR54] ;  /* 0x000036380c0073b4 */ /* 0x000fe20008259006 */
[----:B------:R2:W-:Y:S01]  /*3f80*/  UTMALDG.4D.IM2COL.2CTA [UR16], [UR12], UR6, desc[UR54] ;  /* 0x000036100c0073b4 */ /* 0x0005e20008259006 */
[----:B---3--:R-:W-:Y:S01]  /*3f90*/  R2UR.FILL UR37, R27 ;  /* 0x000000001b2572ca */ /* 0x008fe200004e0000 */
[----:B------:R-:W-:Y:S01]  /*3fa0*/  UIADD3 UR32, UPT, UPT, UR8, 0xbc00, URZ ;  /* 0x0000bc0008207890 */ /* 0x000fe2000fffe0ff */
[----:B------:R-:W-:Y:S02]  /*3fb0*/  R2UR.FILL UR36, R26 ;  /* 0x000000001a2472ca */ /* 0x000fe400004e0000 */
[----:B------:R-:W-:Y:S01]  /*3fc0*/  R2UR.FILL UR35, R25 ;  /* 0x00000000192372ca */ /* 0x000fe200004e0000 */
[----:B------:R-:W-:Y:S01]  /*3fd0*/  UTMALDG.4D.IM2COL.2CTA [UR48], [UR12], UR6, desc[UR54] ;  /* 0x000036300c0073b4 */ /* 0x000fe20008259006 */
[----:B-1----:R-:W1:Y:S01]  /*3fe0*/  LDCU.64 UR76, c[0x0][0x348] ;  /* 0x00006900ff4c77ac */ /* 0x002e620008000a00 */
[----:B------:R-:W-:Y:S02]  /*3ff0*/  UMOV UR75, UR22 ;  /* 0x00000016004b7c82 */ /* 0x000fe40008000000 */
[----:B------:R-:W-:Y:S04]  /*4000*/  UIADD3 UR30, UPT, UPT, UR75, 0x1, URZ ;  /* 0x000000014b1e7890 */ /* 0x000fe8000fffe0ff */
[----:B------:R-:W-:Y:S02]  /*4010*/  UISETP.NE.AND UP1, UPT, UR30, UR62, UPT ;  /* 0x0000003e1e00728c */ /* 0x000fe4000bf25270 */
[----:B----4-:R-:W-:Y:S01]  /*4020*/  UIADD3 UR24, UPT, UPT, UR8, 0xb000, URZ ;  /* 0x0000b00008187890 */ /* 0x010fe2000fffe0ff */
[----:B------:R-:W-:Y:S01]  /*4030*/  UMOV UR27, UR51 ;  /* 0x00000033001b7c82 */ /* 0x000fe20008000000 */
[----:B------:R-:W-:Y:S01]  /*4040*/  UMOV UR28, UR52 ;  /* 0x00000034001c7c82 */ /* 0x000fe20008000000 */
[----:B------:R-:W-:Y:S01]  /*4050*/  UMOV UR29, UR53 ;  /* 0x00000035001d7c82 */ /* 0x000fe20008000000 */
[----:B-1----:R-:W-:Y:S05]  /*4060*/  UIADD3 UR22, UP0, UPT, UR76, 0x180, URZ ;  /* 0x000001804c167890 */ /* 0x002fea000ff1e0ff */
[----:B------:R-:W-:Y:S01]  /*4070*/  @UP1 UIADD3 UR7, UPT, UPT, UR63, URZ, URZ ;  /* 0x000000ff3f071290 */ /* 0x000fe2000fffe0ff */
[----:B------:R1:W-:Y:S01]  /*4080*/  UTMALDG.4D.IM2COL.2CTA [UR24], [UR12], UR6, desc[UR54] ;  /* 0x000036180c0073b4 */ /* 0x0003e20008259006 */
[----:B------:R-:W-:Y:S02]  /*4090*/  UIADD3.X UR23, UPT, UPT, URZ, UR77, URZ, UP0, !UPT ;  /* 0x0000004dff177290 */ /* 0x000fe400087fe4ff */
[----:B------:R-:W-:Y:S02]  /*40a0*/  UISETP.NE.AND UP0, UPT, UR7, UR46, UPT ;  /* 0x0000002e0700728c */ /* 0x000fe4000bf05270 */
[----:B--2---:R-:W-:Y:S01]  /*40b0*/  UIADD3 UR16, UPT, UPT, UR8, 0xb800, URZ ;  /* 0x0000b80008107890 */ /* 0x004fe2000fffe0ff */
[----:B------:R-:W-:Y:S01]  /*40c0*/  UTMALDG.4D.IM2COL.2CTA [UR40], [UR12], UR6, desc[UR54] ;  /* 0x000036280c0073b4 */ /* 0x000fe20008259006 */
[----:B------:R-:W-:Y:S01]  /*40d0*/  UMOV UR19, UR43 ;  /* 0x0000002b00137c82 */ /* 0x000fe20008000000 */
[----:B------:R-:W-:Y:S01]  /*40e0*/  UMOV UR20, UR44 ;  /* 0x0000002c00147c82 */ /* 0x000fe20008000000 */
[----:B------:R-:W-:Y:S01]  /*40f0*/  UMOV UR21, UR45 ;  /* 0x0000002d00157c82 */ /* 0x000fe20008000000 */
[----:B------:R-:W-:Y:S04]  /*4100*/  USEL UR7, UR7, URZ, UP0 ;  /* 0x000000ff07077287 */ /* 0x000fe80008000000 */
[----:B------:R2:W-:Y:S02]  /*4110*/  UTMALDG.4D.IM2COL.2CTA [UR16], [UR12], UR6, desc[UR54] ;  /* 0x000036100c0073b4 */ /* 0x0005e40008259006 */
[----:B------:R-:W-:Y:S01]  /*4120*/  IMAD.U32 R23, RZ, RZ, UR7 ;  /* 0x00000007ff177e24 */ /* 0x000fe2000f8e00ff */
[----:B------:R-:W-:Y:S01]  /*4130*/  UTMALDG.4D.IM2COL.2CTA [UR32], [UR12], UR6, desc[UR54] ;  /* 0x000036200c0073b4 */ /* 0x000fe20008259006 */
[----:B-1----:R-:W-:Y:S01]  /*4140*/  UIADD3 UR24, UPT, UPT, UR8, 0xc000, URZ ;  /* 0x0000c00008187890 */ /* 0x002fe2000fffe0ff */
[----:B------:R-:W-:Y:S01]  /*4150*/  UMOV UR27, UR35 ;  /* 0x00000023001b7c82 */ /* 0x000fe20008000000 */
[----:B------:R-:W-:Y:S01]  /*4160*/  UMOV UR28, UR36 ;  /* 0x00000024001c7c82 */ /* 0x000fe20008000000 */
[----:B------:R-:W-:Y:S06]  /*4170*/  UMOV UR29, UR37 ;  /* 0x00000025001d7c82 */ /* 0x000fec0008000000 */
[----:B------:R1:W-:Y:S01]  /*4180*/  UTMALDG.4D.IM2COL.2CTA [UR24], [UR12], UR6, desc[UR54] ;  /* 0x000036180c0073b4 */ /* 0x0003e20008259006 */
[----:B--2---:R-:W-:Y:S01]  /*4190*/  UIADD3 UR16, UPT, UPT, UR8, 0x20400, URZ ;  /* 0x0002040008107890 */ /* 0x004fe2000fffe0ff */
[----:B------:R-:W-:Y:S01]  /*41a0*/  R2UR UR18, R12 ;  /* 0x000000000c1272ca */ /* 0x000fe200000e0000 */
[----:B------:R-:W-:Y:S01]  /*41b0*/  UIADD3 UR8, UPT, UPT, UR8, 0x22400, URZ ;  /* 0x0002240008087890 */ /* 0x000fe2000fffe0ff */
[----:B------:R-:W-:Y:S01]  /*41c0*/  UMOV UR20, UR75 ;  /* 0x0000004b00147c82 */ /* 0x000fe20008000000 */
[----:B------:R-:W-:Y:S01]  /*41d0*/  UMOV UR21, UR63 ;  /* 0x0000003f00157c82 */ /* 0x000fe20008000000 */
[----:B------:R-:W-:Y:S09]  /*41e0*/  UMOV UR19, UR11 ;  /* 0x0000000b00137c82 */ /* 0x000ff20008000000 */
[----:B------:R-:W-:Y:S01]  /*41f0*/  UTMALDG.4D.2CTA [UR16], [UR22], desc[UR54] ;  /* 0x00003610160075b4 */ /* 0x000fe20008219000 */
[----:B-1----:R-:W-:Y:S02]  /*4200*/  UIADD3 UR6, UPT, UPT, UR38, 0x1, URZ ;  /* 0x0000000126067890 */ /* 0x002fe4000fffe0ff */
[----:B------:R-:W-:Y:S02]  /*4210*/  @UP0 UIADD3 UR6, UPT, UPT, UR38, URZ, URZ ;  /* 0x000000ff26060290 */ /* 0x000fe4000fffe0ff */
[----:B------:R-:W-:Y:S01]  /*4220*/  UISETP.GT.U32.AND UP0, UPT, UR31, 0x1, UPT ;  /* 0x000000011f00788c */ /* 0x000fe2000bf04070 */
[----:B------:R-:W-:Y:S01]  /*4230*/  UMOV UR12, UR75 ;  /* 0x0000004b000c7c82 */ /* 0x000fe20008000000 */
[----:B------:R-:W-:Y:S02]  /*4240*/  UMOV UR13, UR63 ;  /* 0x0000003f000d7c82 */ /* 0x000fe40008000000 */
[----:B------:R1:W-:Y:S01]  /*4250*/  UTMALDG.4D.2CTA [UR8], [UR22], desc[UR54] ;  /* 0x00003608160075b4 */ /* 0x0003e20008219000 */
[----:B------:R-:W-:Y:S01]  /*4260*/  UMOV UR38, UR6 ;  /* 0x0000000600267c82 */ /* 0x000fe20008000000 */
[----:B-1----:R-:W-:Y:S02]  /*4270*/  USEL UR9, UR30, URZ, UP1 ;  /* 0x000000ff1e097287 */ /* 0x002fe40008800000 */
[----:B------:R-:W-:Y:S04]  /*4280*/  UIADD3 UR8, UPT, UPT, UR31, -0x1, URZ ;  /* 0xffffffff1f087890 */ /* 0x000fe8000fffe0ff */
[----:B------:R-:W-:Y:S03]  /*4290*/  IMAD.U32 R0, RZ, RZ, UR9 ;  /* 0x00000009ff007e24 */ /* 0x000fe6000f8e00ff */
[----:B------:R-:W-:Y:S01]  /*42a0*/  UMOV UR31, UR8 ;  /* 0x00000008001f7c82 */ /* 0x000fe20008000000 */
[----:B------:R-:W-:Y:S01]  /*42b0*/  UMOV UR8, UR70 ;  /* 0x0000004600087c82 */ /* 0x000fe20008000000 */
[----:B------:R-:W-:Y:S05]  /*42c0*/  BRA.U UP0, `(.L_x_35) ;  /* 0xfffffff5000c7547 */ /* 0x000fea000b83ffff */
.L_x_29:
[----:B--2---:R-:W-:Y:S01]  /*42d0*/  SHF.L.U32 R3, R2, 0x1f, RZ ;  /* 0x0000001f02037819 */ /* 0x004fe200000006ff */
[----:B------:R-:W-:-:S03]  /*42e0*/  NOP ;  /* 0x0000000000007918 */ /* 0x000fc60000000000 */
[----:B---3--:R-:W2:Y:S02]  /*42f0*/  SYNCS.PHASECHK.TRANS64.TRYWAIT P0, [UR71+0xb0], R3 ;  /* 0x0000b003ff0075a7 */ /* 0x008ea40008001147 */
[----:B--2---:R-:W-:Y:S05]  /*4300*/  @!P0 BRA `(.L_x_36) ;  /* 0x00000074000c8947 */ /* 0x004fea0003800000 */
.L_x_147:
[----:B------:R-:W3:Y:S01]  /*4310*/  LDS.128 R4, [UR71+0xf0] ;  /* 0x0000f047ff047984 */ /* 0x000ee20008000c00 */
[----:B------:R-:W-:Y:S01]  /*4320*/  UIADD3 UR4, UPT, UPT, UR71, 0xb8, URZ ;  /* 0x000000b847047890 */ /* 0x000fe2000fffe0ff */
[----:B------:R-:W-:Y:S01]  /*4330*/  R2UR UR8, R18 ;  /* 0x00000000120872ca */ /* 0x000fe200000e0000 */
[----:B------:R-:W-:Y:S01]  /*4340*/  UISETP.GE.AND UP0, UPT, UR39, 0x1, UPT ;  /* 0x000000012700788c */ /* 0x000fe2000bf06270 */
[----:B------:R-:W-:Y:S01]  /*4350*/  @!PT LDS RZ, [RZ] ;  /* 0x00000000fffff984 */ /* 0x000fe20000000800 */
[----:B------:R-:W-:Y:S01]  /*4360*/  @!PT LDS RZ, [RZ] ;  /* 0x00000000fffff984 */ /* 0x000fe20000000800 */
[----:B------:R-:W-:Y:S01]  /*4370*/  @!PT LDS RZ, [RZ] ;  /* 0x00000000fffff984 */ /* 0x000fe20000000800 */
[----:B------:R-:W-:Y:S01]  /*4380*/  @!PT LDS RZ, [RZ] ;  /* 0x00000000fffff984 */ /* 0x000fe20000000800 */
[----:B------:R4:W-:Y:S06]  /*4390*/  MEMBAR.ALL.CTA ;  /* 0x0000000000007992 */ /* 0x0009ec0000008000 */
[----:B----4-:R-:W4:Y:S01]  /*43a0*/  FENCE.VIEW.ASYNC.S ;  /* 0x00000000000073c6 */ /* 0x010f220000000000 */
[----:B------:R-:W-:Y:S01]  /*43b0*/  UPRMT UR4, URZ, 0x654, UR4 ;  /* 0x00000654ff047896 */ /* 0x000fe20008000004 */
[----:B------:R-:W-:-:S08]  /*43c0*/  R2UR UR7, R17 ;  /* 0x00000000110772ca */ /* 0x000fd000000e0000 */
[----:B----4-:R-:W-:Y:S01]  /*43d0*/  SYNCS.ARRIVE.TRANS64.RED.A1T0 RZ, [UR4], RZ ;  /* 0x000000ffffff79a7 */ /* 0x010fe20008100404 */
[----:B---3--:R-:W-:-:S13]  /*43e0*/  LOP3.LUT P0, RZ, R6, 0x1, RZ, 0xc0, !PT ;  /* 0x0000000106ff7812 */ /* 0x008fda000780c0ff */
[----:B------:R-:W-:Y:S01]  /*43f0*/  VOTEU.ANY UP1, P0 ;  /* 0x0000000000ff7886 */ /* 0x000fe20000020100 */
[----:B------:R-:W-:-:S13]  /*4400*/  PLOP3.LUT P0, PT, PT, PT, UP1, 0x80, 0x8 ;  /* 0x000000000008781c */ /* 0x000fda0003f0f018 */
[----:B--2---:R-:W-:Y:S02]  /*4410*/  @P0 MOV R0, R4 ;  /* 0x0000000400000202 */ /* 0x004fe40000000f00 */
[----:B------:R-:W-:Y:S02]  /*4420*/  @P0 LOP3.LUT R4, R5, 0xffff, RZ, 0xc0, !PT ;  /* 0x0000ffff05040812 */ /* 0x000fe400078ec0ff */
[----:B------:R-:W-:Y:S02]  /*4430*/  @P0 R2UR UR6, R0 ;  /* 0x00000000000602ca */ /* 0x000fe400000e0000 */
[----:B------:R-:W-:-:S11]  /*4440*/  @P0 R2UR UR5, R4 ;  /* 0x00000000040502ca */ /* 0x000fd600000e0000 */
[----:B------:R-:W-:Y:S02]  /*4450*/  @UP1 UMOV UR8, UR6 ;  /* 0x0000000600081c82 */ /* 0x000fe40008000000 */
[----:B------:R-:W-:Y:S01]  /*4460*/  @UP1 UMOV UR7, UR5 ;  /* 0x0000000500071c82 */ /* 0x000fe20008000000 */
[----:B------:R-:W-:Y:S02]  /*4470*/  IMAD.U32 R18, RZ, RZ, UR8 ;  /* 0x00000008ff127e24 */ /* 0x000fe4000f8e00ff */
[----:B------:R-:W-:Y:S01]  /*4480*/  IMAD.U32 R17, RZ, RZ, UR7 ;  /* 0x00000007ff117e24 */ /* 0x000fe2000f8e00ff */
[----:B------:R-:W-:Y:S06]  /*4490*/  BRA.U !UP0, `(.L_x_37) ;  /* 0x0000000108ec7547 */ /* 0x000fec000b800000 */
[----:B------:R-:W2:Y:S01]  /*44a0*/  LDCU.128 UR16, c[0x0][0xb10] ;  /* 0x00016200ff1077ac */ /* 0x000ea20008000c00 */
[----:B------:R-:W-:Y:S02]  /*44b0*/  R2UR UR8, R15 ;  /* 0x000000000f0872ca */ /* 0x000fe400000e0000 */
[----:B------:R-:W-:Y:S01]  /*44c0*/  R2UR UR9, R16 ;  /* 0x00000000100972ca */ /* 0x000fe200000e0000 */
[----:B------:R-:W3:Y:S01]  /*44d0*/  LDCU UR20, c[0x0][0xb20] ;  /* 0x00016400ff1477ac */ /* 0x000ee20008000800 */
[----:B------:R-:W-:Y:S02]  /*44e0*/  R2UR UR22, R17 ;  /* 0x00000000111672ca */ /* 0x000fe400000e0000 */
[----:B------:R-:W-:Y:S01]  /*44f0*/  R2UR UR21, R18 ;  /* 0x00000000121572ca */ /* 0x000fe200000e0000 */
[----:B------:R-:W4:Y:S01]  /*4500*/  LDCU UR13, c[0x0][0xb0c] ;  /* 0x00016180ff0d77ac */ /* 0x000f220008000800 */
[----:B------:R-:W1:Y:S01]  /*4510*/  LDCU.64 UR14, c[0x0][0xb28] ;  /* 0x00016500ff0e77ac */ /* 0x000e620008000a00 */
[----:B------:R-:W-:-:S04]  /*4520*/  UISETP.NE.AND UP3, UPT, UR39, 0x1, UPT ;  /* 0x000000012700788c */ /* 0x000fc8000bf65270 */
[----:B--2---:R-:W-:Y:S02]  /*4530*/  UIMAD.WIDE.U32 UR4, UR8, UR19, URZ ;  /* 0x00000013080472a5 */ /* 0x004fe4000f8e00ff */
[----:B------:R-:W-:Y:S02]  /*4540*/  UIMAD.WIDE.U32 UR6, UR9, UR16, URZ ;  /* 0x00000010090672a5 */ /* 0x000fe4000f8e00ff */
[----:B------:R-:W-:Y:S02]  /*4550*/  UISETP.NE.AND UP0, UPT, UR18, 0x1, UPT ;  /* 0x000000011200788c */ /* 0x000fe4000bf05270 */
[----:B------:R-:W-:Y:S01]  /*4560*/  UIMAD.WIDE.U32 UR10, UR22, UR19, URZ ;  /* 0x00000013160a72a5 */ /* 0x000fe2000f8e00ff */
[----:B------:R-:W-:Y:S01]  /*4570*/  UMOV UR4, UR5 ;  /* 0x0000000500047c82 */ /* 0x000fe20008000000 */
[----:B----4-:R-:W-:Y:S02]  /*4580*/  UISETP.NE.AND UP2, UPT, UR13, 0x1, UPT ;  /* 0x000000010d00788c */ /* 0x010fe4000bf45270 */
[----:B---3--:R-:W-:-:S03]  /*4590*/  USHF.R.U32.HI UR5, URZ, UR20, UR4 ;  /* 0x00000014ff057299 */ /* 0x008fc60008011604 */
[----:B------:R-:W-:Y:S01]  /*45a0*/  UMOV UR4, UR7 ;  /* 0x0000000700047c82 */ /* 0x000fe20008000000 */
[----:B------:R-:W-:Y:S02]  /*45b0*/  USEL UR8, UR8, UR5, !UP0 ;  /* 0x0000000508087287 */ /* 0x000fe4000c000000 */
[----:B------:R-:W-:Y:S02]  /*45c0*/  USHF.R.U32.HI UR4, URZ, UR17, UR4 ;  /* 0x00000011ff047299 */ /* 0x000fe40008011604 */
[----:B------:R-:W-:Y:S02]  /*45d0*/  UIMAD.WIDE.U32 UR6, UR21, UR16, URZ ;  /* 0x00000010150672a5 */ /* 0x000fe4000f8e00ff */
[----:B------:R-:W-:Y:S02]  /*45e0*/  USEL UR12, UR9, UR4, !UP2 ;  /* 0x00000004090c7287 */ /* 0x000fe4000d000000 */
[----:B-1----:R-:W-:Y:S01]  /*45f0*/  UIMAD.WIDE.U32 UR4, UR8, UR14, URZ ;  /* 0x0000000e080472a5 */ /* 0x002fe2000f8e00ff */
[----:B------:R-:W-:Y:S01]  /*4600*/  UMOV UR9, UR11 ;  /* 0x0000000b00097c82 */ /* 0x000fe20008000000 */
[----:B------:R-:W-:-:S02]  /*4610*/  UIMAD.WIDE.U32 UR10, UR12, UR14, URZ ;  /* 0x0000000e0c0a72a5 */ /* 0x000fc4000f8e00ff */
[----:B------:R-:W-:-:S03]  /*4620*/  USHF.R.U32.HI UR9, URZ, UR20, UR9 ;  /* 0x00000014ff097299 */ /* 0x000fc60008011609 */
[----:B------:R-:W-:Y:S01]  /*4630*/  UMOV UR4, UR5 ;  /* 0x0000000500047c82 */ /* 0x000fe20008000000 */
[----:B------:R-:W-:Y:S01]  /*4640*/  UMOV UR6, UR7 ;  /* 0x0000000700067c82 */ /* 0x000fe20008000000 */
[----:B------:R-:W-:Y:S01]  /*4650*/  @UP3 USHF.R.U32.HI UR8, URZ, UR15, UR4 ;  /* 0x0000000fff083299 */ /* 0x000fe20008011604 */
[----:B------:R-:W-:Y:S01]  /*4660*/  UMOV UR5, UR11 ;  /* 0x0000000b00057c82 */ /* 0x000fe20008000000 */
[----:B------:R-:W-:Y:S02]  /*4670*/  USHF.R.U32.HI UR17, URZ, UR17, UR6 ;  /* 0x00000011ff117299 */ /* 0x000fe40008011606 */
[----:B------:R-:W-:Y:S02]  /*4680*/  USEL UR4, UR22, UR9, !UP0 ;  /* 0x0000000916047287 */ /* 0x000fe4000c000000 */
[----:B------:R-:W-:Y:S02]  /*4690*/  @UP3 USHF.R.U32.HI UR12, URZ, UR15, UR5 ;  /* 0x0000000fff0c3299 */ /* 0x000fe40008011605 */
[----:B------:R-:W-:-:S02]  /*46a0*/  UIMAD UR6, UR39, UR8, URZ ;  /* 0x00000008270672a4 */ /* 0x000fc4000f8e02ff */
[----:B------:R-:W-:Y:S02]  /*46b0*/  USEL UR5, UR21, UR17, !UP2 ;  /* 0x0000001115057287 */ /* 0x000fe4000d000000 */
[----:B------:R-:W-:Y:S02]  /*46c0*/  UIMAD UR8, UR39, UR12, URZ ;  /* 0x0000000c270872a4 */ /* 0x000fe4000f8e02ff */
[----:B------:R-:W-:Y:S02]  /*46d0*/  UISETP.GE.AND UP0, UPT, UR4, UR6, UPT ;  /* 0x000000060400728c */ /* 0x000fe4000bf06270 */
[----:B------:R-:W-:Y:S02]  /*46e0*/  UIMAD.WIDE.U32 UR6, UR4, UR14, URZ ;  /* 0x0000000e040672a5 */ /* 0x000fe4000f8e00ff */
[----:B------:R-:W-:Y:S02]  /*46f0*/  UISETP.GE.OR UP0, UPT, UR5, UR8, UP0 ;  /* 0x000000080500728c */ /* 0x000fe40008706670 */
[----:B------:R-:W-:-:S02]  /*4700*/  UIMAD.WIDE.U32 UR8, UR5, UR14, URZ ;  /* 0x0000000e050872a5 */ /* 0x000fc4000f8e00ff */
[----:B------:R-:W-:Y:S01]  /*4710*/  UIADD3 UR10, UPT, UPT, -UR4, URZ, URZ ;  /* 0x000000ff040a7290 */ /* 0x000fe2000fffe1ff */
[----:B------:R-:W-:Y:S02]  /*4720*/  UMOV UR6, UR7 ;  /* 0x0000000700067c82 */ /* 0x000fe40008000000 */
[----:B------:R-:W-:Y:S02]  /*4730*/  USHF.R.U32.HI UR6, URZ, UR15, UR6 ;  /* 0x0000000fff067299 */ /* 0x000fe40008011606 */
[----:B------:R-:W-:Y:S02]  /*4740*/  UIMAD UR10, UR18, UR10, UR22 ;  /* 0x0000000a120a72a4 */ /* 0x000fe4000f8e0216 */
[----:B------:R-:W-:Y:S01]  /*4750*/  USEL UR6, UR4, UR6, !UP3 ;  /* 0x0000000604067287 */ /* 0x000fe2000d800000 */
[----:B------:R-:W-:Y:S01]  /*4760*/  @!UP0 UMOV UR7, UR9 ;  /* 0x0000000900078c82 */ /* 0x000fe20008000000 */
[----:B------:R-:W-:Y:S02]  /*4770*/  UIADD3 UR9, UPT, UPT, -UR5, URZ, URZ ;  /* 0x000000ff05097290 */ /* 0x000fe4000fffe1ff */
[----:B------:R-:W-:-:S02]  /*4780*/  @!UP0 USHF.R.U32.HI UR7, URZ, UR15, UR7 ;  /* 0x0000000fff078299 */ /* 0x000fc40008011607 */
[----:B------:R-:W-:Y:S02]  /*4790*/  UIADD3 UR8, UPT, UPT, -UR6, URZ, URZ ;  /* 0x000000ff06087290 */ /* 0x000fe4000fffe1ff */
[----:B------:R-:W-:Y:S02]  /*47a0*/  @!UP0 USEL UR7, UR5, UR7, !UP3 ;  /* 0x0000000705078287 */ /* 0x000fe4000d800000 */
[----:B------:R-:W-:Y:S02]  /*47b0*/  UIMAD UR8, UR39, UR8, UR4 ;  /* 0x00000008270872a4 */ /* 0x000fe4000f8e0204 */
[----:B------:R-:W-:Y:S02]  /*47c0*/  @!UP0 UIADD3 UR6, UPT, UPT, UR6, -UR7, URZ ;  /* 0x8000000706068290 */ /* 0x000fe4000fffe0ff */
[----:B------:R-:W-:Y:S02]  /*47d0*/  @!UP0 UIMAD UR7, UR8, UR12, UR7 ;  /* 0x0000000c080782a4 */ /* 0x000fe4000f8e0207 */
[----:B------:R-:W-:-:S02]  /*47e0*/  @!UP0 UIMAD UR4, UR39, UR6, UR5 ;  /* 0x00000006270482a4 */ /* 0x000fc4000f8e0205 */
[----:B------:R-:W-:Y:S02]  /*47f0*/  UIMAD UR6, UR13, UR9, UR21 ;  /* 0x000000090d0672a4 */ /* 0x000fe4000f8e0215 */
[----:B------:R-:W-:Y:S01]  /*4800*/  UIMAD UR8, UR4, UR18, UR10 ;  /* 0x00000012040872a4 */ /* 0x000fe2000f8e020a */
[----:B------:R-:W-:Y:S02]  /*4810*/  @!UP0 UMOV UR5, UR7 ;  /* 0x0000000700058c82 */ /* 0x000fe40008000000 */
[----:B------:R-:W-:-:S03]  /*4820*/  UIMAD UR4, UR5, UR13, UR6 ;  /* 0x0000000d050472a4 */ /* 0x000fc6000f8e0206 */
[----:B------:R-:W-:-:S03]  /*4830*/  IMAD.U32 R17, RZ, RZ, UR8 ;  /* 0x00000008ff117e24 */ /* 0x000fc6000f8e00ff */
[----:B------:R-:W-:-:S07]  /*4840*/  IMAD.U32 R18, RZ, RZ, UR4 ;  /* 0x00000004ff127e24 */ /* 0x000fce000f8e00ff */
.L_x_37:
[----:B------:R-:W2:Y:S02]  /*4850*/  LDCU UR4, c[0x0][0xb30] ;  /* 0x00016600ff0477ac */ /* 0x000ea40008000800 */
[----:B--2---:R-:W-:-:S09]  /*4860*/  UISETP.NE.AND UP0, UPT, UR4, 0x1, UPT ;  /* 0x000000010400788c */ /* 0x004fd2000bf05270 */
[----:B------:R-:W-:Y:S05]  /*4870*/  BRA.U UP0, `(.L_x_38) ;  /* 0x0000000100547547 */ /* 0x000fea000b800000 */
[----:B------:R-:W2:Y:S01]  /*4880*/  LDCU.128 UR8, c[0x0][0xb10] ;  /* 0x00016200ff0877ac */ /* 0x000ea20008000c00 */
[----:B------:R-:W-:Y:S02]  /*4890*/  R2UR UR15, R17 ;  /* 0x00000000110f72ca */ /* 0x000fe400000e0000 */
[----:B------:R-:W-:Y:S01]  /*48a0*/  R2UR UR14, R18 ;  /* 0x00000000120e72ca */ /* 0x000fe200000e0000 */
[----:B------:R-:W3:Y:S01]  /*48b0*/  LDCU UR12, c[0x0][0xb0c] ;  /* 0x00016180ff0c77ac */ /* 0x000ee20008000800 */
[----:B------:R-:W4:Y:S11]  /*48c0*/  LDCU UR13, c[0x0][0xb20] ;  /* 0x00016400ff0d77ac */ /* 0x000f360008000800 */
[----:B--2---:R-:W-:-:S02]  /*48d0*/  UIMAD.WIDE.U32 UR6, UR14, UR8, URZ ;  /* 0x000000080e0672a5 */ /* 0x004fc4000f8e00ff */
[----:B------:R-:W-:Y:S02]  /*48e0*/  UIMAD.WIDE.U32 UR4, UR15, UR11, URZ ;  /* 0x0000000b0f0472a5 */ /* 0x000fe4000f8e00ff */
[----:B---3--:R-:W-:Y:S02]  /*48f0*/  UISETP.NE.AND UP2, UPT, UR12, 0x1, UPT ;  /* 0x000000010c00788c */ /* 0x008fe4000bf45270 */
[----:B------:R-:W-:Y:S01]  /*4900*/  UISETP.NE.AND UP0, UPT, UR10, 0x1, UPT ;  /* 0x000000010a00788c */ /* 0x000fe2000bf05270 */
[----:B------:R-:W-:Y:S02]  /*4910*/  UMOV UR6, UR7 ;  /* 0x0000000700067c82 */ /* 0x000fe40008000000 */
[----:B------:R-:W-:Y:S01]  /*4920*/  UMOV UR4, UR5 ;  /* 0x0000000500047c82 */ /* 0x000fe20008000000 */
[----:B------:R-:W-:Y:S02]  /*4930*/  USHF.R.U32.HI UR6, URZ, UR9, UR6 ;  /* 0x00000009ff067299 */ /* 0x000fe40008011606 */
[----:B----4-:R-:W-:-:S02]  /*4940*/  USHF.R.U32.HI UR4, URZ, UR13, UR4 ;  /* 0x0000000dff047299 */ /* 0x010fc40008011604 */
[----:B------:R-:W-:Y:S02]  /*4950*/  USEL UR5, UR14, UR6, !UP2 ;  /* 0x000000060e057287 */ /* 0x000fe4000d000000 */
[----:B------:R-:W-:-:S04]  /*4960*/  USEL UR4, UR15, UR4, !UP0 ;  /* 0x000000040f047287 */ /* 0x000fc8000c000000 */
[----:B------:R-:W-:Y:S02]  /*4970*/  UIADD3 UR6, UPT, UPT, UR5, -UR4, URZ ;  /* 0x8000000405067290 */ /* 0x000fe4000fffe0ff */
[----:B------:R-:W-:Y:S02]  /*4980*/  UIADD3 UR4, UPT, UPT, -UR5, UR4, URZ ;  /* 0x0000000405047290 */ /* 0x000fe4000fffe1ff */
[----:B------:R-:W-:Y:S02]  /*4990*/  UIMAD UR15, UR6, UR10, UR15 ;  /* 0x0000000a060f72a4 */ /* 0x000fe4000f8e020f */
[----:B------:R-:W-:-:S04]  /*49a0*/  UIMAD UR14, UR4, UR12, UR14 ;  /* 0x0000000c040e72a4 */ /* 0x000fc8000f8e020e */
[----:B------:R-:W-:Y:S02]  /*49b0*/  IMAD.U32 R17, RZ, RZ, UR15 ;  /* 0x0000000fff117e24 */ /* 0x000fe4000f8e00ff */
[----:B------:R-:W-:-:S07]  /*49c0*/  IMAD.U32 R18, RZ, RZ, UR14 ;  /* 0x0000000eff127e24 */ /* 0x000fce000f8e00ff */
.L_x_38:
[----:B------:R-:W-:Y:S02]  /*49d0*/  R2UR UR7, R63 ;  /* 0x000000003f0772ca */ /* 0x000fe400000e0000 */
[----:B------:R-:W-:Y:S02]  /*49e0*/  R2UR UR6, R18 ;  /* 0x00000000120672ca */ /* 0x000fe400000e0000 */
[----:B------:R-:W-:Y:S02]  /*49f0*/  R2UR UR5, R62 ;  /* 0x000000003e0572ca */ /* 0x000fe400000e0000 */
[----:B------:R-:W-:Y:S02]  /*4a00*/  R2UR UR4, R17 ;  /* 0x00000000110472ca */ /* 0x000fe400000e0000 */
[----:B------:R-:W-:Y:S02]  /*4a10*/  R2UR UR54, R19 ;  /* 0x00000000133672ca */ /* 0x000fe400000e0000 */
[----:B------:R-:W-:-:S02]  /*4a20*/  PLOP3.LUT P1, PT, PT, PT, PT, 0x80, 0x8 ;  /* 0x000000000008781c */ /* 0x000fc40003f2f070 */
[----:B------:R-:W-:-:S03]  /*4a30*/  LOP3.LUT R2, R2, 0x1, RZ, 0x3c, !PT ;  /* 0x0000000102027812 */ /* 0x000fc600078e3cff */
[----:B------:R-:W-:-:S04]  /*4a40*/  UIADD3 UR45, UPT, UPT, UR6, UR7, URZ ;  /* 0x00000007062d7290 */ /* 0x000fc8000fffe0ff */
[----:B------:R-:W-:Y:S01]  /*4a50*/  UIADD3 UR20, UPT, UPT, UR4, UR5, URZ ;  /* 0x0000000504147290 */ /* 0x000fe2000fffe0ff */
[----:B------:R-:W-:Y:S11]  /*4a60*/  BRA.U UP1, `(.L_x_39) ;  /* 0xffffffcd01787547 */ /* 0x000ff6000b83ffff */
[----:B------:R-:W-:Y:S01]  /*4a70*/  UIADD3 UR71, UPT, UPT, UR71, 0x30, URZ ;  /* 0x0000003047477890 */ /* 0x000fe2000fffe0ff */
[----:B------:R-:W-:-:S03]  /*4a80*/  MOV R3, UR47 ;  /* 0x0000002f00037c02 */ /* 0x000fc60008000f00 */
[----:B------:R-:W-:Y:S01]  /*4a90*/  ULEA UR4, UR70, UR71, 0x3 ;  /* 0x0000004746047291 */ /* 0x000fe2000f8e18ff */
[----:B------:R-:W-:-:S08]  /*4aa0*/  SHF.L.U32 R3, R3, 0x1f, RZ ;  /* 0x0000001f03037819 */ /* 0x000fd000000006ff */
[----:B------:R-:W2:Y:S02]  /*4ab0*/  SYNCS.PHASECHK.TRANS64.TRYWAIT P0, [UR4], R3 ;  /* 0x00000003ff0075a7 */ /* 0x000ea40008001104 */
[----:B--2---:R-:W-:Y:S05]  /*4ac0*/  @!P0 BRA `(.L_x_40) ;  /* 0x0000006c00348947 */ /* 0x004fea0003800000 */
.L_x_149:
[----:B------:R-:W-:-:S04]  /*4ad0*/  UIADD3 UR4, UPT, UPT, UR70, 0x1, URZ ;  /* 0x0000000146047890 */ /* 0x000fc8000fffe0ff */
[----:B------:R-:W-:-:S04]  /*4ae0*/  UISETP.NE.AND UP0, UPT, UR4, 0x6, UPT ;  /* 0x000000060400788c */ /* 0x000fc8000bf05270 */
[----:B------:R-:W-:Y:S02]  /*4af0*/  USEL UR5, URZ, 0x1, UP0 ;  /* 0x00000001ff057887 */ /* 0x000fe40008000000 */
[----:B------:R-:W-:Y:S02]  /*4b00*/  USEL UR4, UR4, URZ, UP0 ;  /* 0x000000ff04047287 */ /* 0x000fe40008000000 */
[----:B------:R-:W-:Y:S02]  /*4b10*/  ULOP3.LUT UR6, UR47, UR5, URZ, 0x3c, !UPT ;  /* 0x000000052f067292 */ /* 0x000fe4000f8e3cff */
[----:B------:R-:W-:-:S04]  /*4b20*/  ULEA UR5, UR4, UR71, 0x3 ;  /* 0x0000004704057291 */ /* 0x000fc8000f8e18ff */
[----:B--2---:R-:W-:-:S04]  /*4b30*/  MOV R3, UR6 ;  /* 0x0000000600037c02 */ /* 0x004fc80008000f00 */
[----:B------:R-:W-:-:S04]  /*4b40*/  SHF.L.U32 R3, R3, 0x1f, RZ ;  /* 0x0000001f03037819 */ /* 0x000fc800000006ff */
[----:B------:R-:W2:Y:S02]  /*4b50*/  SYNCS.PHASECHK.TRANS64.TRYWAIT P0, [UR5], R3 ;  /* 0x00000003ff0075a7 */ /* 0x000ea40008001105 */
[----:B--2---:R-:W-:Y:S05]  /*4b60*/  @!P0 BRA `(.L_x_41) ;  /* 0x0000006c00248947 */ /* 0x004fea0003800000 */
.L_x_151:
        /* <DEDUP_REMOVED lines=10> */
.L_x_153:
        /* <DEDUP_REMOVED lines=10> */
.L_x_155:
        /* <DEDUP_REMOVED lines=10> */
.L_x_157:
[----:B------:R-:W-:-:S04]  /*4d50*/  UIADD3 UR4, UPT, UPT, UR4, 0x1, URZ ;  /* 0x0000000104047890 */ /* 0x000fc8000fffe0ff */
[----:B------:R-:W-:-:S04]  /*4d60*/  UISETP.NE.AND UP0, UPT, UR4, 0x6, UPT ;  /* 0x000000060400788c */ /* 0x000fc8000bf05270 */
[----:B------:R-:W-:Y:S02]  /*4d70*/  USEL UR5, URZ, 0x1, UP0 ;  /* 0x00000001ff057887 */ /* 0x000fe40008000000 */
[----:B------:R-:W-:Y:S02]  /*4d80*/  USEL UR4, UR4, URZ, UP0 ;  /* 0x000000ff04047287 */ /* 0x000fe40008000000 */
[----:B------:R-:W-:Y:S02]  /*4d90*/  ULOP3.LUT UR5, UR6, UR5, URZ, 0x3c, !UPT ;  /* 0x0000000506057292 */ /* 0x000fe4000f8e3cff */
[----:B------:R-:W-:-:S04]  /*4da0*/  ULEA UR4, UR4, UR71, 0x3 ;  /* 0x0000004704047291 */ /* 0x000fc8000f8e18ff */
[----:B------:R-:W-:Y:S02]  /*4db0*/  IMAD.U32 R2, RZ, RZ, UR5 ;  /* 0x00000005ff027e24 */ /* 0x000fe4000f8e00ff */
[----:B--2---:R-:W-:-:S03]  /*4dc0*/  MOV R0, UR4 ;  /* 0x0000000400007c02 */ /* 0x004fc60008000f00 */
[----:B------:R-:W-:-:S07]  /*4dd0*/  SHF.L.U32 R3, R2, 0x1f, RZ ;  /* 0x0000001f02037819 */ /* 0x000fce00000006ff */
.L_x_45:
[----:B--2---:R2:W3:Y:S02]  /*4de0*/  SYNCS.PHASECHK.TRANS64.TRYWAIT P0, [R0+URZ], R3 ;  /* 0x00000003000075a7 */ /* 0x0044e400080011ff */
[----:B---3--:R-:W-:Y:S05]  /*4df0*/  @!P0 NANOSLEEP.SYNCS 0x989680 ;  /* 0x009896800000895d */ /* 0x008fea0003900000 */
[----:B------:R-:W3:Y:S02]  /*4e00*/  @!P0 SYNCS.PHASECHK.TRANS64 P0, [R0+URZ], R3 ;  /* 0x00000003000085a7 */ /* 0x000ee400080010ff */
[----:B-1-3--:R-:W-:Y:S05]  /*4e10*/  @P0 EXIT ;  /* 0x000000000000094d */ /* 0x00afea0003800000 */
[----:B------:R-:W-:Y:S05]  /*4e20*/  BRA `(.L_x_45) ;  /* 0xfffffffc00ec7947 */ /* 0x000fea000383ffff */
.L_x_21:
[----:B------:R-:W2:Y:S02]  /*4e30*/  S2UR UR4, SR_CgaCtaId ;  /* 0x00000000000479c3 */ /* 0x000ea40000008800 */
[----:B--2---:R-:W-:-:S04]  /*4e40*/  UISETP.NE.AND UP0, UPT, UR4, URZ, UPT ;  /* 0x000000ff0400728c */ /* 0x004fc8000bf05270 */
[----:B------:R-:W-:-:S09]  /*4e50*/  UISETP.NE.OR UP0, UPT, UR18, 0x1, UP0 ;  /* 0x000000011200788c */ /* 0x000fd20008705670 */
[----:B------:R-:W-:Y:S05]  /*4e60*/  BRA.U UP0, `(.L_x_46) ;  /* 0x0000000100b47547 */ /* 0x000fea000b800000 */
[----:B------:R-:W2:Y:S01]  /*4e70*/  S2UR UR5, SR_CgaCtaId ;  /* 0x00000000000579c3 */ /* 0x000ea20000008800 */
[----:B------:R-:W-:Y:S01]  /*4e80*/  UMOV UR4, 0x400 ;  /* 0x0000040000047882 */ /* 0x000fe20000000000 */
[----:B------:R-:W-:Y:S01]  /*4e90*/  HFMA2 R3, -RZ, RZ, 0, 5.9604644775390625e-08 ;  /* 0x00000001ff037431 */ /* 0x000fe200000001ff */
[----:B------:R-:W-:Y:S01]  /*4ea0*/  ISETP.GE.U32.AND P0, PT, R0, 0x2, PT ;  /* 0x000000020000780c */ /* 0x000fe20003f06070 */
[----:B------:R-:W-:Y:S01]  /*4eb0*/  IMAD.MOV.U32 R8, RZ, RZ, RZ ;  /* 0x000000ffff087224 */ /* 0x000fe200078e00ff */
[----:B--2---:R-:W-:-:S04]  /*4ec0*/  ULEA UR4, UR5, UR4, 0x18 ;  /* 0x0000000405047291 */ /* 0x004fc8000f8ec0ff */
[----:B------:R-:W-:Y:S02]  /*4ed0*/  UIADD3 UR5, UPT, UPT, UR4, 0xb8, URZ ;  /* 0x000000b804057890 */ /* 0x000fe4000fffe0ff */
[----:B------:R-:W-:Y:S02]  /*4ee0*/  UIADD3 UR8, UPT, UPT, UR4, 0xb0, URZ ;  /* 0x000000b004087890 */ /* 0x000fe4000fffe0ff */
[----:B------:R-:W-:-:S12]  /*4ef0*/  UPRMT UR5, URZ, 0x654, UR5 ;  /* 0x00000654ff057896 */ /* 0x000fd80008000005 */
.L_x_49:
[----:B------:R-:W-:Y:S01]  /*4f00*/  SHF.L.U32 R7, R3, 0x1f, RZ ;  /* 0x0000001f03077819 */ /* 0x000fe200000006ff */
[----:B------:R-:W-:Y:S02]  /*4f10*/  IMAD.U32 R9, RZ, RZ, UR8 ;  /* 0x00000008ff097e24 */ /* 0x000fe4000f8e00ff */
[----:B------:R-:W-:Y:S01]  /*4f20*/  @!P0 IMAD.MOV.U32 R5, RZ, RZ, 0x10 ;  /* 0x00000010ff058424 */ /* 0x000fe200078e00ff */
[----:B------:R-:W2:Y:S02]  /*4f30*/  SYNCS.PHASECHK.TRANS64.TRYWAIT P1, [UR4+0xb8], R7 ;  /* 0x0000b807ff0075a7 */ /* 0x000ea40008021104 */
[----:B------:R-:W-:-:S04]  /*4f40*/  PRMT R9, R0, 0x654, R9 ;  /* 0x0000065400097816 */ /* 0x000fc80000000009 */
[----:B------:R-:W-:Y:S01]  /*4f50*/  SEL R2, R9, R2, !P0 ;  /* 0x0000000209027207 */ /* 0x000fe20004000000 */
[----:B--2---:R-:W-:Y:S06]  /*4f60*/  @!P1 BRA `(.L_x_47) ;  /* 0x0000006800849947 */ /* 0x004fec0003800000 */
.L_x_159:
[----:B------:R-:W-:Y:S01]  /*4f70*/  UIADD3 UR6, UPT, UPT, UR4, 0xf0, URZ ;  /* 0x000000f004067890 */ /* 0x000fe2000fffe0ff */
[----:B------:R3:W-:Y:S01]  /*4f80*/  @!P0 SYNCS.ARRIVE.TRANS64.RED RZ, [R2+URZ], R5 ;  /* 0x0000000502ff89a7 */ /* 0x0007e200080004ff */
[----:B------:R-:W-:Y:S01]  /*4f90*/  UIADD3 UR7, UPT, UPT, UR4, 0xb0, URZ ;  /* 0x000000b004077890 */ /* 0x000fe2000fffe0ff */
[----:B------:R-:W-:-:S08]  /*4fa0*/  LOP3.LUT R3, R3, 0x1, RZ, 0x3c, !PT ;  /* 0x0000000103037812 */ /* 0x000fd000078e3cff */
[----:B------:R-:W-:Y:S06]  /*4fb0*/  UGETNEXTWORKID.BROADCAST [UR6], [UR7] ;  /* 0x00000000060073ca */ /* 0x000fec0008000100 */
[----:B---3--:R-:W-:-:S04]  /*4fc0*/  SHF.L.U32 R5, R8, 0x1f, RZ ;  /* 0x0000001f08057819 */ /* 0x008fc800000006ff */
[----:B------:R-:W3:Y:S02]  /*4fd0*/  SYNCS.PHASECHK.TRANS64.TRYWAIT P1, [UR4+0xb0], R5 ;  /* 0x0000b005ff0075a7 */ /* 0x000ee40008021104 */
[----:B---3--:R-:W-:Y:S05]  /*4fe0*/  @!P1 BRA `(.L_x_48) ;  /* 0x00000068007c9947 */ /* 0x008fea0003800000 */
.L_x_161:
[----:B--2---:R-:W2:Y:S01]  /*4ff0*/  LDS.128 R4, [UR4+0xf0] ;  /* 0x0000f004ff047984 */ /* 0x004ea20008000c00 */
[----:B------:R-:W-:Y:S01]  /*5000*/  LOP3.LUT R8, R8, 0x1, RZ, 0x3c, !PT ;  /* 0x0000000108087812 */ /* 0x000fe200078e3cff */
[----:B------:R-:W-:Y:S01]  /*5010*/  @!PT LDS RZ, [RZ] ;  /* 0x00000000fffff984 */ /* 0x000fe20000000800 */
[----:B------:R-:W-:Y:S01]  /*5020*/  @!PT LDS RZ, [RZ] ;  /* 0x00000000fffff984 */ /* 0x000fe20000000800 */
[----:B------:R-:W-:Y:S01]  /*5030*/  @!PT LDS RZ, [RZ] ;  /* 0x00000000fffff984 */ /* 0x000fe20000000800 */
[----:B------:R-:W-:Y:S01]  /*5040*/  @!PT LDS RZ, [RZ] ;  /* 0x00000000fffff984 */ /* 0x000fe20000000800 */
[----:B------:R3:W-:Y:S06]  /*5050*/  MEMBAR.ALL.CTA ;  /* 0x0000000000007992 */ /* 0x0007ec0000008000 */
[----:B---3--:R-:W3:Y:S02]  /*5060*/  FENCE.VIEW.ASYNC.S ;  /* 0x00000000000073c6 */ /* 0x008ee40000000000 */
[----:B---3--:R-:W-:Y:S01]  /*5070*/  SYNCS.ARRIVE.TRANS64.RED.A1T0 RZ, [UR5], RZ ;  /* 0x000000ffffff79a7 */ /* 0x008fe20008100405 */
[----:B--2---:R-:W-:-:S13]  /*5080*/  LOP3.LUT P1, RZ, R6, 0x1, RZ, 0xc0, !PT ;  /* 0x0000000106ff7812 */ /* 0x004fda000782c0ff */
[----:B------:R-:W-:Y:S05]  /*5090*/  @P1 BRA `(.L_x_49) ;  /* 0xfffffffc00981947 */ /* 0x000fea000383ffff */
[----:B------:R-:W-:-:S04]  /*50a0*/  SHF.L.U32 R0, R3, 0x1f, RZ ;  /* 0x0000001f03007819 */ /* 0x000fc800000006ff */
[----:B------:R-:W2:Y:S02]  /*50b0*/  SYNCS.PHASECHK.TRANS64 P0, [UR4+0xb8], R0 ;  /* 0x0000b800ff0075a7 */ /* 0x000ea40008001004 */
[----:B-12---:R-:W-:Y:S05]  /*50c0*/  @P0 EXIT ;  /* 0x000000000000094d */ /* 0x006fea0003800000 */
[----:B------:R-:W-:-:S07]  /*50d0*/  MOV R0, UR4 ;  /* 0x0000000400007c02 */ /* 0x000fce0008000f00 */
.L_x_50:
[----:B-1----:R-:W-:-:S04]  /*50e0*/  SHF.L.U32 R5, R3, 0x1f, RZ ;  /* 0x0000001f03057819 */ /* 0x002fc800000006ff */
[----:B------:R1:W2:Y:S03]  /*50f0*/  SYNCS.PHASECHK.TRANS64.TRYWAIT P0, [R0+URZ+0xb8], R5 ;  /* 0x0000b805000075a7 */ /* 0x0002a600080011ff */
[----:B--2---:R-:W-:Y:S05]  /*5100*/  @!P0 NANOSLEEP.SYNCS 0x989680 ;  /* 0x009896800000895d */ /* 0x004fea0003900000 */
[----:B------:R-:W2:Y:S02]  /*5110*/  @!P0 SYNCS.PHASECHK.TRANS64 P0, [R0+URZ+0xb8], R5 ;  /* 0x0000b805000085a7 */ /* 0x000ea400080010ff */
[----:B--2---:R-:W-:Y:S05]  /*5120*/  @P0 EXIT ;  /* 0x000000000000094d */ /* 0x004fea0003800000 */
[----:B------:R-:W-:Y:S05]  /*5130*/  BRA `(.L_x_50) ;  /* 0xfffffffc00e87947 */ /* 0x000fea000383ffff */
.L_x_46:
[----:B------:R-:W-:Y:S05]  /*5140*/  BRA.U UP4, `(.L_x_51) ;  /* 0x0000001504207547 */ /* 0x000fea000b800000 */
[----:B------:R-:W2:Y:S01]  /*5150*/  S2UR UR4, SR_CgaCtaId ;  /* 0x00000000000479c3 */ /* 0x000ea20000008800 */
[----:B------:R-:W-:Y:S01]  /*5160*/  UMOV UR5, 0x40 ;  /* 0x0000004000057882 */ /* 0x000fe20000000000 */
[----:B------:R-:W-:Y:S01]  /*5170*/  NOP ;  /* 0x0000000000007918 */ /* 0x000fe20000000000 */
[----:B------:R-:W-:Y:S01]  /*5180*/  UMOV UR6, 0x400 ;  /* 0x0000040000067882 */ /* 0x000fe20000000000 */
[----:B--2---:R-:W-:Y:S02]  /*5190*/  ULEA UR5, UR4, UR5, 0x18 ;  /* 0x0000000504057291 */ /* 0x004fe4000f8ec0ff */
[----:B------:R-:W-:-:S07]  /*51a0*/  ULEA UR6, UR4, UR6, 0x18 ;  /* 0x0000000604067291 */ /* 0x000fce000f8ec0ff */
[----:B------:R-:W2:Y:S02]  /*51b0*/  LDS.U8 R0, [UR5+0x1c] ;  /* 0x00001c05ff007984 */ /* 0x000ea40008000000 */
[----:B--2---:R-:W-:-:S13]  /*51c0*/  ISETP.NE.AND P0, PT, R0, RZ, PT ;  /* 0x000000ff0000720c */ /* 0x004fda0003f05270 */
[----:B------:R-:W-:Y:S05]  /*51d0*/  @P0 BRA `(.L_x_52) ;  /* 0x0000000400080947 */ /* 0x000fea0003800000 */
[----:B------:R-:W-:Y:S02]  /*51e0*/  UISETP.NE.U32.AND UP1, UPT, UR50, 0x1, UPT ;  /* 0x000000013200788c */ /* 0x000fe4000bf25070 */
[----:B------:R-:W-:-:S07]  /*51f0*/  UIADD3 UR7, UPT, UPT, UR5, 0x8, URZ ;  /* 0x0000000805077890 */ /* 0x000fce000fffe0ff */
[----:B------:R-:W-:Y:S05]  /*5200*/  BRA.U !UP1, `(.L_x_53) ;  /* 0x00000001099c7547 */ /* 0x000fea000b800000 */
[----:B------:R-:W-:Y:S01]  /*5210*/  ELECT P0, URZ, PT ;  /* 0x0000000000ff782f */ /* 0x000fe20003800000 */
[----:B------:R-:W-:-:S12]  /*5220*/  BSSY B0, `(.L_x_53) ;  /* 0x0000025000007945 */ /* 0x000fd80003800000 */
[----:B------:R-:W-:Y:S05]  /*5230*/  @!P0 BRA `(.L_x_54) ;  /* 0x00000000008c8947 */ /* 0x000fea0003800000 */
[----:B------:R-:W-:-:S05]  /*5240*/  UMOV UR4, 0x10 ;  /* 0x0000001000047882 */ /* 0x000fca0000000000 */
[----:B------:R-:W-:Y:S04]  /*5250*/  DEPBAR.LE SB2, 0x36 ;  /* 0x0000ad800000791a */ /* 0x000fe80000000000 */
[----:B------:R-:W2:Y:S02]  /*5260*/  UTCATOMSWS.2CTA.FIND_AND_SET.ALIGN UP0, UR4, UR4 ;  /* 0x00000004000475e3 */ /* 0x000ea40008200800 */
[----:B--2---:R-:W-:Y:S01]  /*5270*/  MOV R11, UR4 ;  /* 0x00000004000b7c02 */ /* 0x004fe20008000f00 */
[----:B------:R-:W-:Y:S06]  /*5280*/  BRA.U UP0, `(.L_x_55) ;  /* 0x0000000100187547 */ /* 0x000fec000b800000 */
.L_x_56:
[----:B------:R-:W-:Y:S05]  /*5290*/  NANOSLEEP 0x64 ;  /* 0x000000640000795d */ /* 0x000fea0003800000 */
[----:B------:R-:W-:-:S05]  /*52a0*/  UMOV UR4, 0x10 ;  /* 0x0000001000047882 */ /* 0x000fca0000000000 */
[----:B------:R-:W-:Y:S04]  /*52b0*/  DEPBAR.LE SB2, 0x36 ;  /* 0x0000ad800000791a */ /* 0x000fe80000000000 */
[----:B------:R-:W2:Y:S02]  /*52c0*/  UTCATOMSWS.2CTA.FIND_AND_SET.ALIGN UP0, UR4, UR4 ;  /* 0x00000004000475e3 */ /* 0x000ea40008200800 */
[----:B--2---:R-:W-:Y:S01]  /*52d0*/  MOV R11, UR4 ;  /* 0x00000004000b7c02 */ /* 0x004fe20008000f00 */
[----:B------:R-:W-:Y:S05]  /*52e0*/  BRA.U !UP0, `(.L_x_56) ;  /* 0xfffffffd08e87547 */ /* 0x000fea000b83ffff */
.L_x_55:
[----:B------:R-:W2:Y:S01]  /*52f0*/  LDS R7, [UR5+0x10] ;  /* 0x00001005ff077984 */ /* 0x000ea20008000800 */
[----:B------:R-:W-:Y:S01]  /*5300*/  IMAD.U32 R5, RZ, RZ, UR6 ;  /* 0x00000006ff057e24 */ /* 0x000fe2000f8e00ff */
[----:B------:R-:W-:-:S03]  /*5310*/  MOV R4, UR49 ;  /* 0x0000003100047c02 */ /* 0x000fc60008000f00 */
[----:B------:R-:W-:Y:S01]  /*5320*/  VIADD R5, R5, 0x100 ;  /* 0x0000010005057836 */ /* 0x000fe20000000000 */
[----:B--2---:R-:W-:-:S04]  /*5330*/  SHF.L.U32 R7, R7, 0x1f, RZ ;  /* 0x0000001f07077819 */ /* 0x004fc800000006ff */
[----:B------:R-:W2:Y:S02]  /*5340*/  SYNCS.PHASECHK.TRANS64.TRYWAIT P0, [UR5+0x8], R7 ;  /* 0x00000807ff0075a7 */ /* 0x000ea40008001105 */
[----:B--2---:R-:W-:Y:S05]  /*5350*/  @P0 BRA `(.L_x_57) ;  /* 0x0000000000080947 */ /* 0x004fea0003800000 */
[----:B------:R-:W2:Y:S02]  /*5360*/  SYNCS.PHASECHK.TRANS64.TRYWAIT P0, [UR5+0x8], R7 ;  /* 0x00000807ff0075a7 */ /* 0x000ea40008001105 */
[----:B--2---:R-:W-:Y:S05]  /*5370*/  @!P0 BRA `(.L_x_58) ;  /* 0x0000006400b08947 */ /* 0x004fea0003800000 */
.L_x_57:
[----:B--2---:R-:W-:Y:S01]  /*5380*/  HFMA2 R0, -RZ, RZ, 0, 5.9604644775390625e-08 ;  /* 0x00000001ff007431 */ /* 0x004fe200000001ff */
[----:B------:R-:W-:Y:S01]  /*5390*/  UPRMT UR4, UR49, 0x654, UR7 ;  /* 0x0000065431047896 */ /* 0x000fe20008000007 */
[----:B------:R-:W-:Y:S01]  /*53a0*/  IMAD.MOV.U32 R8, RZ, RZ, 0xffff ;  /* 0x0000ffffff087424 */ /* 0x000fe200078e00ff */
[----:B------:R-:W-:Y:S01]  /*53b0*/  PRMT R4, R4, 0x654, R5 ;  /* 0x0000065404047816 */ /* 0x000fe20000000005 */
[----:B------:R-:W-:Y:S02]  /*53c0*/  IMAD.MOV.U32 R6, RZ, RZ, 0x4 ;  /* 0x00000004ff067424 */ /* 0x000fe400078e00ff */
[----:B------:R-:W-:Y:S01]  /*53d0*/  IMAD.SHL.U32 R9, R11, 0x20, RZ ;  /* 0x000000200b097824 */ /* 0x000fe200078e00ff */
[----:B------:R-:W-:Y:S02]  /*53e0*/  MOV R5, UR4 ;  /* 0x0000000400057c02 */ /* 0x000fe40008000f00 */
[-C--:B------:R-:W-:Y:S01]  /*53f0*/  SHF.L.U32 R8, R8, R11.reuse, RZ ;  /* 0x0000000b08087219 */ /* 0x080fe200000006ff */
[----:B------:R2:W-:Y:S01]  /*5400*/  SYNCS.ARRIVE.TRANS64.RED RZ, [UR4], R6 ;  /* 0x00000006ffff79a7 */ /* 0x0005e20008000404 */
[----:B------:R-:W-:Y:S01]  /*5410*/  SHF.L.U32 R7, R0, R11, RZ ;  /* 0x0000000b00077219 */ /* 0x000fe200000006ff */
[----:B------:R2:W-:Y:S04]  /*5420*/  STS [UR6+0x100], R9 ;  /* 0x00010009ff007988 */ /* 0x0005e80008000806 */
[----:B------:R2:W-:Y:S04]  /*5430*/  STAS [R4.64], R11 ;  /* 0x0000000b04007dbd */ /* 0x0005e8000c0008ff */
[----:B------:R2:W-:Y:S04]  /*5440*/  ATOMS.OR RZ, [UR5+0x14], R8 ;  /* 0x00001408ffff798c */ /* 0x0005e8000b000005 */
[----:B------:R2:W-:Y:S04]  /*5450*/  ATOMS.OR RZ, [UR5+0x18], R7 ;  /* 0x00001807ffff798c */ /* 0x0005e8000b000005 */
[----:B------:R2:W-:Y:S02]  /*5460*/  ATOMS.XOR RZ, [UR5+0x10], R0 ;  /* 0x00001000ffff798c */ /* 0x0005e4000b800005 */
.L_x_54:
[----:B-1----:R-:W-:Y:S05]  /*5470*/  BSYNC B0 ;  /* 0x0000000000007941 */ /* 0x002fea0003800000 */
.L_x_53:
[----:B------:R-:W-:Y:S05]  /*5480*/  BRA.U UP1, `(.L_x_59) ;  /* 0x00000001016c7547 */ /* 0x000fea000b800000 */
[----:B------:R-:W-:-:S03]  /*5490*/  UMOV UR4, 0xffffffff ;  /* 0xffffffff00047882 */ /* 0x000fc60000000000 */
[----:B------:R-:W-:Y:S05]  /*54a0*/  BRA.DIV UR4, `(.L_x_60) ;  /* 0x00000066047c7947 */ /* 0x000fea000b800000 */
[----:B------:R-:W-:-:S13]  /*54b0*/  ELECT P6, URZ, PT ;  /* 0x0000000000ff782f */ /* 0x000fda00038c0000 */
.L_x_164:
[----:B------:R-:W-:Y:S05]  /*54c0*/  @!P6 BRA `(.L_x_59) ;  /* 0x00000000005ce947 */ /* 0x000fea0003800000 */
[----:B--2---:R-:W2:Y:S02]  /*54d0*/  LDS R5, [UR5+0x10] ;  /* 0x00001005ff057984 */ /* 0x004ea40008000800 */
[----:B--2---:R-:W-:-:S04]  /*54e0*/  SHF.L.U32 R5, R5, 0x1f, RZ ;  /* 0x0000001f05057819 */ /* 0x004fc800000006ff */
[----:B------:R-:W2:Y:S02]  /*54f0*/  SYNCS.PHASECHK.TRANS64.TRYWAIT P0, [UR5+0x8], R5 ;  /* 0x00000805ff0075a7 */ /* 0x000ea40008001105 */
[----:B--2---:R-:W-:Y:S05]  /*5500*/  @P0 BRA `(.L_x_61) ;  /* 0x0000000000080947 */ /* 0x004fea0003800000 */
[----:B------:R-:W2:Y:S02]  /*5510*/  SYNCS.PHASECHK.TRANS64.TRYWAIT P0, [UR5+0x8], R5 ;  /* 0x00000805ff0075a7 */ /* 0x000ea40008001105 */
[----:B--2---:R-:W-:Y:S05]  /*5520*/  @!P0 BRA `(.L_x_62) ;  /* 0x00000064007c8947 */ /* 0x004fea0003800000 */
.L_x_61:
[----:B------:R-:W3:Y:S01]  /*5530*/  LDS R7, [UR6+0x100] ;  /* 0x00010006ff077984 */ /* 0x000ee20008000800 */
[----:B--2---:R-:W-:Y:S02]  /*5540*/  HFMA2 R0, -RZ, RZ, 0, 5.9604644775390625e-08 ;  /* 0x00000001ff007431 */ /* 0x004fe400000001ff */
[----:B------:R-:W-:Y:S01]  /*5550*/  IMAD.MOV.U32 R4, RZ, RZ, 0xffff ;  /* 0x0000ffffff047424 */ /* 0x000fe200078e00ff */
[----:B------:R-:W-:Y:S01]  /*5560*/  UPRMT UR4, UR49, 0x654, UR7 ;  /* 0x0000065431047896 */ /* 0x000fe20008000007 */
[----:B---3--:R-:W-:-:S03]  /*5570*/  IMAD.SHL.U32 R5, R7, 0x20, RZ ;  /* 0x0000002007057824 */ /* 0x008fc600078e00ff */
[-C--:B------:R-:W-:Y:S02]  /*5580*/  SHF.L.U32 R4, R4, R7.reuse, RZ ;  /* 0x0000000704047219 */ /* 0x080fe400000006ff */
[----:B------:R-:W-:Y:S01]  /*5590*/  SHF.L.U32 R7, R0, R7, RZ ;  /* 0x0000000700077219 */ /* 0x000fe200000006ff */
[----:B------:R3:W-:Y:S04]  /*55a0*/  STS [UR6+0x100], R5 ;  /* 0x00010005ff007988 */ /* 0x0007e80008000806 */
[----:B------:R3:W-:Y:S04]  /*55b0*/  ATOMS.OR RZ, [UR5+0x14], R4 ;  /* 0x00001404ffff798c */ /* 0x0007e8000b000005 */
[----:B------:R3:W-:Y:S01]  /*55c0*/  ATOMS.OR RZ, [UR5+0x18], R7 ;  /* 0x00001807ffff798c */ /* 0x0007e2000b000005 */
[----:B------:R-:W-:Y:S03]  /*55d0*/  SYNCS.ARRIVE.TRANS64.RED.A1T0 RZ, [UR4], RZ ;  /* 0x000000ffffff79a7 */ /* 0x000fe60008100404 */
[----:B------:R3:W-:Y:S01]  /*55e0*/  ATOMS.XOR RZ, [UR5+0x10], R0 ;  /* 0x00001000ffff798c */ /* 0x0007e2000b800005 */
[----:B------:R-:W-:Y:S05]  /*55f0*/  BRA `(.L_x_59) ;  /* 0x0000000000107947 */ /* 0x000fea0003800000 */
.L_x_52:
[----:B------:R-:W-:Y:S02]  /*5600*/  MOV R0, 0xffffffff ;  /* 0xffffffff00007802 */ /* 0x000fe40000000f00 */
[----:B------:R-:W-:-:S03]  /*5610*/  MOV R4, 0x5640 ;  /* 0x0000564000047802 */ /* 0x000fc60000000f00 */
[----:B------:R2:W-:Y:S04]  /*5620*/  STS [UR6+0x100], R0 ;  /* 0x00010000ff007988 */ /* 0x0005e80008000806 */
[----:B-12--5:R-:W-:Y:S05]  /*5630*/  CALL.REL.NOINC `($__internal_1_$__cuda_sm10x_tcgen05_guardrail_trap_phase_invalid_during_alloc) ;  /* 0x0000006c002c7944 */ /* 0x026fea0003c00000 */
.L_x_59:
[----:B------:R-:W-:Y:S05]  /*5640*/  WARPSYNC.ALL ;  /* 0x0000000000007948 */ /* 0x000fea0003800000 */
[----:B------:R-:W4:Y:S01]  /*5650*/  S2UR UR22, SR_CgaCtaId ;  /* 0x00000000001679c3 */ /* 0x000f220000008800 */
[----:B------:R-:W-:Y:S01]  /*5660*/  UMOV UR4, 0x400 ;  /* 0x0000040000047882 */ /* 0x000fe20000000000 */
[----:B------:R-:W-:-:S06]  /*5670*/  NOP ;  /* 0x0000000000007918 */ /* 0x000fcc0000000000 */
[----:B------:R-:W-:Y:S06]  /*5680*/  BAR.ARV 0x6, 0xa0 ;  /* 0x0182800000007b1d */ /* 0x000fec0000002000 */
[----:B------:R-:W1:Y:S01]  /*5690*/  LDCU.64 UR6, c[0x0][0x388] ;  /* 0x00007100ff0677ac */ /* 0x000e620008000a00 */
[----:B------:R-:W-:Y:S01]  /*56a0*/  LOP3.LUT R3, R3, 0xffff, RZ, 0xc0, !PT ;  /* 0x0000ffff03037812 */ /* 0x000fe200078ec0ff */
[----:B--2---:R-:W-:Y:S01]  /*56b0*/  IMAD.MOV.U32 R8, RZ, RZ, 0x1 ;  /* 0x00000001ff087424 */ /* 0x004fe200078e00ff */
[----:B------:R-:W-:Y:S01]  /*56c0*/  LOP3.LUT R2, R2, 0xffff, RZ, 0xc0, !PT ;  /* 0x0000ffff02027812 */ /* 0x000fe200078ec0ff */
[----:B------:R-:W-:Y:S01]  /*56d0*/  UMOV UR26, URZ ;  /* 0x000000ff001a7c82 */ /* 0x000fe20008000000 */
[----:B------:R-:W-:Y:S01]  /*56e0*/  R2UR UR23, R3 ;  /* 0x00000000031772ca */ /* 0x000fe200000e0000 */
[----:B------:R-:W-:Y:S01]  /*56f0*/  UMOV UR21, URZ ;  /* 0x000000ff00157c82 */ /* 0x000fe20008000000 */
[----:B------:R-:W-:-:S02]  /*5700*/  R2UR UR46, R2 ;  /* 0x00000000022e72ca */ /* 0x000fc400000e0000 */
[----:B------:R-:W-:Y:S01]  /*5710*/  CS2R R2, SRZ ;  /* 0x0000000000027805 */ /* 0x000fe2000001ff00 */
[----:B------:R-:W-:Y:S02]  /*5720*/  UISETP.NE.AND UP3, UPT, UR50, URZ, UPT ;  /* 0x000000ff3200728c */ /* 0x000fe4000bf65270 */
[----:B----4-:R-:W-:Y:S01]  /*5730*/  ULEA UR22, UR22, UR4, 0x18 ;  /* 0x0000000416167291 */ /* 0x010fe2000f8ec0ff */
[----:B------:R-:W-:Y:S01]  /*5740*/  UMOV UR44, 0x0 ;  /* 0x00000000002c7882 */ /* 0x000fe20000000000 */
[----:B------:R-:W-:Y:S02]  /*5750*/  UMOV UR45, 0x8210910 ;  /* 0x08210910002d7882 */ /* 0x000fe40000000000 */
[----:B------:R-:W-:Y:S01]  /*5760*/  UIADD3 UR42, UPT, UPT, UR22, 0xb8, URZ ;  /* 0x000000b8162a7890 */ /* 0x000fe2000fffe0ff */
[----:B------:R-:W-:Y:S01]  /*5770*/  UMOV UR40, 0x0 ;  /* 0x0000000000287882 */ /* 0x000fe20000000000 */
[----:B-1----:R-:W-:-:S03]  /*5780*/  UIADD3 UR4, UPT, UPT, UR6, 0x3f, URZ ;  /* 0x0000003f06047890 */ /* 0x002fc6000fffe0ff */
[----:B---3--:R-:W1:Y:S01]  /*5790*/  LDS R0, [UR22+0x100] ;  /* 0x00010016ff007984 */ /* 0x008e620008000800 */
[----:B------:R-:W2:Y:S01]  /*57a0*/  LDCU UR6, c[0x0][0x390] ;  /* 0x00007200ff0677ac */ /* 0x000ea20008000800 */
[----:B------:R-:W-:Y:S01]  /*57b0*/  USHF.R.S32.HI UR5, URZ, 0x1f, UR4 ;  /* 0x0000001fff057899 */ /* 0x000fe20008011404 */
[----:B------:R-:W-:Y:S01]  /*57c0*/  UMOV UR41, 0x8210910 ;  /* 0x0821091000297882 */ /* 0x000fe20000000000 */
[----:B------:R-:W-:Y:S02]  /*57d0*/  UMOV UR38, 0x0 ;  /* 0x0000000000267882 */ /* 0x000fe40000000000 */
[----:B------:R-:W-:Y:S02]  /*57e0*/  ULEA.HI UR4, UR5, UR4, URZ, 0x6 ;  /* 0x0000000405047291 */ /* 0x000fe4000f8f30ff */
[----:B------:R-:W-:Y:S02]  /*57f0*/  UIADD3 UR5, UPT, UPT, UR22, 0x8400, URZ ;  /* 0x0000840016057890 */ /* 0x000fe4000fffe0ff */
[----:B------:R-:W-:-:S02]  /*5800*/  USHF.R.S32.HI UR4, URZ, 0x6, UR4 ;  /* 0x00000006ff047899 */ /* 0x000fc40008011404 */
[----:B------:R-:W-:Y:S02]  /*5810*/  USHF.R.U32.HI UR5, URZ, 0x4, UR5 ;  /* 0x00000004ff057899 */ /* 0x000fe40008011605 */
[----:B------:R-:W-:Y:S02]  /*5820*/  UIMAD UR7, UR4, UR7, URZ ;  /* 0x00000007040772a4 */ /* 0x000fe4000f8e02ff */
[----:B------:R-:W-:Y:S02]  /*5830*/  UIADD3 UR4, UPT, UPT, UR22, 0x20400, URZ ;  /* 0x0002040016047890 */ /* 0x000fe4000fffe0ff */
[----:B------:R-:W-:Y:S02]  /*5840*/  ULOP3.LUT UR5, UR5, 0x3fff, URZ, 0xc0, !UPT ;  /* 0x00003fff05057892 */ /* 0x000fe4000f8ec0ff */
[----:B------:R-:W-:Y:S01]  /*5850*/  USHF.R.U32.HI UR4, URZ, 0x4, UR4 ;  /* 0x00000004ff047899 */ /* 0x000fe20008011604 */
[----:B------:R-:W-:Y:S01]  /*5860*/  UMOV UR39, 0x8210910 ;  /* 0x0821091000277882 */ /* 0x000fe20000000000 */
[----:B------:R-:W-:-:S02]  /*5870*/  UMOV UR36, 0x0 ;  /* 0x0000000000247882 */ /* 0x000fc40000000000 */
[----:B------:R-:W-:Y:S02]  /*5880*/  ULOP3.LUT UR25, UR4, 0x3fff, URZ, 0xc0, !UPT ;  /* 0x00003fff04197892 */ /* 0x000fe4000f8ec0ff */
[----:B--2---:R-:W-:Y:S01]  /*5890*/  UIMAD UR4, UR7, UR6, URZ ;  /* 0x00000006070472a4 */ /* 0x004fe2000f8e02ff */
[----:B------:R-:W-:Y:S01]  /*58a0*/  UMOV UR37, 0x8210910 ;  /* 0x0821091000257882 */ /* 0x000fe20000000000 */
[----:B------:R-:W-:Y:S01]  /*58b0*/  UMOV UR34, 0x0 ;  /* 0x0000000000227882 */ /* 0x000fe20000000000 */
[----:B------:R-:W-:Y:S01]  /*58c0*/  UMOV UR35, 0x8210910 ;  /* 0x0821091000237882 */ /* 0x000fe20000000000 */
[----:B------:R-:W-:Y:S02]  /*58d0*/  UPRMT UR42, URZ, 0x654, UR42 ;  /* 0x00000654ff2a7896 */ /* 0x000fe4000800002a */
[----:B------:R-:W-:Y:S02]  /*58e0*/  ULOP3.LUT UR24, UR5, 0x10000, URZ, 0xfc, !UPT ;  /* 0x0001000005187892 */ /* 0x000fe4000f8efcff */
[----:B------:R-:W-:Y:S01]  /*58f0*/  ULOP3.LUT UR25, UR25, 0x2000000, URZ, 0xfc, !UPT ;  /* 0x0200000019197892 */ /* 0x000fe2000f8efcff */
[C---:B-1----:R-:W-:Y:S01]  /*5900*/  VIADD R5, R0.reuse, 0x40 ;  /* 0x0000004000057836 */ /* 0x042fe20000000000 */
[----:B------:R-:W-:Y:S01]  /*5910*/  LOP3.LUT R4, R0, 0xffff, RZ, 0xc0, !PT ;  /* 0x0000ffff00047812 */ /* 0x000fe200078ec0ff */
[----:B------:R-:W-:-:S02]  /*5920*/  UIADD3 UR47, UPT, UPT, UR4, -0x1, URZ ;  /* 0xffffffff042f7890 */ /* 0x000fc4000fffe0ff */
[----:B------:R-:W-:Y:S01]  /*5930*/  UISETP.GE.AND UP4, UPT, UR4, 0x1, UPT ;  /* 0x000000010400788c */ /* 0x000fe2000bf86270 */
[----:B------:R-:W-:Y:S01]  /*5940*/  LOP3.LUT R5, R5, 0xffff, RZ, 0xc0, !PT ;  /* 0x0000ffff05057812 */ /* 0x000fe200078ec0ff */
[----:B------:R-:W-:Y:S01]  /*5950*/  UMOV UR32, 0x0 ;  /* 0x0000000000207882 */ /* 0x000fe20000000000 */
[----:B------:R-:W-:Y:S01]  /*5960*/  UMOV UR33, 0x8210910 ;  /* 0x0821091000217882 */ /* 0x000fe20000000000 */
[----:B------:R-:W-:Y:S01]  /*5970*/  UMOV UR30, 0x0 ;  /* 0x00000000001e7882 */ /* 0x000fe20000000000 */
[----:B------:R-:W-:Y:S01]  /*5980*/  UMOV UR31, 0x8210910 ;  /* 0x08210910001f7882 */ /* 0x000fe20000000000 */
[----:B------:R1:W-:Y:S01]  /*5990*/  STL.64 [R1], R4 ;  /* 0x0000000401007387 */ /* 0x0003e20000100a00 */
[----:B------:R-:W-:Y:S01]  /*59a0*/  UMOV UR28, 0x0 ;  /* 0x00000000001c7882 */ /* 0x000fe20000000000 */
[----:B------:R-:W-:-:S05]  /*59b0*/  UMOV UR29, 0x8210910 ;  /* 0x08210910001d7882 */ /* 0x000fca0000000000 */
.L_x_71:
[----:B-1----:R-:W-:-:S04]  /*59c0*/  SHF.L.U32 R5, R3, 0x1f, RZ ;  /* 0x0000001f03057819 */ /* 0x002fc800000006ff */
[----:B------:R-:W1:Y:S02]  /*59d0*/  SYNCS.PHASECHK.TRANS64.TRYWAIT P0, [UR22+0xb0], R5 ;  /* 0x0000b005ff0075a7 */ /* 0x000e640008001116 */
[----:B-1-3--:R-:W-:Y:S05]  /*59e0*/  @!P0 BRA `(.L_x_63) ;  /* 0x0000006000648947 */ /* 0x00afea0003800000 */
.L_x_166:
[----:B-1----:R-:W1:Y:S01]  /*59f0*/  LDS.128 R4, [UR22+0xf0] ;  /* 0x0000f016ff047984 */ /* 0x002e620008000c00 */
[----:B------:R-:W-:Y:S01]  /*5a00*/  ULEA UR27, UR26, UR22, 0x3 ;  /* 0x000000161a1b7291 */ /* 0x000fe2000f8e18ff */
[----:B------:R-:W-:Y:S01]  /*5a10*/  @!PT LDS RZ, [RZ] ;  /* 0x00000000fffff984 */ /* 0x000fe20000000800 */
[----:B------:R-:W-:Y:S01]  /*5a20*/  @!PT LDS RZ, [RZ] ;  /* 0x00000000fffff984 */ /* 0x000fe20000000800 */
[----:B------:R-:W-:Y:S01]  /*5a30*/  @!PT LDS RZ, [RZ] ;  /* 0x00000000fffff984 */ /* 0x000fe20000000800 */
[----:B------:R-:W-:Y:S01]  /*5a40*/  @!PT LDS RZ, [RZ] ;  /* 0x00000000fffff984 */ /* 0x000fe20000000800 */
[----:B------:R2:W-:Y:S06]  /*5a50*/  MEMBAR.ALL.CTA ;  /* 0x0000000000007992 */ /* 0x0005ec0000008000 */
[----:B--2---:R-:W2:Y:S02]  /*5a60*/  FENCE.VIEW.ASYNC.S ;  /* 0x00000000000073c6 */ /* 0x004ea40000000000 */
[----:B--2---:R-:W-:Y:S01]  /*5a70*/  SYNCS.ARRIVE.TRANS64.RED.A1T0 RZ, [UR42], RZ ;  /* 0x000000ffffff79a7 */ /* 0x004fe2000810042a */
[----:B-1----:R-:W-:Y:S01]  /*5a80*/  LOP3.LUT P3, RZ, R6, 0x1, RZ, 0xc0, !PT ;  /* 0x0000000106ff7812 */ /* 0x002fe2000786c0ff */
[----:B------:R-:W-:-:S12]  /*5a90*/  BRA.U UP3, `(.L_x_64) ;  /* 0x00000001030c7547 */ /* 0x000fd8000b800000 */
[----:B------:R-:W-:-:S04]  /*5aa0*/  SHF.L.U32 R5, R8, 0x1f, RZ ;  /* 0x0000001f08057819 */ /* 0x000fc800000006ff */
[----:B------:R-:W1:Y:S02]  /*5ab0*/  SYNCS.PHASECHK.TRANS64.TRYWAIT P0, [UR27+0xd0], R5 ;  /* 0x0000d005ff0075a7 */ /* 0x000e64000800111b */
[----:B-1----:R-:W-:Y:S05]  /*5ac0*/  @!P0 BRA `(.L_x_65) ;  /* 0x0000006000448947 */ /* 0x002fea0003800000 */
.L_x_64:
[----:B------:R-:W-:Y:S05]  /*5ad0*/  BRA.U UP3, `(.L_x_66) ;  /* 0x0000000503647547 */ /* 0x000fea000b800000 */
[----:B------:R-:W-:Y:S05]  /*5ae0*/  BRA.U !UP4, `(.L_x_67) ;  /* 0x000000050c547547 */ /* 0x000fea000b800000 */
[----:B------:R-:W-:Y:S01]  /*5af0*/  ULEA UR4, UR26, UR43, 0x2 ;  /* 0x0000002b1a047291 */ /* 0x000fe2000f8e10ff */
[----:B-1----:R-:W-:-:S08]  /*5b00*/  SHF.L.U32 R4, R2, 0x1f, RZ ;  /* 0x0000001f02047819 */ /* 0x002fd000000006ff */
[----:B------:R-:W5:Y:S01]  /*5b10*/  LDL R5, [UR4] ;  /* 0x00000004ff057983 */ /* 0x000f620008100800 */
[----:B------:R-:W-:Y:S02]  /*5b20*/  ULEA UR4, UR21, UR22, 0x3 ;  /* 0x0000001615047291 */ /* 0x000fe4000f8e18ff */
[----:B------:R-:W-:Y:S01]  /*5b30*/  UPLOP3.LUT UP2, UPT, UPT, UPT, UPT, 0x40, 0x4 ;  /* 0x000000000004789c */ /* 0x000fe20003f4e870 */
[----:B------:R-:W-:-:S06]  /*5b40*/  UMOV UR19, UR47 ;  /* 0x0000002f00137c82 */ /* 0x000fcc0008000000 */
[----:B------:R1:W2:Y:S01]  /*5b50*/  SYNCS.PHASECHK.TRANS64.TRYWAIT P2, [UR4], R4 ;  /* 0x00000004ff0075a7 */ /* 0x0002a20008041104 */
[----:B------:R-:W-:-:S05]  /*5b60*/  UMOV UR4, UR21 ;  /* 0x0000001500047c82 */ /* 0x000fca0008000000 */
.L_x_70:
[----:B------:R-:W-:Y:S01]  /*5b70*/  ULEA UR20, UR4, UR22, 0x3 ;  /* 0x0000001604147291 */ /* 0x000fe2000f8e18ff */
[----:B--23--:R-:W-:Y:S11]  /*5b80*/  @P2 BRA `(.L_x_68) ;  /* 0x00000000000c2947 */ /* 0x00cff60003800000 */
[----:B------:R-:W-:Y:S04]  /*5b90*/  SHF.L.U32 R7, R2, 0x1f, RZ ;  /* 0x0000001f02077819 */ /* 0x000fe800000006ff */
[----:B------:R-:W2:Y:S02]  /*5ba0*/  SYNCS.PHASECHK.TRANS64.TRYWAIT P0, [UR20], R7 ;  /* 0x00000007ff0075a7 */ /* 0x000ea40008001114 */
[----:B--2---:R-:W-:Y:S05]  /*5bb0*/  @!P0 BRA `(.L_x_69) ;  /* 0x0000006000208947 */ /* 0x004fea0003800000 */
.L_x_68:
[----:B------:R-:W-:Y:S01]  /*5bc0*/  UISETP.NE.AND UP0, UPT, UR19, URZ, UPT ;  /* 0x000000ff1300728c */ /* 0x000fe2000bf05270 */
[----:B------:R-:W-:Y:S01]  /*5bd0*/  PLOP3.LUT P2, PT, PT, PT, PT, 0x80, 0x8 ;  /* 0x000000000008781c */ /* 0x000fe20003f4f070 */
[----:B------:R-:W-:Y:S02]  /*5be0*/  UIADD3 UR5, UPT, UPT, UR4, 0x1, URZ ;  /* 0x0000000104057890 */ /* 0x000fe4000fffe0ff */
[----:B------:R-:W-:Y:S02]  /*5bf0*/  ULEA UR16, UR4, UR25, 0xa ;  /* 0x0000001904107291 */ /* 0x000fe4000f8e50ff */
[----:B------:R-:W-:Y:S01]  /*5c00*/  UISETP.NE.AND UP1, UPT, UR5, 0x6, UPT ;  /* 0x000000060500788c */ /* 0x000fe2000bf25270 */
[----:B------:R-:W-:Y:S01]  /*5c10*/  PLOP3.LUT P0, PT, PT, PT, UP0, 0x80, 0x8 ;  /* 0x000000000008781c */ /* 0x000fe20003f0f008 */
[----:B------:R-:W-:Y:S02]  /*5c20*/  ULEA UR14, UR4, UR24, 0xa ;  /* 0x00000018040e7291 */ /* 0x000fe4000f8e50ff */
[----:B------:R-:W-:Y:S02]  /*5c30*/  USEL UR6, URZ, 0x1, UP1 ;  /* 0x00000001ff067887 */ /* 0x000fe40008800000 */
[----:B------:R-:W-:Y:S01]  /*5c40*/  USEL UR21, UR5, URZ, UP1 ;  /* 0x000000ff05157287 */ /* 0x000fe20008800000 */
[----:B------:R-:W-:Y:S11]  /*5c50*/  ELECT P1, URZ, PT ;  /* 0x0000000000ff782f */ /* 0x000ff60003820000 */
[----:B------:R-:W-:Y:S02]  /*5c60*/  @!UPT UIADD3 URZ, UPT, UPT, URZ, URZ, URZ ;  /* 0x000000fffffff290 */ /* 0x000fe4000fffe0ff */
[C---:B-----5:R-:W-:Y:S01]  /*5c70*/  @P1 R2UR.BROADCAST UR4, R5.reuse ;  /* 0x00000000050412ca */ /* 0x060fe200008e0000 */
[----:B------:R-:W-:Y:S01]  /*5c80*/  @UP0 ULEA UR5, UR21, UR22, 0x3 ;  /* 0x0000001615050291 */ /* 0x000fe2000f8e18ff */
[----:B------:R-:W-:Y:S01]  /*5c90*/  LOP3.LUT R2, R2, UR6, RZ, 0x3c, !PT ;  /* 0x0000000602027c12 */ /* 0x000fe2000f8e3cff */
[----:B------:R-:W-:Y:S02]  /*5ca0*/  UIADD3 UR10, UPT, UPT, UR16, 0x40, URZ ;  /* 0x00000040100a7890 */ /* 0x000fe4000fffe0ff */
[----:B------:R-:W-:Y:S01]  /*5cb0*/  UIADD3 UR6, UPT, UPT, UR14, 0x2, URZ ;  /* 0x000000020e067890 */ /* 0x000fe2000fffe0ff */
[----:B-1----:R-:W-:Y:S01]  /*5cc0*/  @P0 SHF.L.U32 R4, R2, 0x1f, RZ ;  /* 0x0000001f02040819 */ /* 0x002fe200000006ff */
[----:B------:R-:W-:Y:S02]  /*5cd0*/  UIADD3 UR8, UPT, UPT, UR16, 0x80, URZ ;  /* 0x0000008010087890 */ /* 0x000fe4000fffe0ff */
[----:B------:R-:W-:Y:S01]  /*5ce0*/  UIADD3 UR12, UPT, UPT, UR16, 0xc0, URZ ;  /* 0x000000c0100c7890 */ /* 0x000fe2000fffe0ff */
[----:B------:R3:W4:Y:S01]  /*5cf0*/  @P0 SYNCS.PHASECHK.TRANS64.TRYWAIT P2, [UR5], R4 ;  /* 0x00000004ff0005a7 */ /* 0x0007220008041105 */
[----:B------:R-:W-:Y:S11]  /*5d00*/  ELECT P0, URZ, PT ;  /* 0x0000000000ff782f */ /* 0x000ff60003800000 */
[----:B------:R-:W-:Y:S02]  /*5d10*/  @!UPT UIADD3 URZ, UPT, UPT, URZ, URZ, URZ ;  /* 0x000000fffffff290 */ /* 0x000fe4000fffe0ff */
[C---:B------:R-:W-:Y:S02]  /*5d20*/  @P0 R2UR.BROADCAST UR18, R5.reuse ;  /* 0x00000000051202ca */ /* 0x040fe400008e0000 */
[----:B------:R-:W-:Y:S01]  /*5d30*/  ELECT P0, URZ, PT ;  /* 0x0000000000ff782f */ /* 0x000fe20003800000 */
[----:B------:R-:W-:Y:S01]  /*5d40*/  UMOV UR17, 0x20004020 ;  /* 0x2000402000117882 */ /* 0x000fe20000000000 */
[----:B------:R-:W-:Y:S01]  /*5d50*/  UMOV UR15, 0x40004080 ;  /* 0x40004080000f7882 */ /* 0x000fe20000000000 */
[----:B------:R-:W-:Y:S01]  /*5d60*/  UMOV UR11, 0x20004020 ;  /* 0x20004020000b7882 */ /* 0x000fe20000000000 */
[----:B------:R1:W-:Y:S01]  /*5d70*/  UTCHMMA.2CTA gdesc[UR14], gdesc[UR16], tmem[UR4], tmem[UR44], idesc[UR45], UP2 ;  /* 0x00ff2c100e0075ea */ /* 0x0003e20009200004 */
[----:B------:R-:W-:Y:S01]  /*5d80*/  UPLOP3.LUT UP2, UPT, UPT, UPT, UPT, 0x80, 0x8 ;  /* 0x000000000008789c */ /* 0x000fe20003f4f070 */
[----:B------:R-:W-:Y:S01]  /*5d90*/  UMOV UR7, 0x40004080 ;  /* 0x4000408000077882 */ /* 0x000fe20000000000 */
[----:B------:R-:W-:Y:S01]  /*5da0*/  UMOV UR9, 0x20004020 ;  /* 0x2000402000097882 */ /* 0x000fe20000000000 */
[----:B------:R-:W-:Y:S01]  /*5db0*/  UMOV UR5, 0x40004080 ;  /* 0x4000408000057882 */ /* 0x000fe20000000000 */
[----:B------:R-:W-:Y:S02]  /*5dc0*/  UMOV UR13, 0x20004020 ;  /* 0x20004020000d7882 */ /* 0x000fe40000000000 */
[----:B------:R2:W-:Y:S01]  /*5dd0*/  UTCHMMA.2CTA gdesc[UR6], gdesc[UR10], tmem[UR18], tmem[UR40], idesc[UR41], UPT ;  /* 0x00ff280a060075ea */ /* 0x0005e2000ba00012 */
[----:B-1----:R-:W-:Y:S01]  /*5de0*/  UIADD3 UR4, UPT, UPT, UR14, 0x4, URZ ;  /* 0x000000040e047890 */ /* 0x002fe2000fffe0ff */
[C---:B------:R-:W-:Y:S02]  /*5df0*/  @P0 R2UR.BROADCAST UR15, R5.reuse ;  /* 0x00000000050f02ca */ /* 0x040fe400008e0000 */
[----:B------:R-:W-:Y:S11]  /*5e00*/  ELECT P0, URZ, PT ;  /* 0x0000000000ff782f */ /* 0x000ff60003800000 */
[----:B------:R-:W-:Y:S02]  /*5e10*/  @!UPT UIADD3 URZ, UPT, UPT, URZ, URZ, URZ ;  /* 0x000000fffffff290 */ /* 0x000fe4000fffe0ff */
[C---:B------:R-:W-:Y:S02]  /*5e20*/  @P0 R2UR.BROADCAST UR17, R5.reuse ;  /* 0x00000000051102ca */ /* 0x040fe400008e0000 */
[----:B------:R-:W-:Y:S01]  /*5e30*/  ELECT P0, URZ, PT ;  /* 0x0000000000ff782f */ /* 0x000fe20003800000 */
[----:B--2---:R-:W-:Y:S02]  /*5e40*/  UIADD3 UR6, UPT, UPT, UR14, 0x6, URZ ;  /* 0x000000060e067890 */ /* 0x004fe4000fffe0ff */
[----:B------:R-:W-:Y:S01]  /*5e50*/  UIADD3 UR10, UPT, UPT, UR16, 0x100, URZ ;  /* 0x00000100100a7890 */ /* 0x000fe2000fffe0ff */
[----:B------:R1:W-:Y:S07]  /*5e60*/  UTCHMMA.2CTA gdesc[UR4], gdesc[UR8], tmem[UR15], tmem[UR38], idesc[UR39], UPT ;  /* 0x00ff2608040075ea */ /* 0x0003ee000ba0000f */
[----:B------:R2:W-:Y:S01]  /*5e70*/  UTCHMMA.2CTA gdesc[UR6], gdesc[UR12], tmem[UR17], tmem[UR36], idesc[UR37], UPT ;  /* 0x00ff240c060075ea */ /* 0x0005e2000ba00011 */
[----:B-1----:R-:W-:Y:S01]  /*5e80*/  UIADD3 UR4, UPT, UPT, UR14, 0x40, URZ ;  /* 0x000000400e047890 */ /* 0x002fe2000fffe0ff */
[C---:B------:R-:W-:Y:S02]  /*5e90*/  @P0 R2UR.BROADCAST UR15, R5.reuse ;  /* 0x00000000050f02ca */ /* 0x040fe400008e0000 */
[----:B------:R-:W-:Y:S11]  /*5ea0*/  ELECT P0, URZ, PT ;  /* 0x0000000000ff782f */ /* 0x000ff60003800000 */
[----:B------:R-:W-:Y:S02]  /*5eb0*/  @!UPT UIADD3 URZ, UPT, UPT, URZ, URZ, URZ ;  /* 0x000000fffffff290 */ /* 0x000fe4000fffe0ff */
[C---:B--2---:R-:W-:Y:S01]  /*5ec0*/  @P0 R2UR.BROADCAST UR17, R5.reuse ;  /* 0x00000000051102ca */ /* 0x044fe200008e0000 */
[----:B------:R-:W-:Y:S02]  /*5ed0*/  UIADD3 UR8, UPT, UPT, UR16, 0x140, URZ ;  /* 0x0000014010087890 */ /* 0x000fe4000fffe0ff */
[----:B------:R-:W-:Y:S01]  /*5ee0*/  UIADD3 UR6, UPT, UPT, UR14, 0x42, URZ ;  /* 0x000000420e067890 */ /* 0x000fe2000fffe0ff */
[----:B------:R-:W-:Y:S01]  /*5ef0*/  ELECT P0, URZ, PT ;  /* 0x0000000000ff782f */ /* 0x000fe20003800000 */
[----:B------:R-:W-:Y:S01]  /*5f00*/  UIADD3 UR12, UPT, UPT, UR16, 0x180, URZ ;  /* 0x00000180100c7890 */ /* 0x000fe2000fffe0ff */
[----:B------:R1:W-:Y:S07]  /*5f10*/  UTCHMMA.2CTA gdesc[UR4], gdesc[UR10], tmem[UR15], tmem[UR34], idesc[UR35], UPT ;  /* 0x00ff220a040075ea */ /* 0x0003ee000ba0000f */
[----:B------:R2:W-:Y:S01]  /*5f20*/  UTCHMMA.2CTA gdesc[UR6], gdesc[UR8], tmem[UR17], tmem[UR32], idesc[UR33], UPT ;  /* 0x00ff2008060075ea */ /* 0x0005e2000ba00011 */
[----:B-1----:R-:W-:Y:S03]  /*5f30*/  UIADD3 UR4, UPT, UPT, UR14, 0x44, URZ ;  /* 0x000000440e047890 */ /* 0x002fe6000fffe0ff */
[C---:B------:R-:W-:Y:S02]  /*5f40*/  @P0 R2UR.BROADCAST UR15, R5.reuse ;  /* 0x00000000050f02ca */ /* 0x040fe400008e0000 */
[----:B------:R-:W-:Y:S11]  /*5f50*/  ELECT P0, URZ, PT ;  /* 0x0000000000ff782f */ /* 0x000ff60003800000 */
[----:B------:R-:W-:Y:S02]  /*5f60*/  @!UPT UIADD3 URZ, UPT, UPT, URZ, URZ, URZ ;  /* 0x000000fffffff290 */ /* 0x000fe4000fffe0ff */
[----:B--2---:R-:W-:Y:S01]  /*5f70*/  @P0 R2UR.BROADCAST UR9, R5 ;  /* 0x00000000050902ca */ /* 0x004fe200008e0000 */
[----:B------:R-:W-:Y:S02]  /*5f80*/  UIADD3 UR10, UPT, UPT, UR16, 0x1c0, URZ ;  /* 0x000001c0100a7890 */ /* 0x000fe4000fffe0ff */
[----:B------:R-:W-:Y:S02]  /*5f90*/  UIADD3 UR6, UPT, UPT, UR14, 0x46, URZ ;  /* 0x000000460e067890 */ /* 0x000fe4000fffe0ff */
[----:B------:R-:W-:Y:S01]  /*5fa0*/  UIADD3 UR8, UPT, UPT, UR20, 0x30, URZ ;  /* 0x0000003014087890 */ /* 0x000fe2000fffe0ff */
[----:B------:R1:W-:Y:S07]  /*5fb0*/  UTCHMMA.2CTA gdesc[UR4], gdesc[UR12], tmem[UR15], tmem[UR30], idesc[UR31], UPT ;  /* 0x00ff1e0c040075ea */ /* 0x0003ee000ba0000f */
[----:B------:R3:W-:Y:S01]  /*5fc0*/  UTCHMMA.2CTA gdesc[UR6], gdesc[UR10], tmem[UR9], tmem[UR28], idesc[UR29], UPT ;  /* 0x00ff1c0a060075ea */ /* 0x0007e2000ba00009 */
[----:B------:R3:W-:Y:S01]  /*5fd0*/  UTCBAR.2CTA.MULTICAST [UR8], URZ, UR23 ;  /* 0x000000ff080073e9 */ /* 0x0007e20008200817 */
[----:B-1----:R-:W-:Y:S02]  /*5fe0*/  UIADD3 UR4, UPT, UPT, UR19, 0x1, URZ ;  /* 0x0000000113047890 */ /* 0x002fe4000fffe0ff */
[----:B------:R-:W-:Y:S02]  /*5ff0*/  UIADD3 UR5, UPT, UPT, UR19, -0x1, URZ ;  /* 0xffffffff13057890 */ /* 0x000fe4000fffe0ff */
[----:B------:R-:W-:Y:S03]  /*6000*/  UISETP.GT.U32.AND UP0, UPT, UR4, 0x1, UPT ;  /* 0x000000010400788c */ /* 0x000fe6000bf04070 */
[----:B------:R-:W-:Y:S02]  /*6010*/  UMOV UR4, UR21 ;  /* 0x0000001500047c82 */ /* 0x000fe40008000000 */
[----:B------:R-:W-:Y:S04]  /*6020*/  UMOV UR19, UR5 ;  /* 0x0000000500137c82 */ /* 0x000fe80008000000 */
[----:B----4-:R-:W-:Y:S05]  /*6030*/  BRA.U UP0, `(.L_x_70) ;  /* 0xfffffff900cc7547 */ /* 0x010fea000b83ffff */
.L_x_67:
[----:B------:R-:W-:-:S09]  /*6040*/  UIADD3 UR4, UPT, UPT, UR27, 0xc0, URZ ;  /* 0x000000c01b047890 */ /* 0x000fd2000fffe0ff */
[----:B------:R2:W-:Y:S01]  /*6050*/  UTCBAR.2CTA.MULTICAST [UR4], URZ, UR46 ;  /* 0x000000ff040073e9 */ /* 0x0005e2000820082e */
[----:B------:R-:W-:Y:S02]  /*6060*/  NOP ;  /* 0x0000000000007918 */ /* 0x000fe40000000000 */
.L_x_66:
[----:B--2---:R-:W-:Y:S01]  /*6070*/  UIADD3 UR4, UPT, UPT, UR26, 0x1, URZ ;  /* 0x000000011a047890 */ /* 0x004fe2000fffe0ff */
[----:B------:R-:W-:-:S03]  /*6080*/  LOP3.LUT R3, R3, 0x1, RZ, 0x3c, !PT ;  /* 0x0000000103037812 */ /* 0x000fc600078e3cff */
[----:B------:R-:W-:-:S04]  /*6090*/  UISETP.NE.AND UP0, UPT, UR4, 0x2, UPT ;  /* 0x000000020400788c */ /* 0x000fc8000bf05270 */
[----:B------:R-:W-:Y:S02]  /*60a0*/  USEL UR5, URZ, 0x1, UP0 ;  /* 0x00000001ff057887 */ /* 0x000fe40008000000 */
[----:B------:R-:W-:-:S04]  /*60b0*/  USEL UR26, UR4, URZ, UP0 ;  /* 0x000000ff041a7287 */ /* 0x000fc80008000000 */
[----:B------:R-:W-:Y:S01]  /*60c0*/  LOP3.LUT R8, R8, UR5, RZ, 0x3c, !PT ;  /* 0x0000000508087c12 */ /* 0x000fe2000f8e3cff */
[----:B------:R-:W-:Y:S07]  /*60d0*/  @P3 BRA `(.L_x_71) ;  /* 0xfffffff800383947 */ /* 0x000fee000383ffff */
[----:B---3--:R-:W2:Y:S01]  /*60e0*/  S2UR UR8, SR_CgaCtaId ;  /* 0x00000000000879c3 */ /* 0x008ea20000008800 */
[----:B------:R-:W-:Y:S01]  /*60f0*/  ELECT P0, URZ, PT ;  /* 0x0000000000ff782f */ /* 0x000fe20003800000 */
[----:B------:R-:W-:Y:S01]  /*6100*/  HFMA2 R2, -RZ, RZ, 0, 5.9604644775390625e-08 ;  /* 0x00000001ff027431 */ /* 0x000fe200000001ff */
[----:B------:R-:W-:-:S05]  /*6110*/  UMOV UR4, 0x40 ;  /* 0x0000004000047882 */ /* 0x000fca0000000000 */
[----:B------:R-:W-:Y:S01]  /*6120*/  UVIRTCOUNT.DEALLOC.SMPOOL 0x80 ;  /* 0x000000800000784c */ /* 0x000fe20000000000 */
[----:B------:R-:W-:Y:S02]  /*6130*/  UISETP.NE.AND UP0, UPT, UR50, URZ, UPT ;  /* 0x000000ff3200728c */ /* 0x000fe4000bf05270 */
[----:B--2---:R-:W-:-:S09]  /*6140*/  ULEA UR8, UR8, UR4, 0x18 ;  /* 0x0000000408087291 */ /* 0x004fd2000f8ec0ff */
[----:B------:R2:W-:Y:S01]  /*6150*/  @P0 STS.U8 [UR8+0x1c], R2 ;  /* 0x00001c02ff000988 */ /* 0x0005e20008000008 */
[----:B------:R-:W-:Y:S05]  /*6160*/  BRA.U UP0, `(.L_x_72) ;  /* 0x0000000100587547 */ /* 0x000fea000b800000 */
[----:B------:R-:W-:Y:S01]  /*6170*/  UIADD3 UR5, UPT, UPT, UR22, 0xd0, URZ ;  /* 0x000000d016057890 */ /* 0x000fe2000fffe0ff */
[----:B------:R-:W-:-:S03]  /*6180*/  SHF.L.U32 R3, R8, 0x1f, RZ ;  /* 0x0000001f08037819 */ /* 0x000fc600000006ff */
[----:B------:R-:W-:-:S09]  /*6190*/  ULEA UR4, UR26, UR5, 0x3 ;  /* 0x000000051a047291 */ /* 0x000fd2000f8e18ff */
[----:B------:R-:W3:Y:S02]  /*61a0*/  SYNCS.PHASECHK.TRANS64.TRYWAIT P0, [UR4], R3 ;  /* 0x00000003ff0075a7 */ /* 0x000ee40008001104 */
[----:B---3--:R-:W-:Y:S05]  /*61b0*/  @!P0 BRA `(.L_x_73) ;  /* 0x0000005800b88947 */ /* 0x008fea0003800000 */
.L_x_170:
[----:B------:R-:W-:-:S04]  /*61c0*/  UIADD3 UR4, UPT, UPT, UR26, 0x1, URZ ;  /* 0x000000011a047890 */ /* 0x000fc8000fffe0ff */
[----:B------:R-:W-:-:S04]  /*61d0*/  UISETP.NE.AND UP1, UPT, UR4, 0x2, UPT ;  /* 0x000000020400788c */ /* 0x000fc8000bf25270 */
[----:B------:R-:W-:Y:S02]  /*61e0*/  USEL UR6, URZ, 0x1, UP1 ;  /* 0x00000001ff067887 */ /* 0x000fe40008800000 */
[----:B------:R-:W-:-:S04]  /*61f0*/  USEL UR4, UR4, URZ, UP1 ;  /* 0x000000ff04047287 */ /* 0x000fc80008800000 */
[----:B------:R-:W-:Y:S01]  /*6200*/  ULEA UR4, UR4, UR5, 0x3 ;  /* 0x0000000504047291 */ /* 0x000fe2000f8e18ff */
[----:B--2---:R-:W-:-:S04]  /*6210*/  LOP3.LUT R3, R8, UR6, RZ, 0x3c, !PT ;  /* 0x0000000608037c12 */ /* 0x004fc8000f8e3cff */
[----:B------:R-:W-:Y:S01]  /*6220*/  SHF.L.U32 R3, R3, 0x1f, RZ ;  /* 0x0000001f03037819 */ /* 0x000fe200000006ff */
[----:B------:R-:W-:-:S04]  /*6230*/  IMAD.U32 R2, RZ, RZ, UR4 ;  /* 0x00000004ff027e24 */ /* 0x000fc8000f8e00ff */
[----:B------:R2:W3:Y:S03]  /*6240*/  SYNCS.PHASECHK.TRANS64.TRYWAIT P0, [R2+URZ], R3 ;  /* 0x00000003020075a7 */ /* 0x0004e600080011ff */
[----:B---3--:R-:W-:Y:S05]  /*6250*/  @!P0 NANOSLEEP.SYNCS 0x989680 ;  /* 0x009896800000895d */ /* 0x008fea0003900000 */
[----:B------:R-:W3:Y:S02]  /*6260*/  @!P0 SYNCS.PHASECHK.TRANS64 P0, [R2+URZ], R3 ;  /* 0x00000003020085a7 */ /* 0x000ee400080010ff */
[----:B---3--:R-:W-:Y:S05]  /*6270*/  @P0 BRA `(.L_x_74) ;  /* 0x0000000000200947 */ /* 0x008fea0003800000 */
.L_x_75:
[----:B---3--:R3:W4:Y:S02]  /*6280*/  SYNCS.PHASECHK.TRANS64.TRYWAIT P0, [R2+URZ], R3 ;  /* 0x00000003020075a7 */ /* 0x00872400080011ff */
[----:B----4-:R-:W-:Y:S05]  /*6290*/  @!P0 NANOSLEEP.SYNCS 0x989680 ;  /* 0x009896800000895d */ /* 0x010fea0003900000 */
[----:B------:R-:W4:Y:S02]  /*62a0*/  @!P0 SYNCS.PHASECHK.TRANS64 P0, [R2+URZ], R3 ;  /* 0x00000003020085a7 */ /* 0x000f2400080010ff */
[----:B----4-:R-:W-:Y:S05]  /*62b0*/  @!P0 BRA `(.L_x_75) ;  /* 0xfffffffc00f08947 */ /* 0x010fea000383ffff */
[----:B------:R-:W-:Y:S05]  /*62c0*/  BRA `(.L_x_74) ;  /* 0x00000000000c7947 */ /* 0x000fea0003800000 */
.L_x_72:
[----:B------:R-:W-:-:S04]  /*62d0*/  UIADD3 UR4, UPT, UPT, UR22, 0xe0, URZ ;  /* 0x000000e016047890 */ /* 0x000fc8000fffe0ff */
[----:B------:R-:W-:-:S09]  /*62e0*/  UPRMT UR4, UR49, 0x654, UR4 ;  /* 0x0000065431047896 */ /* 0x000fd20008000004 */
[----:B------:R-:W-:Y:S03]  /*62f0*/  SYNCS.ARRIVE.TRANS64.RED.A1T0 RZ, [UR4], RZ ;  /* 0x000000ffffff79a7 */ /* 0x000fe60008100404 */
.L_x_74:
[----:B--23--:R-:W-:Y:S01]  /*6300*/  SHF.L.U32 R3, RZ, 0x1f, RZ ;  /* 0x0000001fff037819 */ /* 0x00cfe200000006ff */
[----:B------:R-:W-:Y:S01]  /*6310*/  UIADD3 UR4, UPT, UPT, UR22, 0xe0, URZ ;  /* 0x000000e016047890 */ /* 0x000fe2000fffe0ff */
[----:B------:R-:W-:Y:S02]  /*6320*/  PLOP3.LUT P0, PT, PT, PT, UP0, 0x80, 0x8 ;  /* 0x000000000008781c */ /* 0x000fe40003f0f008 */
[----:B------:R-:W2:Y:S02]  /*6330*/  SYNCS.PHASECHK.TRANS64.TRYWAIT P1, [UR22+0xe0], R3 ;  /* 0x0000e003ff0075a7 */ /* 0x000ea40008021116 */
[----:B--2---:R-:W-:Y:S09]  /*6340*/  @!P1 BRA `(.L_x_76) ;  /* 0x00000058006c9947 */ /* 0x004ff20003800000 */
.L_x_172:
[----:B------:R-:W-:Y:S01]  /*6350*/  @!UP0 UPRMT UR4, UR49, 0x654, UR4 ;  /* 0x0000065431048896 */ /* 0x000fe20008000004 */
[----:B------:R-:W-:Y:S01]  /*6360*/  LOP3.LUT R0, R0, 0xffff, RZ, 0xc0, !PT ;  /* 0x0000ffff00007812 */ /* 0x000fe200078ec0ff */
[----:B--2---:R-:W-:Y:S02]  /*6370*/  IMAD.MOV.U32 R3, RZ, RZ, 0xffff ;  /* 0x0000ffffff037424 */ /* 0x004fe400078e00ff */
[----:B-1----:R-:W-:Y:S01]  /*6380*/  IMAD.MOV.U32 R5, RZ, RZ, 0x1 ;  /* 0x00000001ff057424 */ /* 0x002fe200078e00ff */
[----:B------:R-:W-:-:S04]  /*6390*/  SHF.R.U32.HI R0, RZ, 0x5, R0 ;  /* 0x00000005ff007819 */ /* 0x000fc80000011600 */
[----:B------:R-:W-:Y:S01]  /*63a0*/  @!P0 SYNCS.ARRIVE.TRANS64.RED.A1T0 RZ, [UR4], RZ ;  /* 0x000000ffffff89a7 */ /* 0x000fe20008100404 */
[----:B------:R-:W-:Y:S01]  /*63b0*/  NOP ;  /* 0x0000000000007918 */ /* 0x000fe20000000000 */
[----:B------:R-:W1:Y:S01]  /*63c0*/  LDS R2, [UR8+0x14] ;  /* 0x00001408ff027984 */ /* 0x000e620008000800 */
[-C--:B------:R-:W-:Y:S02]  /*63d0*/  SHF.L.U32 R3, R3, R0.reuse, RZ ;  /* 0x0000000003037219 */ /* 0x080fe400000006ff */
[----:B------:R-:W-:Y:S02]  /*63e0*/  SHF.L.U32 R5, R5, R0, RZ ;  /* 0x0000000005057219 */ /* 0x000fe400000006ff */
[----:B-1----:R-:W-:-:S04]  /*63f0*/  LOP3.LUT R2, R2, R3, RZ, 0xc0, !PT ;  /* 0x0000000302027212 */ /* 0x002fc800078ec0ff */
[----:B------:R-:W-:-:S13]  /*6400*/  ISETP.NE.AND P0, PT, R2, R3, PT ;  /* 0x000000030200720c */ /* 0x000fda0003f05270 */
[----:B------:R-:W-:Y:S05]  /*6410*/  @P0 BRA `(.L_x_77) ;  /* 0x00000000005c0947 */ /* 0x000fea0003800000 */
[----:B------:R-:W1:Y:S02]  /*6420*/  LDS R0, [UR8+0x18] ;  /* 0x00001808ff007984 */ /* 0x000e640008000800 */
[----:B-1----:R-:W-:-:S04]  /*6430*/  LOP3.LUT R0, R0, R5, RZ, 0xc0, !PT ;  /* 0x0000000500007212 */ /* 0x002fc800078ec0ff */
[----:B------:R-:W-:-:S13]  /*6440*/  ISETP.NE.AND P0, PT, R0, R5, PT ;  /* 0x000000050000720c */ /* 0x000fda0003f05270 */
[----:B------:R-:W-:Y:S05]  /*6450*/  @P0 BRA `(.L_x_78) ;  /* 0x0000000000400947 */ /* 0x000fea0003800000 */
[----:B------:R-:W-:Y:S01]  /*6460*/  R2UR UR4, R3 ;  /* 0x00000000030472ca */ /* 0x000fe200000e0000 */
[----:B------:R-:W1:Y:S01]  /*6470*/  S2R R2, SR_LANEID ;  /* 0x0000000000027919 */ /* 0x000e620000000000 */
[----:B------:R-:W-:-:S04]  /*6480*/  LOP3.LUT R5, RZ, R5, RZ, 0x33, !PT ;  /* 0x00000005ff057212 */ /* 0x000fc800078e33ff */
[----:B------:R-:W2:Y:S07]  /*6490*/  REDUX UR6, R5 ;  /* 0x00000000050673c4 */ /* 0x000eae0000000000 */
[----:B------:R-:W-:-:S03]  /*64a0*/  ULOP3.LUT UR5, URZ, UR4, URZ, 0x33, !UPT ;  /* 0x00000004ff057292 */ /* 0x000fc6000f8e33ff */
[----:B------:R-:W-:Y:S02]  /*64b0*/  VOTEU.ANY UR4, UPT, PT ;  /* 0x0000000000047886 */ /* 0x000fe400038e0100 */
[----:B------:R-:W-:Y:S01]  /*64c0*/  UFLO.U32 UR4, UR4 ;  /* 0x00000004000472bd */ /* 0x000fe200080e0000 */
[----:B------:R-:W-:-:S04]  /*64d0*/  IMAD.U32 R0, RZ, RZ, UR5 ;  /* 0x00000005ff007e24 */ /* 0x000fc8000f8e00ff */
[----:B------:R-:W3:Y:S02]  /*64e0*/  REDUX UR7, R0 ;  /* 0x00000000000773c4 */ /* 0x000ee40000000000 */
[----:B------:R4:W-:Y:S01]  /*64f0*/  UTCATOMSWS.AND URZ, UR5 ;  /* 0x0000000500ff79e3 */ /* 0x0009e20008000000 */
[----:B-1----:R-:W-:Y:S01]  /*6500*/  ISETP.EQ.U32.AND P0, PT, R2, UR4, PT ;  /* 0x0000000402007c0c */ /* 0x002fe2000bf02070 */
[----:B--2---:R-:W-:Y:S02]  /*6510*/  IMAD.U32 R2, RZ, RZ, UR6 ;  /* 0x00000006ff027e24 */ /* 0x004fe4000f8e00ff */
[----:B---3--:R-:W-:-:S10]  /*6520*/  IMAD.U32 R3, RZ, RZ, UR7 ;  /* 0x00000007ff037e24 */ /* 0x008fd4000f8e00ff */
[----:B------:R4:W-:Y:S04]  /*6530*/  @P0 ATOMS.AND RZ, [UR8+0x14], R3 ;  /* 0x00001403ffff098c */ /* 0x0009e8000a800008 */
[----:B------:R4:W-:Y:S01]  /*6540*/  @P0 ATOMS.AND RZ, [UR8+0x18], R2 ;  /* 0x00001802ffff098c */ /* 0x0009e2000a800008 */
[----:B------:R-:W-:Y:S05]  /*6550*/  BRA `(.L_x_79) ;  /* 0x0000000000147947 */ /* 0x000fea0003800000 */
.L_x_78:
[----:B------:R-:W-:Y:S02]  /*6560*/  MOV R2, 0x6580 ;  /* 0x0000658000027802 */ /* 0x000fe40000000f00 */
[----:B-----5:R-:W-:Y:S05]  /*6570*/  CALL.REL.NOINC `($__internal_0_$__cuda_sm10x_tcgen05_guardrail_trap_col_being_dealloced_not_returned_by_alloc) ;  /* 0x0000005c00507944 */ /* 0x020fea0003c00000 */
[----:B------:R-:W-:Y:S05]  /*6580*/  BRA `(.L_x_79) ;  /* 0x0000000000087947 */ /* 0x000fea0003800000 */
.L_x_77:
[----:B------:R-:W-:Y:S02]  /*6590*/  MOV R2, 0x65b0 ;  /* 0x000065b000027802 */ /* 0x000fe40000000f00 */
[----:B-----5:R-:W-:Y:S05]  /*65a0*/  CALL.REL.NOINC `($__internal_2_$__cuda_sm10x_tcgen05_guardrail_trap_unallocated_columns_being_dealloced) ;  /* 0x0000005c005c7944 */ /* 0x020fea0003c00000 */
.L_x_79:
[----:B------:R-:W-:Y:S01]  /*65b0*/  NOP ;  /* 0x0000000000007918 */ /* 0x000fe20000000000 */
[----:B----4-:R-:W-:Y:S05]  /*65c0*/  EXIT ;  /* 0x000000000000794d */ /* 0x010fea0003800000 */
.L_x_51:
[----:B------:R-:W-:-:S09]  /*65d0*/  UISETP.NE.OR UP0, UPT, UR18, 0x3, !UP3 ;  /* 0x000000031200788c */ /* 0x000fd2000df05670 */
[----:B------:R-:W-:Y:S05]  /*65e0*/  BRA.U UP0, `(.L_x_80) ;  /* 0x00000015002c7547 */ /* 0x000fea000b800000 */
[----:B------:R-:W2:Y:S01]  /*65f0*/  LDCU.64 UR4, c[0x0][0x888] ;  /* 0x00011100ff0477ac */ /* 0x000ea20008000a00 */
[----:B------:R-:W3:Y:S01]  /*6600*/  S2UR UR10, SR_CgaCtaId ;  /* 0x00000000000a79c3 */ /* 0x000ee20000008800 */
[----:B------:R-:W-:Y:S01]  /*6610*/  HFMA2 R10, -RZ, RZ, 0, 5.9604644775390625e-08 ;  /* 0x00000001ff0a7431 */ /* 0x000fe200000001ff */
[----:B------:R-:W-:Y:S01]  /*6620*/  MOV R9, RZ ;  /* 0x000000ff00097202 */ /* 0x000fe20000000f00 */
[----:B------:R-:W4:Y:S01]  /*6630*/  LDCU UR49, c[0x0][0x370] ;  /* 0x00006e00ff3177ac */ /* 0x000f220008000800 */
[----:B------:R-:W-:Y:S01]  /*6640*/  HFMA2 R0, -RZ, RZ, 0, 0.0078125 ;  /* 0x00002000ff007431 */ /* 0x000fe200000001ff */
[----:B------:R-:W4:Y:S03]  /*6650*/  LDCU.128 UR52, c[0x0][0xb10] ;  /* 0x00016200ff3477ac */ /* 0x000f260008000c00 */
[----:B------:R-:W1:Y:S01]  /*6660*/  LDC.64 R12, c[0x0][0x348] ;  /* 0x0000d200ff0c7b82 */ /* 0x000e620000000a00 */
[----:B------:R-:W3:Y:S01]  /*6670*/  LDCU UR38, c[0x0][0x374] ;  /* 0x00006e80ff2677ac */ /* 0x000ee20008000800 */
[----:B------:R-:W3:Y:S01]  /*6680*/  LDCU.64 UR46, c[0x0][0x890] ;  /* 0x00011200ff2e77ac */ /* 0x000ee20008000a00 */
[----:B--2---:R-:W-:Y:S01]  /*6690*/  UISETP.NE.U32.AND UP0, UPT, UR4, URZ, UPT ;  /* 0x000000ff0400728c */ /* 0x004fe2000bf05070 */
[----:B------:R-:W2:Y:S01]  /*66a0*/  LDCU UR30, c[0x0][0xb0c] ;  /* 0x00016180ff1e77ac */ /* 0x000ea20008000800 */
[----:B------:R-:W1:Y:S01]  /*66b0*/  LDCU UR68, c[0x0][0xb20] ;  /* 0x00016400ff4477ac */ /* 0x000e620008000800 */
[----:B------:R-:W1:Y:S01]  /*66c0*/  LDCU UR4, c[0x0][0xb30] ;  /* 0x00016600ff0477ac */ /* 0x000e620008000800 */
[----:B------:R-:W1:Y:S01]  /*66d0*/  LDCU.128 UR56, c[0x0][0x980] ;  /* 0x00013000ff3877ac */ /* 0x000e620008000c00 */
[----:B------:R-:W-:Y:S01]  /*66e0*/  UMOV UR31, 0x400 ;  /* 0x00000400001f7882 */ /* 0x000fe20000000000 */
[----:B----4-:R-:W-:-:S02]  /*66f0*/  UIMAD.WIDE.U32 UR6, UR49, UR52, URZ ;  /* 0x00000034310672a5 */ /* 0x010fc4000f8e00ff */
[----:B---3--:R-:W-:Y:S02]  /*6700*/  UIMAD.WIDE.U32 UR8, UR38, UR55, URZ ;  /* 0x00000037260872a5 */ /* 0x008fe4000f8e00ff */
[----:B------:R-:W-:Y:S02]  /*6710*/  UISETP.NE.AND.EX UP6, UPT, UR5, URZ, UPT, UP0 ;  /* 0x000000ff0500728c */ /* 0x000fe4000bfc5300 */
[----:B------:R-:W-:Y:S02]  /*6720*/  ULEA UR31, UR10, UR31, 0x18 ;  /* 0x0000001f0a1f7291 */ /* 0x000fe4000f8ec0ff */
[----:B------:R-:W-:Y:S02]  /*6730*/  UISETP.NE.AND UP0, UPT, UR39, 0x1, UPT ;  /* 0x000000012700788c */ /* 0x000fe4000bf05270 */
[----:B------:R-:W-:Y:S02]  /*6740*/  UISETP.NE.U32.AND UP0, UPT, UR46, URZ, UPT ;  /* 0x000000ff2e00728c */ /* 0x000fe4000bf05070 */
[----:B------:R-:W-:-:S02]  /*6750*/  UIADD3 UR61, UPT, UPT, UR31, 0x78, URZ ;  /* 0x000000781f3d7890 */ /* 0x000fc4000fffe0ff */
[----:B------:R-:W-:Y:S02]  /*6760*/  UIADD3 UR60, UPT, UPT, UR31, 0xb8, URZ ;  /* 0x000000b81f3c7890 */ /* 0x000fe4000fffe0ff */
[----:B------:R-:W-:Y:S02]  /*6770*/  UIADD3 UR41, UPT, UPT, UR31, 0x60, URZ ;  /* 0x000000601f297890 */ /* 0x000fe4000fffe0ff */
[----:B------:R-:W-:Y:S02]  /*6780*/  UIADD3 UR33, UPT, UPT, UR31, 0x68, URZ ;  /* 0x000000681f217890 */ /* 0x000fe4000fffe0ff */
[----:B------:R-:W-:Y:S02]  /*6790*/  UIADD3 UR25, UPT, UPT, UR31, 0x70, URZ ;  /* 0x000000701f197890 */ /* 0x000fe4000fffe0ff */
[----:B------:R-:W-:Y:S02]  /*67a0*/  UISETP.GE.AND UP3, UPT, UR39, 0x1, UPT ;  /* 0x000000012700788c */ /* 0x000fe4000bf66270 */
[----:B------:R-:W-:Y:S01]  /*67b0*/  UISETP.NE.AND.EX UP5, UPT, UR47, URZ, UPT, UP0 ;  /* 0x000000ff2f00728c */ /* 0x000fe2000bfa5300 */
[----:B------:R-:W-:Y:S01]  /*67c0*/  UMOV UR66, UR7 ;  /* 0x0000000700427c82 */ /* 0x000fe20008000000 */
[----:B------:R-:W-:Y:S01]  /*67d0*/  UMOV UR65, UR9 ;  /* 0x0000000900417c82 */ /* 0x000fe20008000000 */
[----:B--2---:R-:W-:-:S02]  /*67e0*/  UISETP.NE.AND UP3, UPT, UR30, 0x1, UPT ;  /* 0x000000011e00788c */ /* 0x004fc4000bf65270 */
[----:B------:R-:W-:Y:S02]  /*67f0*/  UISETP.NE.AND UP0, UPT, UR54, 0x1, UPT ;  /* 0x000000013600788c */ /* 0x000fe4000bf05270 */
[----:B------:R-:W-:Y:S01]  /*6800*/  UPLOP3.LUT UP2, UPT, UPT, UPT, UPT, 0x40, 0x4 ;  /* 0x000000000004789c */ /* 0x000fe20003f4e870 */
[----:B------:R-:W2:Y:S01]  /*6810*/  LDCU.64 UR22, c[0x0][0xb28] ;  /* 0x00016500ff1677ac */ /* 0x000ea20008000a00 */
[----:B------:R-:W3:Y:S01]  /*6820*/  LDCU.64 UR50, c[0x0][0x990] ;  /* 0x00013200ff3277ac */ /* 0x000ee20008000a00 */
[----:B------:R-:W-:Y:S02]  /*6830*/  UPRMT UR61, UR10, 0x654, UR61 ;  /* 0x000006540a3d7896 */ /* 0x000fe4000800003d */
[----:B------:R-:W-:Y:S02]  /*6840*/  UPRMT UR60, URZ, 0x654, UR60 ;  /* 0x00000654ff3c7896 */ /* 0x000fe4000800003c */
[----:B------:R-:W-:Y:S02]  /*6850*/  UPRMT UR64, UR10, 0x654, UR41 ;  /* 0x000006540a407896 */ /* 0x000fe40008000029 */
[----:B------:R-:W-:-:S02]  /*6860*/  UPRMT UR63, UR10, 0x654, UR33 ;  /* 0x000006540a3f7896 */ /* 0x000fc40008000021 */
[----:B------:R-:W-:Y:S02]  /*6870*/  UPRMT UR62, UR10, 0x654, UR25 ;  /* 0x000006540a3e7896 */ /* 0x000fe40008000019 */
[----:B------:R-:W-:Y:S02]  /*6880*/  USHF.R.U32.HI UR66, URZ, UR53, UR66 ;  /* 0x00000035ff427299 */ /* 0x000fe40008011642 */
[----:B-1----:R-:W-:Y:S02]  /*6890*/  USHF.R.U32.HI UR65, URZ, UR68, UR65 ;  /* 0x00000044ff417299 */ /* 0x002fe40008011641 */
[----:B------:R-:W-:Y:S02]  /*68a0*/  UISETP.NE.AND UP4, UPT, UR4, 0x1, UPT ;  /* 0x000000010400788c */ /* 0x000fe4000bf85270 */
[----:B------:R-:W-:Y:S02]  /*68b0*/  UISETP.NE.AND UP3, UPT, UR56, 0x1, UPT ;  /* 0x000000013800788c */ /* 0x000fe4000bf65270 */
[----:B--23--:R-:W-:-:S11]  /*68c0*/  UISETP.NE.AND UP0, UPT, UR59, 0x1, UPT ;  /* 0x000000013b00788c */ /* 0x00cfd6000bf05270 */
.L_x_91:
[----:B------:R-:W-:Y:S04]  /*68d0*/  SHF.L.U32 R3, R9, 0x1f, RZ ;  /* 0x0000001f09037819 */ /* 0x000fe800000006ff */
[----:B------:R-:W1:Y:S02]  /*68e0*/  SYNCS.PHASECHK.TRANS64.TRYWAIT P0, [UR31+0xb0], R3 ;  /* 0x0000b003ff0075a7 */ /* 0x000e64000800111f */
[----:B-12---:R-:W-:Y:S05]  /*68f0*/  @!P0 BRA `(.L_x_81) ;  /* 0x0000005400188947 */ /* 0x006fea0003800000 */
.L_x_174:
[----:B------:R-:W2:Y:S01]  /*6900*/  LDS.128 R4, [UR31+0xf0] ;  /* 0x0000f01fff047984 */ /* 0x000ea20008000c00 */
[----:B------:R-:W-:Y:S01]  /*6910*/  UISETP.GE.AND UP0, UPT, UR39, 0x1, UPT ;  /* 0x000000012700788c */ /* 0x000fe2000bf06270 */
[----:B------:R-:W-:Y:S01]  /*6920*/  @!PT LDS RZ, [RZ] ;  /* 0x00000000fffff984 */ /* 0x000fe20000000800 */
[----:B------:R-:W-:Y:S01]  /*6930*/  @!PT LDS RZ, [RZ] ;  /* 0x00000000fffff984 */ /* 0x000fe20000000800 */
[----:B------:R-:W-:Y:S01]  /*6940*/  @!PT LDS RZ, [RZ] ;  /* 0x00000000fffff984 */ /* 0x000fe20000000800 */
[----:B------:R-:W-:Y:S01]  /*6950*/  @!PT LDS RZ, [RZ] ;  /* 0x00000000fffff984 */ /* 0x000fe20000000800 */
[----:B------:R3:W-:Y:S06]  /*6960*/  MEMBAR.ALL.CTA ;  /* 0x0000000000007992 */ /* 0x0007ec0000008000 */
[----:B---3--:R-:W3:Y:S02]  /*6970*/  FENCE.VIEW.ASYNC.S ;  /* 0x00000000000073c6 */ /* 0x008ee40000000000 */
[----:B---3--:R-:W-:Y:S01]  /*6980*/  SYNCS.ARRIVE.TRANS64.RED.A1T0 RZ, [UR60], RZ ;  /* 0x000000ffffff79a7 */ /* 0x008fe2000810043c */
[----:B--2---:R-:W-:Y:S11]  /*6990*/  LOP3.LUT P0, RZ, R6, 0x1, RZ, 0xc0, !PT ;  /* 0x0000000106ff7812 */ /* 0x004ff6000780c0ff */
[----:B------:R-:W-:Y:S02]  /*69a0*/  @!UPT UIADD3 URZ, UPT, UPT, URZ, URZ, URZ ;  /* 0x000000fffffff290 */ /* 0x000fe4000fffe0ff */
[----:B------:R-:W-:Y:S01]  /*69b0*/  VOTEU.ANY UP3, P0 ;  /* 0x0000000000ff7886 */ /* 0x000fe20000060100 */
[----:B------:R-:W-:Y:S11]  /*69c0*/  PLOP3.LUT P0, PT, PT, PT, UP3, 0x80, 0x8 ;  /* 0x000000000008781c */ /* 0x000ff60003f0f038 */
[----:B------:R-:W-:Y:S02]  /*69d0*/  @!UPT UIADD3 URZ, UPT, UPT, URZ, URZ, URZ ;  /* 0x000000fffffff290 */ /* 0x000fe4000fffe0ff */
[----:B-1----:R-:W-:Y:S02]  /*69e0*/  @P0 MOV R3, R4 ;  /* 0x0000000400030202 */ /* 0x002fe40000000f00 */
[----:B------:R-:W-:Y:S02]  /*69f0*/  @P0 LOP3.LUT R2, R5, 0xffff, RZ, 0xc0, !PT ;  /* 0x0000ffff05020812 */ /* 0x000fe400078ec0ff */
[----:B------:R-:W-:Y:S02]  /*6a00*/  @P0 R2UR UR5, R3 ;  /* 0x00000000030502ca */ /* 0x000fe400000e0000 */
[----:B------:R-:W-:Y:S11]  /*6a10*/  @P0 R2UR UR4, R2 ;  /* 0x00000000020402ca */ /* 0x000ff600000e0000 */
[----:B------:R-:W-:Y:S02]  /*6a20*/  @UP3 UMOV UR15, UR5 ;  /* 0x00000005000f3c82 */ /* 0x000fe40008000000 */
[----:B------:R-:W-:Y:S01]  /*6a30*/  @UP3 UMOV UR14, UR4 ;  /* 0x00000004000e3c82 */ /* 0x000fe20008000000 */
[----:B------:R-:W-:Y:S05]  /*6a40*/  BRA.U !UP0, `(.L_x_82) ;  /* 0x0000000108c07547 */ /* 0x000fea000b800000 */
[----:B------:R-:W-:Y:S02]  /*6a50*/  UIMAD.WIDE.U32 UR8, UR14, UR55, URZ ;  /* 0x000000370e0872a5 */ /* 0x000fe4000f8e00ff */
[----:B------:R-:W-:Y:S02]  /*6a60*/  UP2UR UR18, UPR, URZ, 0x4 ;  /* 0x00000004ff127883 */ /* 0x000fe40008000000 */
[----:B------:R-:W-:Y:S02]  /*6a70*/  UISETP.NE.AND UP2, UPT, UR54, 0x1, UPT ;  /* 0x000000013600788c */ /* 0x000fe4000bf45270 */
[----:B------:R-:W-:Y:S02]  /*6a80*/  UIMAD.WIDE.U32 UR10, UR15, UR52, URZ ;  /* 0x000000340f0a72a5 */ /* 0x000fe4000f8e00ff */
[----:B------:R-:W-:Y:S02]  /*6a90*/  USEL UR4, UR38, UR65, !UP2 ;  /* 0x0000004126047287 */ /* 0x000fe4000d000000 */
[----:B------:R-:W-:Y:S02]  /*6aa0*/  UISETP.NE.AND UP0, UPT, UR30, 0x1, UPT ;  /* 0x000000011e00788c */ /* 0x000fe4000bf05270 */
[----:B------:R-:W-:Y:S02]  /*6ab0*/  UP2UR UR19, UPR, URZ, 0x2 ;  /* 0x00000002ff137883 */ /* 0x000fe40008000000 */
[----:B------:R-:W-:Y:S02]  /*6ac0*/  UISETP.NE.AND UP1, UPT, UR39, 0x1, UPT ;  /* 0x000000012700788c */ /* 0x000fe4000bf25270 */
[----:B------:R-:W-:Y:S02]  /*6ad0*/  UIMAD.WIDE.U32 UR12, UR4, UR22, URZ ;  /* 0x00000016040c72a5 */ /* 0x000fe4000f8e00ff */
[----:B------:R-:W-:Y:S01]  /*6ae0*/  USEL UR7, UR49, UR66, !UP0 ;  /* 0x0000004231077287 */ /* 0x000fe2000c000000 */
[----:B------:R-:W-:Y:S02]  /*6af0*/  UMOV UR5, UR9 ;  /* 0x0000000900057c82 */ /* 0x000fe40008000000 */
[----:B------:R-:W-:Y:S02]  /*6b00*/  USHF.R.U32.HI UR6, URZ, UR68, UR5 ;  /* 0x00000044ff067299 */ /* 0x000fe40008011605 */
[----:B------:R-:W-:Y:S02]  /*6b10*/  UIMAD.WIDE.U32 UR16, UR7, UR22, URZ ;  /* 0x00000016071072a5 */ /* 0x000fe4000f8e00ff */
[----:B------:R-:W-:Y:S02]  /*6b20*/  USEL UR6, UR14, UR6, !UP2 ;  /* 0x000000060e067287 */ /* 0x000fe4000d000000 */
[----:B------:R-:W-:Y:S01]  /*6b30*/  UISETP.NE.AND UP2, UPT, UR18, URZ, UPT ;  /* 0x000000ff1200728c */ /* 0x000fe2000bf45270 */
[----:B------:R-:W-:Y:S01]  /*6b40*/  UMOV UR5, UR11 ;  /* 0x0000000b00057c82 */ /* 0x000fe20008000000 */
[----:B------:R-:W-:Y:S02]  /*6b50*/  UIMAD.WIDE.U32 UR10, UR6, UR22, URZ ;  /* 0x00000016060a72a5 */ /* 0x000fe4000f8e00ff */
[----:B------:R-:W-:Y:S03]  /*6b60*/  USHF.R.U32.HI UR8, URZ, UR53, UR5 ;  /* 0x00000035ff087299 */ /* 0x000fe60008011605 */
[----:B------:R-:W-:Y:S02]  /*6b70*/  UMOV UR5, UR13 ;  /* 0x0000000d00057c82 */ /* 0x000fe40008000000 */
[----:B------:R-:W-:Y:S03]  /*6b80*/  @UP1 USHF.R.U32.HI UR4, URZ, UR23, UR5 ;  /* 0x00000017ff041299 */ /* 0x000fe60008011605 */
[----:B------:R-:W-:Y:S01]  /*6b90*/  UMOV UR5, UR17 ;  /* 0x0000001100057c82 */ /* 0x000fe20008000000 */
[----:B------:R-:W-:Y:S02]  /*6ba0*/  UIMAD UR4, UR39, UR4, URZ ;  /* 0x00000004270472a4 */ /* 0x000fe4000f8e02ff */
[----:B------:R-:W-:Y:S02]  /*6bb0*/  @UP1 USHF.R.U32.HI UR7, URZ, UR23, UR5 ;  /* 0x00000017ff071299 */ /* 0x000fe40008011605 */
[----:B------:R-:W-:Y:S02]  /*6bc0*/  USEL UR5, UR15, UR8, !UP0 ;  /* 0x000000080f057287 */ /* 0x000fe4000c000000 */
[----:B------:R-:W-:Y:S02]  /*6bd0*/  UIMAD UR8, UR39, UR7, URZ ;  /* 0x00000007270872a4 */ /* 0x000fe4000f8e02ff */
[----:B------:R-:W-:Y:S03]  /*6be0*/  UISETP.GE.AND UP0, UPT, UR6, UR4, UPT ;  /* 0x000000040600728c */ /* 0x000fe6000bf06270 */
[----:B------:R-:W-:Y:S01]  /*6bf0*/  UMOV UR4, UR11 ;  /* 0x0000000b00047c82 */ /* 0x000fe20008000000 */
[----:B------:R-:W-:Y:S02]  /*6c00*/  UISETP.GE.OR UP0, UPT, UR5, UR8, UP0 ;  /* 0x000000080500728c */ /* 0x000fe40008706670 */
[----:B------:R-:W-:Y:S02]  /*6c10*/  USHF.R.U32.HI UR4, URZ, UR23, UR4 ;  /* 0x00000017ff047299 */ /* 0x000fe40008011604 */
[----:B------:R-:W-:Y:S02]  /*6c20*/  UIMAD.WIDE.U32 UR8, UR5, UR22, URZ ;  /* 0x00000016050872a5 */ /* 0x000fe4000f8e00ff */
[----:B------:R-:W-:Y:S04]  /*6c30*/  USEL UR10, UR6, UR4, !UP1 ;  /* 0x00000004060a7287 */ /* 0x000fe8000c800000 */
[----:B------:R-:W-:Y:S01]  /*6c40*/  UIADD3 UR11, UPT, UPT, -UR10, URZ, URZ ;  /* 0x000000ff0a0b7290 */ /* 0x000fe2000fffe1ff */
[----:B------:R-:W-:Y:S02]  /*6c50*/  @!UP0 UMOV UR4, UR9 ;  /* 0x0000000900048c82 */ /* 0x000fe40008000000 */
[----:B------:R-:W-:Y:S02]  /*6c60*/  @!UP0 USHF.R.U32.HI UR4, URZ, UR23, UR4 ;  /* 0x00000017ff048299 */ /* 0x000fe40008011604 */
[----:B------:R-:W-:Y:S02]  /*6c70*/  UIMAD UR8, UR39, UR11, UR6 ;  /* 0x0000000b270872a4 */ /* 0x000fe4000f8e0206 */
[----:B------:R-:W-:Y:S02]  /*6c80*/  @!UP0 USEL UR4, UR5, UR4, !UP1 ;  /* 0x0000000405048287 */ /* 0x000fe4000c800000 */
[----:B------:R-:W-:Y:S02]  /*6c90*/  UISETP.NE.AND UP1, UPT, UR19, URZ, UPT ;  /* 0x000000ff1300728c */ /* 0x000fe4000bf25270 */
[----:B------:R-:W-:Y:S02]  /*6ca0*/  @!UP0 UIMAD UR7, UR7, UR8, UR4 ;  /* 0x00000008070782a4 */ /* 0x000fe4000f8e0204 */
[----:B------:R-:W-:Y:S02]  /*6cb0*/  @!UP0 UIADD3 UR9, UPT, UPT, UR10, -UR4, URZ ;  /* 0x800000040a098290 */ /* 0x000fe4000fffe0ff */
[----:B------:R-:W-:Y:S02]  /*6cc0*/  UIADD3 UR8, UPT, UPT, -UR6, URZ, URZ ;  /* 0x000000ff06087290 */ /* 0x000fe4000fffe1ff */
[----:B------:R-:W-:Y:S02]  /*6cd0*/  UIADD3 UR4, UPT, UPT, -UR5, URZ, URZ ;  /* 0x000000ff05047290 */ /* 0x000fe4000fffe1ff */
[----:B------:R-:W-:Y:S03]  /*6ce0*/  @!UP0 UIMAD UR6, UR9, UR39, UR5 ;  /* 0x00000027090682a4 */ /* 0x000fe6000f8e0205 */
[----:B------:R-:W-:Y:S01]  /*6cf0*/  @!UP0 UMOV UR5, UR7 ;  /* 0x0000000700058c82 */ /* 0x000fe20008000000 */
[----:B------:R-:W-:Y:S02]  /*6d00*/  UIMAD UR7, UR30, UR4, UR15 ;  /* 0x000000041e0772a4 */ /* 0x000fe4000f8e020f */
[----:B------:R-:W-:Y:S02]  /*6d10*/  UIMAD UR4, UR54, UR8, UR14 ;  /* 0x00000008360472a4 */ /* 0x000fe4000f8e020e */
[----:B------:R-:W-:Y:S02]  /*6d20*/  UIMAD UR15, UR5, UR30, UR7 ;  /* 0x0000001e050f72a4 */ /* 0x000fe4000f8e0207 */
[----:B------:R-:W-:Y:S11]  /*6d30*/  UIMAD UR14, UR6, UR54, UR4 ;  /* 0x00000036060e72a4 */ /* 0x000ff6000f8e0204 */
[----:B------:R-:W-:Y:S01]  /*6d40*/  @!UPT UIADD3 URZ, UPT, UPT, URZ, URZ, URZ ;  /* 0x000000fffffff290 */ /* 0x000fe2000fffe0ff */
.L_x_82:
[----:B------:R-:W1:Y:S01]  /*6d50*/  @!UP4 LDCU.128 UR8, c[0x0][0xb10] ;  /* 0x00016200ff08c7ac */ /* 0x000e620008000c00 */
[----:B------:R-:W-:Y:S02]  /*6d60*/  ISETP.NE.U32.AND P1, PT, RZ, UR46, PT ;  /* 0x0000002eff007c0c */ /* 0x000fe4000bf25070 */
[----:B------:R-:W-:Y:S02]  /*6d70*/  SHF.L.U32 R8, R10, 0x1f, RZ ;  /* 0x0000001f0a087819 */ /* 0x000fe400000006ff */
[----:B------:R-:W-:Y:S01]  /*6d80*/  ISETP.NE.AND.EX P1, PT, RZ, UR47, PT, P1 ;  /* 0x0000002fff007c0c */ /* 0x000fe2000bf25310 */
[----:B------:R-:W2:Y:S01]  /*6d90*/  @!UP4 LDCU UR5, c[0x0][0xb0c] ;  /* 0x00016180ff05c7ac */ /* 0x000ea20008000800 */
[----:B------:R-:W-:Y:S02]  /*6da0*/  USHF.L.U32 UR42, UR20, 0x7, URZ ;  /* 0x00000007142a7899 */ /* 0x000fe400080006ff */
[----:B-1----:R-:W-:Y:S07]  /*6db0*/  UIMAD.WIDE.U32 UR6, UR15, UR8, URZ ;  /* 0x000000080f0672a5 */ /* 0x002fee000f8e00ff */
[----:B------:R-:W-:Y:S01]  /*6dc0*/  @!UP4 UMOV UR4, UR7 ;  /* 0x000000070004cc82 */ /* 0x000fe20008000000 */
[----:B--2---:R-:W-:Y:S02]  /*6dd0*/  @!UP4 UISETP.NE.AND UP0, UPT, UR5, 0x1, UPT ;  /* 0x000000010500c88c */ /* 0x004fe4000bf05270 */
[----:B------:R-:W-:Y:S02]  /*6de0*/  @!UP4 USHF.R.U32.HI UR4, URZ, UR9, UR4 ;  /* 0x00000009ff04c299 */ /* 0x000fe40008011604 */
[----:B------:R-:W-:Y:S02]  /*6df0*/  UIMAD.WIDE.U32 UR6, UR14, UR11, URZ ;  /* 0x0000000b0e0672a5 */ /* 0x000fe4000f8e00ff */
[----:B------:R-:W-:Y:S02]  /*6e00*/  @!UP4 USEL UR8, UR15, UR4, !UP0 ;  /* 0x000000040f08c287 */ /* 0x000fe4000c000000 */
[----:B------:R-:W-:Y:S03]  /*6e10*/  @!UP4 UISETP.NE.AND UP0, UPT, UR10, 0x1, UPT ;  /* 0x000000010a00c88c */ /* 0x000fe6000bf05270 */
[----:B------:R-:W-:Y:S02]  /*6e20*/  @!UP4 UMOV UR6, UR7 ;  /* 0x000000070006cc82 */ /* 0x000fe40008000000 */
[----:B------:R-:W1:Y:S02]  /*6e30*/  @!UP4 LDCU UR4, c[0x0][0xb20] ;  /* 0x00016400ff04c7ac */ /* 0x000e640008000800 */
[----:B-1----:R-:W-:Y:S04]  /*6e40*/  @!UP4 USHF.R.U32.HI UR6, URZ, UR4, UR6 ;  /* 0x00000004ff06c299 */ /* 0x002fe80008011606 */
[----:B------:R-:W-:Y:S04]  /*6e50*/  @!UP4 USEL UR6, UR14, UR6, !UP0 ;  /* 0x000000060e06c287 */ /* 0x000fe8000c000000 */
[----:B------:R-:W-:Y:S02]  /*6e60*/  @!UP4 UIADD3 UR4, UPT, UPT, -UR8, UR6, URZ ;  /* 0x000000060804c290 */ /* 0x000fe4000fffe1ff */
[----:B------:R-:W-:Y:S02]  /*6e70*/  @!UP4 UIADD3 UR6, UPT, UPT, UR8, -UR6, URZ ;  /* 0x800000060806c290 */ /* 0x000fe4000fffe0ff */
[----:B------:R-:W-:Y:S02]  /*6e80*/  @!UP4 UIMAD UR15, UR4, UR5, UR15 ;  /* 0x00000005040fc2a4 */ /* 0x000fe4000f8e020f */
[----:B------:R-:W-:Y:S01]  /*6e90*/  @!UP4 UIMAD UR14, UR6, UR10, UR14 ;  /* 0x0000000a060ec2a4 */ /* 0x000fe2000f8e020e */
[----:B------:R-:W-:Y:S11]  /*6ea0*/  BRA.U UP2, `(.L_x_83) ;  /* 0x0000000102107547 */ /* 0x000ff6000b800000 */
[----:B------:R-:W-:Y:S04]  /*6eb0*/  MOV R2, UR67 ;  /* 0x0000004300027c02 */ /* 0x000fe80008000f00 */
[----:B------:R-:W-:Y:S04]  /*6ec0*/  SHF.L.U32 R3, R2, 0x1f, RZ ;  /* 0x0000001f02037819 */ /* 0x000fe800000006ff */
[----:B------:R-:W1:Y:S02]  /*6ed0*/  SYNCS.PHASECHK.TRANS64.TRYWAIT P2, [UR31+0xa8], R3 ;  /* 0x0000a803ff0075a7 */ /* 0x000e64000804111f */
[----:B-1----:R-:W-:Y:S05]  /*6ee0*/  @!P2 BRA `(.L_x_84) ;  /* 0x0000004c00b4a947 */ /* 0x002fea0003800000 */
.L_x_83:
[----:B------:R-:W-:Y:S05]  /*6ef0*/  BRA.U !UP5, `(.L_x_85) ;  /* 0x000000010d387547 */ /* 0x000fea000b800000 */
[----:B------:R-:W-:Y:S01]  /*6f00*/  UPLOP3.LUT UP1, UPT, UPT, UPT, UP6, 0x80, 0x8 ;  /* 0x000000000008789c */ /* 0x000fe20003f2f060 */
[----:B-1----:R-:W-:Y:S01]  /*6f10*/  HFMA2 R2, -RZ, RZ, 0, 5.9604644775390625e-08 ;  /* 0x00000001ff027431 */ /* 0x002fe200000001ff */
[----:B------:R-:W1:Y:S01]  /*6f20*/  LDCU.64 UR8, c[0x0][0x358] ;  /* 0x00006b00ff0877ac */ /* 0x000e620008000a00 */
[----:B------:R-:W-:Y:S03]  /*6f30*/  IMAD.MOV.U32 R64, RZ, RZ, 0x1 ;  /* 0x00000001ff407424 */ /* 0x000fe600078e00ff */
[----:B------:R-:W-:Y:S05]  /*6f40*/  PLOP3.LUT P2, PT, PT, PT, UP1, 0x80, 0x8 ;  /* 0x000000000008781c */ /* 0x000fea0003f4f018 */
[----:B------:R-:W2:Y:S01]  /*6f50*/  @UP1 LDCU.64 UR4, c[0x0][0x888] ;  /* 0x00011100ff0417ac */ /* 0x000ea20008000a00 */
[----:B------:R-:W-:Y:S07]  /*6f60*/  @UP1 UIMAD UR6, UR48, UR46, URZ ;  /* 0x0000002e300612a4 */ /* 0x000fee000f8e02ff */
[----:B------:R-:W-:Y:S01]  /*6f70*/  @!P2 PRMT R64, R2, 0x7610, R64 ;  /* 0x000076100240a816 */ /* 0x000fe20000000040 */
[----:B--2---:R-:W-:Y:S06]  /*6f80*/  @UP1 UIMAD.WIDE UR4, UR6, 0x4, UR4 ;  /* 0x00000004060418a5 */ /* 0x004fec000f8e0204 */
[----:B------:R-:W-:Y:S01]  /*6f90*/  IMAD.U32 R14, RZ, RZ, UR4 ;  /* 0x00000004ff0e7e24 */ /* 0x000fe2000f8e00ff */
[----:B------:R-:W-:Y:S04]  /*6fa0*/  MOV R15, UR5 ;  /* 0x00000005000f7c02 */ /* 0x000fe80008000f00 */
[----:B------:R-:W2:Y:S01]  /*6fb0*/  @!UP1 LDCU UR4, c[0x0][0x880] ;  /* 0x00011000ff0497ac */ /* 0x000ea20008000800 */
[----:B-1---5:R3:W5:Y:S02]  /*6fc0*/  @P2 LDG.E R27, desc[UR8][R14.64] ;  /* 0x000000080e1b2981 */ /* 0x022764000c1e1900 */
[----:B--23--:R-:W-:Y:S07]  /*6fd0*/  @!P2 IMAD.U32 R27, RZ, RZ, UR4 ;  /* 0x00000004ff1bae24 */ /* 0x00cfee000f8e00ff */
.L_x_85:
[----:B-----5:R-:W-:Y:S01]  /*6fe0*/  @!P1 FSETP.EQ.AND P3, PT, R27, RZ, PT ;  /* 0x000000ff1b00920b */ /* 0x020fe20003f62000 */
[----:B------:R-:W-:Y:S01]  /*6ff0*/  @!UPT UIADD3 URZ, UPT, UPT, URZ, URZ, URZ ;  /* 0x000000fffffff290 */ /* 0x000fe2000fffe0ff */
[----:B------:R-:W-:Y:S11]  /*7000*/  @!P1 BRA `(.L_x_86) ;  /* 0x0000000000149947 */ /* 0x000ff60003800000 */
[----:B------:R-:W-:Y:S02]  /*7010*/  LOP3.LUT P1, RZ, R64, 0xff, RZ, 0xc0, !PT ;  /* 0x000000ff40ff7812 */ /* 0x000fe4000782c0ff */
[----:B------:R-:W-:Y:S04]  /*7020*/  PLOP3.LUT P3, PT, PT, PT, UP1, 0x80, 0x8 ;  /* 0x000000000008781c */ /* 0x000fe80003f6f018 */
[----:B------:R-:W-:Y:S07]  /*7030*/  PLOP3.LUT P3, PT, P3, PT, PT, 0x8, 0x80 ;  /* 0x000000000080781c */ /* 0x000fee0001f6e170 */
[----:B------:R-:W-:Y:S11]  /*7040*/  @P1 FSETP.EQ.AND P3, PT, R27, RZ, PT ;  /* 0x000000ff1b00120b */ /* 0x000ff60003f62000 */
[----:B------:R-:W-:Y:S02]  /*7050*/  @!UPT UIADD3 URZ, UPT, UPT, URZ, URZ, URZ ;  /* 0x000000fffffff290 */ /* 0x000fe4000fffe0ff */
.L_x_86:
[----:B------:R-:W-:Y:S01]  /*7060*/  USHF.L.U32 UR43, UR45, 0x6, URZ ;  /* 0x000000062d2b7899 */ /* 0x000fe200080006ff */
[----:B------:R-:W2:Y:S01]  /*7070*/  SYNCS.PHASECHK.TRANS64.TRYWAIT P1, [UR31+0x80], R8 ;  /* 0x00008008ff0075a7 */ /* 0x000ea2000802111f */
[----:B------:R-:W-:Y:S02]  /*7080*/  UISETP.NE.AND UP0, UPT, UR56, 0x1, UPT ;  /* 0x000000013800788c */ /* 0x000fe4000bf05270 */
[----:B------:R-:W-:Y:S01]  /*7090*/  UIMAD.WIDE.U32 UR4, UR43, UR57, URZ ;  /* 0x000000392b0472a5 */ /* 0x000fe2000f8e00ff */
[----:B------:R-:W-:Y:S04]  /*70a0*/  ELECT P2, URZ, PT ;  /* 0x0000000000ff782f */ /* 0x000fe80003840000 */
[----:B------:R-:W-:Y:S02]  /*70b0*/  PLOP3.LUT P2, PT, P3, P2, PT, 0xf2, 0x2f ;  /* 0x00000000002f781c */ /* 0x000fe40001f45e72 */
[----:B------:R-:W-:Y:S02]  /*70c0*/  UMOV UR4, UR5 ;  /* 0x0000000500047c82 */ /* 0x000fe40008000000 */
[----:B------:R-:W-:Y:S04]  /*70d0*/  USHF.R.U32.HI UR4, URZ, UR58, UR4 ;  /* 0x0000003aff047299 */ /* 0x000fe80008011604 */
[----:B------:R-:W-:Y:S02]  /*70e0*/  USEL UR44, UR43, UR4, !UP0 ;  /* 0x000000042b2c7287 */ /* 0x000fe4000c000000 */
[----:B------:R-:W-:Y:S02]  /*70f0*/  UISETP.NE.AND UP0, UPT, UR59, 0x1, UPT ;  /* 0x000000013b00788c */ /* 0x000fe4000bf05270 */
[----:B------:R-:W-:Y:S07]  /*7100*/  UIMAD.WIDE.U32 UR4, UR44, UR50, URZ ;  /* 0x000000322c0472a5 */ /* 0x000fee000f8e00ff */
[----:B------:R-:W-:Y:S02]  /*7110*/  UMOV UR4, UR5 ;  /* 0x0000000500047c82 */ /* 0x000fe40008000000 */
[----:B------:R-:W-:Y:S04]  /*7120*/  USHF.R.U32.HI UR4, URZ, UR51, UR4 ;  /* 0x00000033ff047299 */ /* 0x000fe80008011604 */
[----:B------:R-:W-:Y:S02]  /*7130*/  USEL UR45, UR44, UR4, !UP0 ;  /* 0x000000042c2d7287 */ /* 0x000fe4000c000000 */
[----:B------:R-:W-:Y:S02]  /*7140*/  UIADD3 UR4, UPT, UPT, -UR44, URZ, URZ ;  /* 0x000000ff2c047290 */ /* 0x000fe4000fffe1ff */
[----:B------:R-:W-:Y:S02]  /*7150*/  UIADD3 UR5, UPT, UPT, -UR45, URZ, URZ ;  /* 0x000000ff2d057290 */ /* 0x000fe4000fffe1ff */
[----:B------:R-:W-:Y:S02]  /*7160*/  UIMAD UR43, UR56, UR4, UR43 ;  /* 0x00000004382b72a4 */ /* 0x000fe4000f8e022b */
[----:B------:R-:W-:Y:S01]  /*7170*/  UIMAD UR44, UR59, UR5, UR44 ;  /* 0x000000053b2c72a4 */ /* 0x000fe2000f8e022c */
[----:B--2---:R-:W-:Y:S11]  /*7180*/  @!P1 BRA `(.L_x_87) ;  /* 0x0000004c00249947 */ /* 0x004ff60003800000 */
.L_x_177:
[----:B-1----:R-:W-:Y:S01]  /*7190*/  @!P2 IADD3 R3, P1, PT, R12, 0x580, RZ ;  /* 0x000005800c03a810 */ /* 0x002fe20007f3e0ff */
[----:B------:R-:W-:Y:S01]  /*71a0*/  VOTEU.ALL UP0, P2 ;  /* 0x0000000000ff7886 */ /* 0x000fe20001000000 */
[----:B------:R-:W-:Y:S01]  /*71b0*/  UMOV UR9, UR41 ;  /* 0x0000002900097c82 */ /* 0x000fe20008000000 */
[----:B------:R-:W-:Y:S01]  /*71c0*/  UMOV UR11, UR43 ;  /* 0x0000002b000b7c82 */ /* 0x000fe20008000000 */
[----:B------:R-:W-:Y:S01]  /*71d0*/  @!P2 R2UR UR5, R3 ;  /* 0x000000000305a2ca */ /* 0x000fe200000e0000 */
[----:B------:R-:W-:Y:S01]  /*71e0*/  @!P2 IMAD.X R2, RZ, RZ, R13, P1 ;  /* 0x000000ffff02a224 */ /* 0x000fe200008e060d */
[----:B------:R-:W-:Y:S02]  /*71f0*/  @!UP0 UPRMT UR6, URZ, 0x40, URZ ;  /* 0x00000040ff068896 */ /* 0x000fe400080000ff */
[----:B------:R-:W-:Y:S02]  /*7200*/  @!UP0 UIADD3 UR40, UPT, UPT, UR31, 0x200, URZ ;  /* 0x000002001f288890 */ /* 0x000fe4000fffe0ff */
[----:B------:R-:W-:Y:S01]  /*7210*/  @!P2 R2UR UR4, R2 ;  /* 0x000000000204a2ca */ /* 0x000fe200000e0000 */
[----:B------:R-:W-:Y:S02]  /*7220*/  @!UP0 UPRMT UR6, UR6, 0x5410, URZ ;  /* 0x0000541006068896 */ /* 0x000fe400080000ff */
[----:B------:R-:W-:Y:S02]  /*7230*/  @!UP0 UIADD3 UR10, UPT, UPT, UR42, 0x40, URZ ;  /* 0x000000402a0a8890 */ /* 0x000fe4000fffe0ff */
[----:B------:R-:W-:Y:S02]  /*7240*/  @!UP0 UIADD3 UR8, UPT, UPT, UR31, 0x1200, URZ ;  /* 0x000012001f088890 */ /* 0x000fe4000fffe0ff */
[----:B------:R-:W-:Y:S01]  /*7250*/  IMAD.U32 R2, RZ, RZ, UR5 ;  /* 0x00000005ff027e24 */ /* 0x000fe2000f8e00ff */
[----:B------:R-:W-:Y:S01]  /*7260*/  VOTEU.ALL UP0, P2 ;  /* 0x0000000000ff7886 */ /* 0x000fe20001000000 */
[----:B------:R-:W-:Y:S01]  /*7270*/  UMOV UR12, UR44 ;  /* 0x0000002c000c7c82 */ /* 0x000fe20008000000 */
[----:B------:R-:W-:Y:S03]  /*7280*/  UMOV UR13, UR45 ;  /* 0x0000002d000d7c82 */ /* 0x000fe60008000000 */
[----:B------:R-:W-:Y:S01]  /*7290*/  IMAD.U32 R3, RZ, RZ, UR4 ;  /* 0x00000004ff037e24 */ /* 0x000fe2000f8e00ff */
[----:B------:R-:W-:Y:S01]  /*72a0*/  @!P2 R2UR UR4, R2 ;  /* 0x000000000204a2ca */ /* 0x000fe200000e0000 */
[----:B------:R-:W-:Y:S03]  /*72b0*/  @!P2 IMAD.MOV.U32 R2, RZ, RZ, 0x2000 ;  /* 0x00002000ff02a424 */ /* 0x000fe600078e00ff */
[----:B------:R-:W-:Y:S11]  /*72c0*/  @!P2 R2UR UR5, R3 ;  /* 0x000000000305a2ca */ /* 0x000ff600000e0000 */
[----:B------:R-:W-:Y:S02]  /*72d0*/  @!UPT UIADD3 URZ, UPT, UPT, URZ, URZ, URZ ;  /* 0x000000fffffff290 */ /* 0x000fe4000fffe0ff */
[----:B------:R1:W-:Y:S01]  /*72e0*/  @!UP0 UTMALDG.4D.IM2COL [UR40], [UR4], UR6 ;  /* 0x00000028040083b4 */ /* 0x0003e20008058006 */
[----:B------:R-:W-:Y:S05]  /*72f0*/  VOTEU.ALL UP0, P2 ;  /* 0x0000000000ff7886 */ /* 0x000fea0001000000 */
[----:B------:R1:W-:Y:S01]  /*7300*/  @!UP0 UTMALDG.4D.IM2COL [UR8], [UR4], UR6 ;  /* 0x00000008040083b4 */ /* 0x0003e20008058006 */
[----:B------:R1:W-:Y:S01]  /*7310*/  @!P2 SYNCS.ARRIVE.TRANS64.RED.A0TR RZ, [UR31+0x60], R2 ;  /* 0x00006002ffffa9a7 */ /* 0x0003e2000830041f */
[----:B------:R-:W-:Y:S01]  /*7320*/  SYNCS.ARRIVE.TRANS64.RED.A1T0 RZ, [UR64], RZ ;  /* 0x000000ffffff79a7 */ /* 0x000fe20008100440 */
[----:B------:R-:W2:Y:S02]  /*7330*/  SYNCS.PHASECHK.TRANS64.TRYWAIT P1, [UR31+0x88], R8 ;  /* 0x00008808ff0075a7 */ /* 0x000ea4000802111f */
[----:B-12---:R-:W-:Y:S05]  /*7340*/  @!P1 BRA `(.L_x_88) ;  /* 0x0000004800cc9947 */ /* 0x006fea0003800000 */
.L_x_179:
        /* <DEDUP_REMOVED lines=9> */
[----:B------:R-:W-:Y:S02]  /*73e0*/  @!UP0 UIADD3 UR32, UPT, UPT, UR31, 0x2200, URZ ;  /* 0x000022001f208890 */ /* 0x000fe4000fffe0ff */
[----:B------:R-:W-:Y:S02]  /*73f0*/  @!UP0 UPRMT UR6, UR6, 0x5410, URZ ;  /* 0x0000541006068896 */ /* 0x000fe400080000ff */
[----:B------:R-:W-:Y:S02]  /*7400*/  @!UP0 UIADD3 UR10, UPT, UPT, UR42, 0x50, URZ ;  /* 0x000000502a0a8890 */ /* 0x000fe4000fffe0ff */
[----:B------:R-:W-:Y:S01]  /*7410*/  IMAD.U32 R2, RZ, RZ, UR5 ;  /* 0x00000005ff027e24 */ /* 0x000fe2000f8e00ff */
[----:B------:R-:W-:Y:S01]  /*7420*/  @!UP0 UIADD3 UR8, UPT, UPT, UR31, 0x3200, URZ ;  /* 0x000032001f088890 */ /* 0x000fe2000fffe0ff */
[----:B------:R-:W-:Y:S01]  /*7430*/  VOTEU.ALL UP0, P2 ;  /* 0x0000000000ff7886 */ /* 0x000fe20001000000 */
[----:B------:R-:W-:Y:S01]  /*7440*/  UMOV UR37, UR45 ;  /* 0x0000002d00257c82 */ /* 0x000fe20008000000 */
[----:B------:R-:W-:Y:S02]  /*7450*/  UMOV UR9, UR33 ;  /* 0x0000002100097c82 */ /* 0x000fe40008000000 */
[----:B------:R-:W-:Y:S01]  /*7460*/  IMAD.U32 R3, RZ, RZ, UR4 ;  /* 0x00000004ff037e24 */ /* 0x000fe2000f8e00ff */
[----:B------:R-:W-:Y:S01]  /*7470*/  @!P2 R2UR UR4, R2 ;  /* 0x000000000204a2ca */ /* 0x000fe200000e0000 */
[----:B------:R-:W-:Y:S01]  /*7480*/  @!P2 IMAD.MOV.U32 R2, RZ, RZ, 0x2000 ;  /* 0x00002000ff02a424 */ /* 0x000fe200078e00ff */
[----:B------:R-:W-:Y:S01]  /*7490*/  UMOV UR11, UR43 ;  /* 0x0000002b000b7c82 */ /* 0x000fe20008000000 */
[----:B------:R-:W-:Y:S01]  /*74a0*/  UMOV UR12, UR44 ;  /* 0x0000002c000c7c82 */ /* 0x000fe20008000000 */
[----:B------:R-:W-:Y:S01]  /*74b0*/  @!P2 R2UR UR5, R3 ;  /* 0x000000000305a2ca */ /* 0x000fe200000e0000 */
[----:B------:R-:W-:Y:S11]  /*74c0*/  UMOV UR13, UR45 ;  /* 0x0000002d000d7c82 */ /* 0x000ff60008000000 */
[----:B------:R-:W-:Y:S01]  /*74d0*/  @!UPT UIADD3 URZ, UPT, UPT, URZ, URZ, URZ ;  /* 0x000000fffffff290 */ /* 0x000fe2000fffe0ff */
[----:B------:R1:W-:Y:S01]  /*74e0*/  @!UP0 UTMALDG.4D.IM2COL [UR32], [UR4], UR6 ;  /* 0x00000020040083b4 */ /* 0x0003e20008058006 */
[----:B------:R-:W-:Y:S05]  /*74f0*/  VOTEU.ALL UP0, P2 ;  /* 0x0000000000ff7886 */ /* 0x000fea0001000000 */
[----:B------:R1:W-:Y:S01]  /*7500*/  @!UP0 UTMALDG.4D.IM2COL [UR8], [UR4], UR6 ;  /* 0x00000008040083b4 */ /* 0x0003e20008058006 */
[----:B------:R1:W-:Y:S01]  /*7510*/  @!P2 SYNCS.ARRIVE.TRANS64.RED.A0TR RZ, [UR31+0x68], R2 ;  /* 0x00006802ffffa9a7 */ /* 0x0003e2000830041f */
[----:B------:R-:W-:Y:S01]  /*7520*/  SYNCS.ARRIVE.TRANS64.RED.A1T0 RZ, [UR63], RZ ;  /* 0x000000ffffff79a7 */ /* 0x000fe2000810043f */
[----:B------:R-:W2:Y:S02]  /*7530*/  SYNCS.PHASECHK.TRANS64.TRYWAIT P1, [UR31+0x90], R8 ;  /* 0x00009008ff0075a7 */ /* 0x000ea4000802111f */
[----:B-12---:R-:W-:Y:S05]  /*7540*/  @!P1 BRA `(.L_x_89) ;  /* 0x0000004800649947 */ /* 0x006fea0003800000 */
.L_x_181:
[----:B-1----:R-:W-:Y:S01]  /*7550*/  @!P2 IADD3 R3, P1, PT, R12, 0x580, RZ ;  /* 0x000005800c03a810 */ /* 0x002fe20007f3e0ff */
[----:B------:R-:W-:Y:S01]  /*7560*/  VOTEU.ALL UP0, P2 ;  /* 0x0000000000ff7886 */ /* 0x000fe20001000000 */
[----:B------:R-:W-:Y:S01]  /*7570*/  UMOV UR27, UR43 ;  /* 0x0000002b001b7c82 */ /* 0x000fe20008000000 */
[----:B------:R-:W-:Y:S01]  /*7580*/  UMOV UR28, UR44 ;  /* 0x0000002c001c7c82 */ /* 0x000fe20008000000 */
[----:B------:R-:W-:Y:S01]  /*7590*/  @!P2 R2UR UR5, R3 ;  /* 0x000000000305a2ca */ /* 0x000fe200000e0000 */
[----:B------:R-:W-:Y:S01]  /*75a0*/  @!P2 IMAD.X R2, RZ, RZ, R13, P1 ;  /* 0x000000ffff02a224 */ /* 0x000fe200008e060d */
[----:B------:R-:W-:Y:S01]  /*75b0*/  @!UP0 UPRMT UR6, URZ, 0x40, URZ ;  /* 0x00000040ff068896 */ /* 0x000fe200080000ff */
[----:B------:R-:W-:Y:S01]  /*75c0*/  @P0 SHF.R.U32.HI R4, RZ, 0x10, R5 ;  /* 0x00000010ff040819 */ /* 0x000fe20000011605 */
[----:B------:R-:W-:Y:S02]  /*75d0*/  @!UP0 UIADD3 UR26, UPT, UPT, UR42, 0x20, URZ ;  /* 0x000000202a1a8890 */ /* 0x000fe4000fffe0ff */
[----:B------:R-:W-:Y:S01]  /*75e0*/  @!P2 R2UR UR4, R2 ;  /* 0x000000000204a2ca */ /* 0x000fe200000e0000 */
[----:B------:R-:W-:Y:S01]  /*75f0*/  @!UP0 UIADD3 UR24, UPT, UPT, UR31, 0x4200, URZ ;  /* 0x000042001f188890 */ /* 0x000fe2000fffe0ff */
[----:B------:R-:W-:Y:S01]  /*7600*/  @P0 R2UR UR48, R4 ;  /* 0x00000000043002ca */ /* 0x000fe200000e0000 */
        /* <DEDUP_REMOVED lines=22> */
.L_x_183:
[----:B------:R-:W-:Y:S01]  /*7770*/  UPLOP3.LUT UP2, UPT, UPT, UPT, UPT, 0x80, 0x8 ;  /* 0x000000000008789c */ /* 0x000fe20003f4f070 */
[----:B-1----:R-:W-:Y:S01]  /*7780*/  @!P2 IADD3 R3, P0, PT, R12, 0x580, RZ ;  /* 0x000005800c03a810 */ /* 0x002fe20007f1e0ff */
[----:B------:R-:W-:Y:S01]  /*7790*/  UMOV UR19, UR43 ;  /* 0x0000002b00137c82 */ /* 0x000fe20008000000 */
[----:B------:R-:W-:Y:S01]  /*77a0*/  UMOV UR20, UR44 ;  /* 0x0000002c00147c82 */ /* 0x000fe20008000000 */
[----:B------:R-:W-:Y:S01]  /*77b0*/  UMOV UR21, UR45 ;  /* 0x0000002d00157c82 */ /* 0x000fe20008000000 */
[----:B------:R-:W-:Y:S01]  /*77c0*/  @!P2 R2UR UR5, R3 ;  /* 0x000000000305a2ca */ /* 0x000fe200000e0000 */
[----:B------:R-:W-:Y:S01]  /*77d0*/  @!P2 IMAD.X R2, RZ, RZ, R13, P0 ;  /* 0x000000ffff02a224 */ /* 0x000fe200000e060d */
[----:B------:R-:W-:Y:S01]  /*77e0*/  UMOV UR11, UR43 ;  /* 0x0000002b000b7c82 */ /* 0x000fe20008000000 */
[----:B------:R-:W-:Y:S01]  /*77f0*/  UMOV UR12, UR44 ;  /* 0x0000002c000c7c82 */ /* 0x000fe20008000000 */
[----:B------:R-:W-:Y:S01]  /*7800*/  VOTEU.ALL UP0, P2 ;  /* 0x0000000000ff7886 */ /* 0x000fe20001000000 */
[----:B------:R-:W-:Y:S01]  /*7810*/  UMOV UR13, UR45 ;  /* 0x0000002d000d7c82 */ /* 0x000fe20008000000 */
[----:B------:R-:W-:Y:S02]  /*7820*/  @!P2 R2UR UR4, R2 ;  /* 0x000000000204a2ca */ /* 0x000fe400000e0000 */
[----:B------:R-:W-:Y:S01]  /*7830*/  R2UR UR24, R62 ;  /* 0x000000003e1872ca */ /* 0x000fe200000e0000 */
[----:B------:R-:W-:Y:S01]  /*7840*/  @!UP0 UPRMT UR6, URZ, 0x40, URZ ;  /* 0x00000040ff068896 */ /* 0x000fe200080000ff */
[----:B------:R-:W-:Y:S01]  /*7850*/  R2UR UR7, R63 ;  /* 0x000000003f0772ca */ /* 0x000fe200000e0000 */
[----:B------:R-:W-:Y:S01]  /*7860*/  @!UP0 UIADD3 UR18, UPT, UPT, UR42, 0x30, URZ ;  /* 0x000000302a128890 */ /* 0x000fe2000fffe0ff */
[----:B------:R-:W-:Y:S01]  /*7870*/  LOP3.LUT R10, R10, 0x1, RZ, 0x3c, !PT ;  /* 0x000000010a0a7812 */ /* 0x000fe200078e3cff */
[----:B------:R-:W-:Y:S01]  /*7880*/  IMAD.U32 R2, RZ, RZ, UR5 ;  /* 0x00000005ff027e24 */ /* 0x000fe2000f8e00ff */
[----:B------:R-:W-:Y:S01]  /*7890*/  @!UP0 UIADD3 UR16, UPT, UPT, UR31, 0x6200, URZ ;  /* 0x000062001f108890 */ /* 0x000fe2000fffe0ff */
[----:B------:R-:W-:Y:S01]  /*78a0*/  LOP3.LUT R9, R9, 0x1, RZ, 0x3c, !PT ;  /* 0x0000000109097812 */ /* 0x000fe200078e3cff */
[----:B------:R-:W-:Y:S02]  /*78b0*/  @!UP0 UIADD3 UR17, UPT, UPT, UR31, 0x78, URZ ;  /* 0x000000781f118890 */ /* 0x000fe4000fffe0ff */
[----:B------:R-:W-:Y:S01]  /*78c0*/  @!UP0 UPRMT UR6, UR6, 0x5410, URZ ;  /* 0x0000541006068896 */ /* 0x000fe200080000ff */
[----:B------:R-:W-:Y:S01]  /*78d0*/  IMAD.U32 R3, RZ, RZ, UR4 ;  /* 0x00000004ff037e24 */ /* 0x000fe2000f8e00ff */
[----:B------:R-:W-:Y:S01]  /*78e0*/  @!P2 R2UR UR4, R2 ;  /* 0x000000000204a2ca */ /* 0x000fe200000e0000 */
[----:B------:R-:W-:Y:S02]  /*78f0*/  @!UP0 UIADD3 UR10, UPT, UPT, UR42, 0x70, URZ ;  /* 0x000000702a0a8890 */ /* 0x000fe4000fffe0ff */
[----:B------:R-:W-:Y:S01]  /*7900*/  @!UP0 UIADD3 UR8, UPT, UPT, UR31, 0x7200, URZ ;  /* 0x000072001f088890 */ /* 0x000fe2000fffe0ff */
[----:B------:R-:W-:Y:S01]  /*7910*/  @!P2 R2UR UR5, R3 ;  /* 0x000000000305a2ca */ /* 0x000fe200000e0000 */
[----:B------:R-:W-:Y:S01]  /*7920*/  VOTEU.ALL UP0, P2 ;  /* 0x0000000000ff7886 */ /* 0x000fe20001000000 */
[----:B------:R-:W-:Y:S01]  /*7930*/  UMOV UR9, UR17 ;  /* 0x0000001100097c82 */ /* 0x000fe20008000000 */
[----:B------:R-:W-:Y:S10]  /*7940*/  UIADD3 UR45, UPT, UPT, UR15, UR7, URZ ;  /* 0x000000070f2d7290 */ /* 0x000ff4000fffe0ff */
[----:B------:R1:W-:Y:S01]  /*7950*/  @!UP0 UTMALDG.4D.IM2COL [UR16], [UR4], UR6 ;  /* 0x00000010040083b4 */ /* 0x0003e20008058006 */
[----:B------:R-:W-:Y:S05]  /*7960*/  VOTEU.ALL UP0, P2 ;  /* 0x0000000000ff7886 */ /* 0x000fea0001000000 */
[----:B------:R2:W-:Y:S01]  /*7970*/  @!UP0 UTMALDG.4D.IM2COL [UR8], [UR4], UR6 ;  /* 0x00000008040083b4 */ /* 0x0005e20008058006 */
[----:B------:R2:W-:Y:S01]  /*7980*/  @!P2 SYNCS.ARRIVE.TRANS64.RED.A0TR RZ, [UR31+0x78], R0 ;  /* 0x00007800ffffa9a7 */ /* 0x0005e2000830041f */
[----:B------:R-:W-:Y:S01]  /*7990*/  SYNCS.ARRIVE.TRANS64.RED.A1T0 RZ, [UR61], RZ ;  /* 0x000000ffffff79a7 */ /* 0x000fe2000810043d */
[----:B-1----:R-:W-:Y:S01]  /*79a0*/  UIADD3 UR20, UPT, UPT, UR14, UR24, URZ ;  /* 0x000000180e147290 */ /* 0x002fe2000fffe0ff */
[----:B------:R-:W-:Y:S11]  /*79b0*/  BRA.U UP3, `(.L_x_91) ;  /* 0xffffffed03c47547 */ /* 0x000ff6000b83ffff */
[----:B------:R-:W-:-:S04]  /*79c0*/  SHF.L.U32 R3, R10, 0x1f, RZ ;  /* 0x0000001f0a037819 */ /* 0x000fc800000006ff */
[----:B------:R-:W1:Y:S02]  /*79d0*/  SYNCS.PHASECHK.TRANS64.TRYWAIT P0, [UR31+0x80], R3 ;  /* 0x00008003ff0075a7 */ /* 0x000e64000800111f */
[----:B-1----:R-:W-:Y:S05]  /*79e0*/  @!P0 BRA `(.L_x_92) ;  /* 0x00000044006c8947 */ /* 0x002fea0003800000 */
.L_x_185:
[----:B------:R-:W3:Y:S02]  /*79f0*/  SYNCS.PHASECHK.TRANS64.TRYWAIT P0, [UR31+0x88], R3 ;  /* 0x00008803ff0075a7 */ /* 0x000ee4000800111f */
[----:B---3--:R-:W-:Y:S05]  /*7a00*/  @!P0 BRA `(.L_x_93) ;  /* 0x00000044007c8947 */ /* 0x008fea0003800000 */
.L_x_187:
[----:B------:R-:W3:Y:S02]  /*7a10*/  SYNCS.PHASECHK.TRANS64.TRYWAIT P0, [UR31+0x90], R3 ;  /* 0x00009003ff0075a7 */ /* 0x000ee4000800111f */
[----:B---3--:R-:W-:Y:S05]  /*7a20*/  @!P0 BRA `(.L_x_94) ;  /* 0x00000044008c8947 */ /* 0x008fea0003800000 */
.L_x_189:
[----:B-12---:R-:W-:-:S07]  /*7a30*/  MOV R0, UR31 ;  /* 0x0000001f00007c02 */ /* 0x006fce0008000f00 */
.L_x_95:
[----:B-1----:R-:W-:-:S04]  /*7a40*/  SHF.L.U32 R3, R10, 0x1f, RZ ;  /* 0x0000001f0a037819 */ /* 0x002fc800000006ff */
[----:B------:R1:W2:Y:S03]  /*7a50*/  SYNCS.PHASECHK.TRANS64.TRYWAIT P0, [R0+URZ+0x98], R3 ;  /* 0x00009803000075a7 */ /* 0x0002a600080011ff */
[----:B--2---:R-:W-:Y:S05]  /*7a60*/  @!P0 NANOSLEEP.SYNCS 0x989680 ;  /* 0x009896800000895d */ /* 0x004fea0003900000 */
[----:B------:R-:W2:Y:S02]  /*7a70*/  @!P0 SYNCS.PHASECHK.TRANS64 P0, [R0+URZ+0x98], R3 ;  /* 0x00009803000085a7 */ /* 0x000ea400080010ff */
[----:B--2---:R-:W-:Y:S05]  /*7a80*/  @P0 EXIT ;  /* 0x000000000000094d */ /* 0x004fea0003800000 */
[----:B------:R-:W-:Y:S05]  /*7a90*/  BRA `(.L_x_95) ;  /* 0xfffffffc00e87947 */ /* 0x000fea000383ffff */
.L_x_80:
[----:B------:R-:W-:-:S06]  /*7aa0*/  UISETP.GE.AND UP0, UPT, UR18, 0x4, UPT ;  /* 0x000000041200788c */ /* 0x000fcc000bf06270 */
[----:B------:R-:W-:-:S13]  /*7ab0*/  PLOP3.LUT P0, PT, PT, PT, UP0, 0x80, 0x8 ;  /* 0x000000000008781c */ /* 0x000fda0003f0f008 */
[----:B-1----:R-:W-:Y:S05]  /*7ac0*/  @!P0 EXIT ;  /* 0x000000000000894d */ /* 0x002fea0003800000 */
[----:B------:R-:W1:Y:S08]  /*7ad0*/  S2UR UR4, SR_CgaCtaId ;  /* 0x00000000000479c3 */ /* 0x000e700000008800 */
[----:B------:R-:W-:Y:S01]  /*7ae0*/  BAR.SYNC.DEFER_BLOCKING 0x6, 0xa0 ;  /* 0x0182800000007b1d */ /* 0x000fe20000010000 */
[C---:B------:R-:W-:Y:S01]  /*7af0*/  IMAD.SHL.U32 R0, R74.reuse, 0x10, RZ ;  /* 0x000000104a007824 */ /* 0x040fe200078e00ff */
[C---:B------:R-:W-:Y:S01]  /*7b00*/  SHF.L.U32 R23, R74.reuse, 0x10, RZ ;  /* 0x000000104a177819 */ /* 0x040fe200000006ff */
[C---:B------:R-:W-:Y:S01]  /*7b10*/  IMAD.SHL.U32 R3, R65.reuse, 0x200, RZ ;  /* 0x0000020041037824 */ /* 0x040fe200078e00ff */
[C---:B------:R-:W-:Y:S01]  /*7b20*/  LOP3.LUT R75, R74.reuse, 0x60, RZ, 0xc0, !PT ;  /* 0x000000604a4b7812 */ /* 0x040fe200078ec0ff */
[----:B------:R-:W-:Y:S01]  /*7b30*/  IMAD.SHL.U32 R5, R74, 0x2, RZ ;  /* 0x000000024a057824 */ /* 0x000fe200078e00ff */
[----:B------:R-:W-:Y:S01]  /*7b40*/  UMOV UR44, 0x400 ;  /* 0x00000400002c7882 */ /* 0x000fe20000000000 */
[C---:B------:R-:W-:Y:S01]  /*7b50*/  LOP3.LUT R4, R0.reuse, 0x590, RZ, 0xc0, !PT ;  /* 0x0000059000047812 */ /* 0x040fe200078ec0ff */
[----:B------:R-:W2:Y:S01]  /*7b60*/  LDC.64 R60, c[0x0][0x8b0] ;  /* 0x00022c00ff3c7b82 */ /* 0x000ea20000000a00 */
[----:B------:R-:W-:Y:S01]  /*7b70*/  LOP3.LUT R0, R0, 0x60, RZ, 0xc0, !PT ;  /* 0x0000006000007812 */ /* 0x000fe200078ec0ff */
[----:B------:R-:W3:Y:S01]  /*7b80*/  LDCU.128 UR8, c[0x0][0xa80] ;  /* 0x00015000ff0877ac */ /* 0x000ee20008000c00 */
[----:B------:R-:W-:Y:S01]  /*7b90*/  LOP3.LUT R4, R4, 0x200, R3, 0xf8, !PT ;  /* 0x0000020004047812 */ /* 0x000fe200078ef803 */
[----:B------:R-:W-:Y:S01]  /*7ba0*/  HFMA2 R70, -RZ, RZ, 0, 5.9604644775390625e-08 ;  /* 0x00000001ff467431 */ /* 0x000fe200000001ff */
[----:B------:R-:W-:Y:S01]  /*7bb0*/  LOP3.LUT R5, R0, 0xc, R5, 0xf8, !PT ;  /* 0x0000000c00057812 */ /* 0x000fe200078ef805 */
[----:B------:R-:W-:Y:S01]  /*7bc0*/  IMAD.SHL.U32 R0, R65, 0x200000, RZ ;  /* 0x0020000041007824 */ /* 0x000fe200078e00ff */
[C---:B------:R-:W-:Y:S01]  /*7bd0*/  LOP3.LUT R72, R74.reuse, 0x2, RZ, 0xc0, !PT ;  /* 0x000000024a487812 */ /* 0x040fe200078ec0ff */
[----:B------:R-:W4:Y:S01]  /*7be0*/  LDC.64 R42, c[0x0][0x8a8] ;  /* 0x00022a00ff2a7b82 */ /* 0x000f220000000a00 */
[----:B------:R-:W-:Y:S01]  /*7bf0*/  LOP3.LUT R74, R74, 0x4, RZ, 0xc0, !PT ;  /* 0x000000044a4a7812 */ /* 0x000fe200078ec0ff */
[----:B------:R-:W-:Y:S01]  /*7c00*/  IMAD.MOV.U32 R22, RZ, RZ, RZ ;  /* 0x000000ffff167224 */ /* 0x000fe200078e00ff */
[----:B------:R-:W-:-:S02]  /*7c10*/  LOP3.LUT R0, R0, 0x200000, RZ, 0xc0, !PT ;  /* 0x0020000000007812 */ /* 0x000fc400078ec0ff */
[----:B------:R-:W-:Y:S01]  /*7c20*/  CS2R R68, SRZ ;  /* 0x0000000000447805 */ /* 0x000fe2000001ff00 */
[----:B------:R-:W2:Y:S01]  /*7c30*/  LDCU UR57, c[0x0][0x370] ;  /* 0x00006e00ff3977ac */ /* 0x000ea20008000800 */
[----:B------:R-:W-:Y:S01]  /*7c40*/  LOP3.LUT R23, R0, 0x400000, R23, 0xf8, !PT ;  /* 0x0040000000177812 */ /* 0x000fe200078ef817 */
[----:B-1----:R-:W-:Y:S01]  /*7c50*/  ULEA UR44, UR4, UR44, 0x18 ;  /* 0x0000002c042c7291 */ /* 0x002fe2000f8ec0ff */
[----:B------:R-:W-:Y:S01]  /*7c60*/  LOP3.LUT R0, R4, R5, RZ, 0xfc, !PT ;  /* 0x0000000504007212 */ /* 0x000fe200078efcff */
[----:B------:R-:W1:Y:S01]  /*7c70*/  LDCU.64 UR62, c[0x0][0x348] ;  /* 0x00006900ff3e77ac */ /* 0x000e620008000a00 */
[----:B---3--:R-:W-:Y:S01]  /*7c80*/  IMAD.U32 R79, RZ, RZ, UR8 ;  /* 0x00000008ff4f7e24 */ /* 0x008fe2000f8e00ff */
[----:B------:R-:W-:Y:S01]  /*7c90*/  MOV R77, UR10 ;  /* 0x0000000a004d7c02 */ /* 0x000fe20008000f00 */
[----:B------:R-:W-:Y:S01]  /*7ca0*/  IMAD.U32 R78, RZ, RZ, UR9 ;  /* 0x00000009ff4e7e24 */ /* 0x000fe2000f8e00ff */
[----:B------:R-:W-:Y:S01]  /*7cb0*/  UIADD3 UR4, UPT, UPT, UR44, 0x200, URZ ;  /* 0x000002002c047890 */ /* 0x000fe2000fffe0ff */
[----:B------:R-:W-:Y:S01]  /*7cc0*/  IMAD.U32 R76, RZ, RZ, UR11 ;  /* 0x0000000bff4c7e24 */ /* 0x000fe2000f8e00ff */
[----:B------:R-:W3:Y:S01]  /*7cd0*/  LDCU UR42, c[0x0][0xb0c] ;  /* 0x00016180ff2a77ac */ /* 0x000ee20008000800 */
[----:B------:R-:W1:Y:S03]  /*7ce0*/  LDS R2, [UR44+0x100] ;  /* 0x0001002cff027984 */ /* 0x000e660008000800 */
[----:B------:R-:W-:Y:S01]  /*7cf0*/  IMAD.U32 R67, RZ, RZ, UR4 ;  /* 0x00000004ff437e24 */ /* 0x000fe2000f8e00ff */
[----:B------:R-:W1:Y:S03]  /*7d00*/  LDCU UR38, c[0x0][0xb30] ;  /* 0x00016600ff2677ac */ /* 0x000e660008000800 */
[----:B------:R-:W-:Y:S01]  /*7d10*/  IMAD R73, R0, 0x4, R67 ;  /* 0x0000000400497824 */ /* 0x000fe200078e0243 */
[----:B------:R-:W1:Y:S03]  /*7d20*/  LDCU.64 UR50, c[0x0][0x888] ;  /* 0x00011100ff3277ac */ /* 0x000e660008000a00 */
[--C-:B------:R-:W-:Y:S01]  /*7d30*/  IMAD R72, R72, -0x10, R73.reuse ;  /* 0xfffffff048487824 */ /* 0x100fe200078e0249 */
[----:B------:R-:W1:Y:S01]  /*7d40*/  LDCU.64 UR40, c[0x0][0xb28] ;  /* 0x00016500ff2877ac */ /* 0x000e620008000a00 */
[----:B------:R-:W-:Y:S01]  /*7d50*/  IMAD R71, R74, -0x10, R73 ;  /* 0xfffffff04a477824 */ /* 0x000fe200078e0249 */
[----:B------:R-:W1:Y:S01]  /*7d60*/  LDCU.64 UR60, c[0x0][0x890] ;  /* 0x00011200ff3c77ac */ /* 0x000e620008000a00 */
[----:B------:R-:W1:Y:S01]  /*7d70*/  LDCU.128 UR52, c[0x0][0xb10] ;  /* 0x00016200ff3477ac */ /* 0x000e620008000c00 */
[----:B------:R-:W1:Y:S01]  /*7d80*/  LDCU UR56, c[0x0][0x374] ;  /* 0x00006e80ff3877ac */ /* 0x000e620008000800 */
[----:B------:R-:W-:Y:S01]  /*7d90*/  UMOV UR49, URZ ;  /* 0x000000ff00317c82 */ /* 0x000fe20008000000 */
[----:B------:R-:W-:Y:S01]  /*7da0*/  UMOV UR47, URZ ;  /* 0x000000ff002f7c82 */ /* 0x000fe20008000000 */
[C---:B-1----:R-:W-:Y:S01]  /*7db0*/  VIADD R3, R2.reuse, 0x40 ;  /* 0x0000004002037836 */ /* 0x042fe20000000000 */
[----:B------:R-:W-:-:S04]  /*7dc0*/  LOP3.LUT R2, R2, 0xffff, RZ, 0xc0, !PT ;  /* 0x0000ffff02027812 */ /* 0x000fc800078ec0ff */
[----:B------:R-:W-:-:S05]  /*7dd0*/  LOP3.LUT R3, R3, 0xffff, RZ, 0xc0, !PT ;  /* 0x0000ffff03037812 */ /* 0x000fca00078ec0ff */
[----:B--234-:R1:W-:Y:S02]  /*7de0*/  STL.64 [R1], R2 ;  /* 0x0000000201007387 */ /* 0x01c3e40000100a00 */
.L_x_139:
[----:B-1-3--:R-:W-:Y:S04]  /*7df0*/  SHF.L.U32 R3, R68, 0x1f, RZ ;  /* 0x0000001f44037819 */ /* 0x00afe800000006ff */
[----:B------:R-:W1:Y:S02]  /*7e00*/  SYNCS.PHASECHK.TRANS64.TRYWAIT P0, [UR44+0xb0], R3 ;  /* 0x0000b003ff0075a7 */ /* 0x000e64000800112c */
[----:B-12---:R-:W-:Y:S05]  /*7e10*/  @!P0 BRA `(.L_x_96) ;  /* 0x0000004000a88947 */ /* 0x006fea0003800000 */
.L_x_191:
[----:B------:R-:W-:Y:S01]  /*7e20*/  LEA R2, R22, UR43, 0x2 ;  /* 0x0000002b16027c11 */ /* 0x000fe2000f8e10ff */
[----:B------:R-:W2:Y:S01]  /*7e30*/  LDS.128 R4, [UR44+0xf0] ;  /* 0x0000f02cff047984 */ /* 0x000ea20008000c00 */
[----:B------:R-:W-:Y:S02]  /*7e40*/  UIADD3 UR4, UPT, UPT, UR44, 0xb8, URZ ;  /* 0x000000b82c047890 */ /* 0x000fe4000fffe0ff */
[----:B------:R-:W-:Y:S01]  /*7e50*/  UISETP.GE.AND UP0, UPT, UR39, 0x1, UPT ;  /* 0x000000012700788c */ /* 0x000fe2000bf06270 */
[----:B------:R-:W-:Y:S01]  /*7e60*/  @!PT LDS RZ, [RZ] ;  /* 0x00000000fffff984 */ /* 0x000fe20000000800 */
[----:B------:R-:W-:Y:S01]  /*7e70*/  @!PT LDS RZ, [RZ] ;  /* 0x00000000fffff984 */ /* 0x000fe20000000800 */
[----:B------:R-:W-:Y:S01]  /*7e80*/  @!PT LDS RZ, [RZ] ;  /* 0x00000000fffff984 */ /* 0x000fe20000000800 */
[----:B------:R-:W-:Y:S01]  /*7e90*/  @!PT LDS RZ, [RZ] ;  /* 0x00000000fffff984 */ /* 0x000fe20000000800 */
[----:B------:R3:W-:Y:S06]  /*7ea0*/  MEMBAR.ALL.CTA ;  /* 0x0000000000007992 */ /* 0x0007ec0000008000 */
[----:B---3--:R-:W3:Y:S01]  /*7eb0*/  FENCE.VIEW.ASYNC.S ;  /* 0x00000000000073c6 */ /* 0x008ee20000000000 */
[----:B------:R-:W-:Y:S09]  /*7ec0*/  UPRMT UR4, URZ, 0x654, UR4 ;  /* 0x00000654ff047896 */ /* 0x000ff20008000004 */
[----:B---3--:R-:W-:Y:S01]  /*7ed0*/  SYNCS.ARRIVE.TRANS64.RED.A1T0 RZ, [UR4], RZ ;  /* 0x000000ffffff79a7 */ /* 0x008fe20008100404 */
[----:B------:R-:W5:Y:S01]  /*7ee0*/  LDL R2, [R2] ;  /* 0x0000000002027983 */ /* 0x000f620000100800 */
[----:B--2---:R-:W-:Y:S11]  /*7ef0*/  LOP3.LUT P0, RZ, R6, 0x1, RZ, 0xc0, !PT ;  /* 0x0000000106ff7812 */ /* 0x004ff6000780c0ff */
[----:B------:R-:W-:Y:S02]  /*7f00*/  @!UPT UIADD3 URZ, UPT, UPT, URZ, URZ, URZ ;  /* 0x000000fffffff290 */ /* 0x000fe4000fffe0ff */
[----:B------:R-:W-:Y:S01]  /*7f10*/  VOTEU.ANY UP1, P0 ;  /* 0x0000000000ff7886 */ /* 0x000fe20000020100 */
[----:B------:R-:W-:Y:S01]  /*7f20*/  PLOP3.LUT P0, PT, PT, PT, UP1, 0x80, 0x8 ;  /* 0x000000000008781c */ /* 0x000fe20003f0f018 */
[----:B------:R-:W-:Y:S11]  /*7f30*/  UP2UR UR58, UPR, URZ, 0x2 ;  /* 0x00000002ff3a7883 */ /* 0x000ff60008000000 */
[----:B------:R-:W-:Y:S01]  /*7f40*/  @!UPT UIADD3 URZ, UPT, UPT, URZ, URZ, URZ ;  /* 0x000000fffffff290 */ /* 0x000fe2000fffe0ff */
[----:B-1----:R-:W-:Y:S02]  /*7f50*/  @P0 MOV R3, R4 ;  /* 0x0000000400030202 */ /* 0x002fe40000000f00 */
[----:B------:R-:W-:Y:S02]  /*7f60*/  @P0 LOP3.LUT R0, R5, 0xffff, RZ, 0xc0, !PT ;  /* 0x0000ffff05000812 */ /* 0x000fe400078ec0ff */
[----:B------:R-:W-:Y:S02]  /*7f70*/  @P0 R2UR UR5, R3 ;  /* 0x00000000030502ca */ /* 0x000fe400000e0000 */
[----:B------:R-:W-:Y:S11]  /*7f80*/  @P0 R2UR UR4, R0 ;  /* 0x00000000000402ca */ /* 0x000ff600000e0000 */
[----:B------:R-:W-:Y:S02]  /*7f90*/  @UP1 UMOV UR37, UR5 ;  /* 0x0000000500251c82 */ /* 0x000fe40008000000 */
[----:B------:R-:W-:Y:S01]  /*7fa0*/  @UP1 UMOV UR36, UR4 ;  /* 0x0000000400241c82 */ /* 0x000fe20008000000 */
[----:B------:R-:W-:Y:S05]  /*7fb0*/  BRA.U !UP0, `(.L_x_97) ;  /* 0x0000000108cc7547 */ /* 0x000fea000b800000 */
[----:B------:R-:W1:Y:S01]  /*7fc0*/  LDCU UR9, c[0x0][0xb20] ;  /* 0x00016400ff0977ac */ /* 0x000e620008000800 */
[----:B------:R-:W-:Y:S02]  /*7fd0*/  UIMAD.WIDE.U32 UR4, UR56, UR55, URZ ;  /* 0x00000037380472a5 */ /* 0x000fe4000f8e00ff */
[----:B------:R-:W-:Y:S02]  /*7fe0*/  UIMAD.WIDE.U32 UR6, UR57, UR52, URZ ;  /* 0x00000034390672a5 */ /* 0x000fe4000f8e00ff */
[----:B------:R-:W-:Y:S02]  /*7ff0*/  UIMAD.WIDE.U32 UR10, UR36, UR55, URZ ;  /* 0x00000037240a72a5 */ /* 0x000fe4000f8e00ff */
[----:B------:R-:W-:Y:S02]  /*8000*/  UISETP.NE.AND UP0, UPT, UR54, 0x1, UPT ;  /* 0x000000013600788c */ /* 0x000fe4000bf05270 */
[----:B------:R-:W-:Y:S02]  /*8010*/  UISETP.NE.AND UP1, UPT, UR42, 0x1, UPT ;  /* 0x000000012a00788c */ /* 0x000fe4000bf25270 */
[----:B------:R-:W-:Y:S02]  /*8020*/  UISETP.NE.AND UP2, UPT, UR39, 0x1, UPT ;  /* 0x000000012700788c */ /* 0x000fe4000bf45270 */
[----:B------:R-:W-:Y:S01]  /*8030*/  UIMAD.WIDE.U32 UR12, UR37, UR52, URZ ;  /* 0x00000034250c72a5 */ /* 0x000fe2000f8e00ff */
[----:B------:R-:W-:Y:S01]  /*8040*/  UMOV UR4, UR5 ;  /* 0x0000000500047c82 */ /* 0x000fe20008000000 */
[----:B------:R-:W-:Y:S01]  /*8050*/  UMOV UR6, UR11 ;  /* 0x0000000b00067c82 */ /* 0x000fe20008000000 */
[----:B-1----:R-:W-:Y:S03]  /*8060*/  USHF.R.U32.HI UR8, URZ, UR9, UR4 ;  /* 0x00000009ff087299 */ /* 0x002fe60008011604 */
[----:B------:R-:W-:Y:S02]  /*8070*/  UMOV UR4, UR7 ;  /* 0x0000000700047c82 */ /* 0x000fe40008000000 */
[----:B------:R-:W-:Y:S02]  /*8080*/  USHF.R.U32.HI UR5, URZ, UR53, UR4 ;  /* 0x00000035ff057299 */ /* 0x000fe40008011604 */
[----:B------:R-:W-:Y:S02]  /*8090*/  USEL UR4, UR56, UR8, !UP0 ;  /* 0x0000000838047287 */ /* 0x000fe4000c000000 */
[----:B------:R-:W-:Y:S02]  /*80a0*/  USHF.R.U32.HI UR8, URZ, UR9, UR6 ;  /* 0x00000009ff087299 */ /* 0x000fe40008011606 */
[----:B------:R-:W-:Y:S02]  /*80b0*/  UIMAD.WIDE.U32 UR6, UR4, UR40, URZ ;  /* 0x00000028040672a5 */ /* 0x000fe4000f8e00ff */
[----:B------:R-:W-:Y:S02]  /*80c0*/  USEL UR9, UR57, UR5, !UP1 ;  /* 0x0000000539097287 */ /* 0x000fe4000c800000 */
[----:B------:R-:W-:Y:S02]  /*80d0*/  USEL UR8, UR36, UR8, !UP0 ;  /* 0x0000000824087287 */ /* 0x000fe4000c000000 */
[----:B------:R-:W-:Y:S01]  /*80e0*/  UIMAD.WIDE.U32 UR10, UR9, UR40, URZ ;  /* 0x00000028090a72a5 */ /* 0x000fe2000f8e00ff */
[----:B------:R-:W-:Y:S01]  /*80f0*/  UMOV UR6, UR7 ;  /* 0x0000000700067c82 */ /* 0x000fe20008000000 */
[----:B------:R-:W-:Y:S01]  /*8100*/  UMOV UR5, UR13 ;  /* 0x0000000d00057c82 */ /* 0x000fe20008000000 */
[----:B------:R-:W-:Y:S02]  /*8110*/  @UP2 USHF.R.U32.HI UR4, URZ, UR41, UR6 ;  /* 0x00000029ff042299 */ /* 0x000fe40008011606 */
[----:B------:R-:W-:Y:S02]  /*8120*/  USHF.R.U32.HI UR5, URZ, UR53, UR5 ;  /* 0x00000035ff057299 */ /* 0x000fe40008011605 */
[----:B------:R-:W-:Y:S02]  /*8130*/  UIMAD UR4, UR39, UR4, URZ ;  /* 0x00000004270472a4 */ /* 0x000fe4000f8e02ff */
[----:B------:R-:W-:Y:S02]  /*8140*/  USEL UR5, UR37, UR5, !UP1 ;  /* 0x0000000525057287 */ /* 0x000fe4000c800000 */
[----:B------:R-:W-:Y:S01]  /*8150*/  UISETP.GE.AND UP0, UPT, UR8, UR4, UPT ;  /* 0x000000040800728c */ /* 0x000fe2000bf06270 */
[----:B------:R-:W-:Y:S01]  /*8160*/  UMOV UR6, UR11 ;  /* 0x0000000b00067c82 */ /* 0x000fe20008000000 */
[----:B------:R-:W-:Y:S02]  /*8170*/  UIMAD.WIDE.U32 UR10, UR8, UR40, URZ ;  /* 0x00000028080a72a5 */ /* 0x000fe4000f8e00ff */
[----:B------:R-:W-:Y:S04]  /*8180*/  @UP2 USHF.R.U32.HI UR9, URZ, UR41, UR6 ;  /* 0x00000029ff092299 */ /* 0x000fe80008011606 */
[----:B------:R-:W-:Y:S01]  /*8190*/  UIMAD UR6, UR39, UR9, URZ ;  /* 0x00000009270672a4 */ /* 0x000fe2000f8e02ff */
[----:B------:R-:W-:Y:S03]  /*81a0*/  UMOV UR4, UR11 ;  /* 0x0000000b00047c82 */ /* 0x000fe60008000000 */
[----:B------:R-:W-:Y:S02]  /*81b0*/  UISETP.GE.OR UP0, UPT, UR5, UR6, UP0 ;  /* 0x000000060500728c */ /* 0x000fe40008706670 */
[----:B------:R-:W-:Y:S02]  /*81c0*/  USHF.R.U32.HI UR4, URZ, UR41, UR4 ;  /* 0x00000029ff047299 */ /* 0x000fe40008011604 */
[----:B------:R-:W-:Y:S02]  /*81d0*/  UIMAD.WIDE.U32 UR6, UR5, UR40, URZ ;  /* 0x00000028050672a5 */ /* 0x000fe4000f8e00ff */
[----:B------:R-:W-:Y:S02]  /*81e0*/  USEL UR11, UR8, UR4, !UP2 ;  /* 0x00000004080b7287 */ /* 0x000fe4000d000000 */
[----:B------:R-:W-:Y:S02]  /*81f0*/  UIADD3 UR6, UPT, UPT, -UR5, URZ, URZ ;  /* 0x000000ff05067290 */ /* 0x000fe4000fffe1ff */
[----:B------:R-:W-:Y:S02]  /*8200*/  UIADD3 UR10, UPT, UPT, -UR11, URZ, URZ ;  /* 0x000000ff0b0a7290 */ /* 0x000fe4000fffe1ff */
[----:B------:R-:W-:Y:S02]  /*8210*/  UIMAD UR6, UR42, UR6, UR37 ;  /* 0x000000062a0672a4 */ /* 0x000fe4000f8e0225 */
[----:B------:R-:W-:Y:S01]  /*8220*/  UIMAD UR10, UR39, UR10, UR8 ;  /* 0x0000000a270a72a4 */ /* 0x000fe2000f8e0208 */
[----:B------:R-:W-:Y:S01]  /*8230*/  @!UP0 UMOV UR4, UR7 ;  /* 0x0000000700048c82 */ /* 0x000fe20008000000 */
[----:B------:R-:W-:Y:S02]  /*8240*/  UIADD3 UR7, UPT, UPT, -UR8, URZ, URZ ;  /* 0x000000ff08077290 */ /* 0x000fe4000fffe1ff */
[----:B------:R-:W-:Y:S04]  /*8250*/  @!UP0 USHF.R.U32.HI UR4, URZ, UR41, UR4 ;  /* 0x00000029ff048299 */ /* 0x000fe80008011604 */
[----:B------:R-:W-:Y:S04]  /*8260*/  @!UP0 USEL UR4, UR5, UR4, !UP2 ;  /* 0x0000000405048287 */ /* 0x000fe8000d000000 */
[----:B------:R-:W-:Y:S02]  /*8270*/  @!UP0 UIMAD UR9, UR9, UR10, UR4 ;  /* 0x0000000a090982a4 */ /* 0x000fe4000f8e0204 */
[----:B------:R-:W-:Y:S02]  /*8280*/  @!UP0 UIADD3 UR10, UPT, UPT, UR11, -UR4, URZ ;  /* 0x800000040b0a8290 */ /* 0x000fe4000fffe0ff */
[----:B------:R-:W-:Y:S02]  /*8290*/  UIMAD UR4, UR54, UR7, UR36 ;  /* 0x00000007360472a4 */ /* 0x000fe4000f8e0224 */
[----:B------:R-:W-:Y:S03]  /*82a0*/  @!UP0 UIMAD UR8, UR10, UR39, UR5 ;  /* 0x000000270a0882a4 */ /* 0x000fe6000f8e0205 */
[----:B------:R-:W-:Y:S02]  /*82b0*/  @!UP0 UMOV UR5, UR9 ;  /* 0x0000000900058c82 */ /* 0x000fe40008000000 */
[----:B------:R-:W-:Y:S02]  /*82c0*/  UIMAD UR37, UR5, UR42, UR6 ;  /* 0x0000002a052572a4 */ /* 0x000fe4000f8e0206 */
[----:B------:R-:W-:Y:S11]  /*82d0*/  UIMAD UR36, UR8, UR54, UR4 ;  /* 0x00000036082472a4 */ /* 0x000ff6000f8e0204 */
[----:B------:R-:W-:Y:S01]  /*82e0*/  @!UPT UIADD3 URZ, UPT, UPT, URZ, URZ, URZ ;  /* 0x000000fffffff290 */ /* 0x000fe2000fffe0ff */
.L_x_97:
[----:B------:R-:W-:Y:S01]  /*82f0*/  UISETP.NE.AND UP0, UPT, UR38, 0x1, UPT ;  /* 0x000000012600788c */ /* 0x000fe2000bf05270 */
[----:B------:R-:W-:Y:S01]  /*8300*/  @P0 SHF.R.U32.HI R4, RZ, 0x10, R5 ;  /* 0x00000010ff040819 */ /* 0x000fe20000011605 */
[----:B------:R-:W-:Y:S01]  /*8310*/  USHF.L.U32 UR46, UR20, 0x7, URZ ;  /* 0x00000007142e7899 */ /* 0x000fe200080006ff */
[----:B------:R-:W-:Y:S02]  /*8320*/  BSSY.RECONVERGENT B6, `(.L_x_98) ;  /* 0x0000034000067945 */ /* 0x000fe40003800200 */
[----:B------:R-:W-:Y:S02]  /*8330*/  @P0 R2UR UR59, R4 ;  /* 0x00000000043b02ca */ /* 0x000fe400000e0000 */
[----:B------:R-:W-:Y:S04]  /*8340*/  LOP3.LUT P0, RZ, R67, 0x1b0, RZ, 0xc0, !PT ;  /* 0x000001b043ff7812 */ /* 0x000fe8000780c0ff */
[----:B------:R-:W1:Y:S01]  /*8350*/  @!UP0 LDCU.128 UR12, c[0x0][0xb10] ;  /* 0x00016200ff0c87ac */ /* 0x000e620008000c00 */
[----:B------:R-:W2:Y:S01]  /*8360*/  @!UP0 LDCU UR5, c[0x0][0xb0c] ;  /* 0x00016180ff0587ac */ /* 0x000ea20008000800 */
[----:B------:R-:W3:Y:S01]  /*8370*/  @!UP0 LDCU UR10, c[0x0][0xb20] ;  /* 0x00016400ff0a87ac */ /* 0x000ee20008000800 */
[----:B-1----:R-:W-:Y:S02]  /*8380*/  UIMAD.WIDE.U32 UR8, UR37, UR12, URZ ;  /* 0x0000000c250872a5 */ /* 0x002fe4000f8e00ff */
[----:B------:R-:W-:Y:S02]  /*8390*/  UIMAD.WIDE.U32 UR6, UR36, UR15, URZ ;  /* 0x0000000f240672a5 */ /* 0x000fe4000f8e00ff */
[----:B------:R-:W-:Y:S03]  /*83a0*/  @!UP0 UISETP.NE.AND UP1, UPT, UR14, 0x1, UPT ;  /* 0x000000010e00888c */ /* 0x000fe6000bf25270 */
[----:B------:R-:W-:Y:S01]  /*83b0*/  @!UP0 UMOV UR4, UR9 ;  /* 0x0000000900048c82 */ /* 0x000fe20008000000 */
[----:B--2---:R-:W-:Y:S02]  /*83c0*/  @!UP0 UISETP.NE.AND UP2, UPT, UR5, 0x1, UPT ;  /* 0x000000010500888c */ /* 0x004fe4000bf45270 */
[----:B------:R-:W-:Y:S01]  /*83d0*/  @!UP0 USHF.R.U32.HI UR4, URZ, UR13, UR4 ;  /* 0x0000000dff048299 */ /* 0x000fe20008011604 */
[----:B------:R-:W-:Y:S02]  /*83e0*/  @!UP0 UMOV UR6, UR7 ;  /* 0x0000000700068c82 */ /* 0x000fe40008000000 */
[----:B---3--:R-:W-:Y:S02]  /*83f0*/  @!UP0 USHF.R.U32.HI UR6, URZ, UR10, UR6 ;  /* 0x0000000aff068299 */ /* 0x008fe40008011606 */
[----:B------:R-:W-:Y:S02]  /*8400*/  @!UP0 USEL UR7, UR37, UR4, !UP2 ;  /* 0x0000000425078287 */ /* 0x000fe4000d000000 */
[----:B------:R-:W-:Y:S04]  /*8410*/  @!UP0 USEL UR6, UR36, UR6, !UP1 ;  /* 0x0000000624068287 */ /* 0x000fe8000c800000 */
[----:B------:R-:W-:Y:S02]  /*8420*/  @!UP0 UIADD3 UR4, UPT, UPT, -UR7, UR6, URZ ;  /* 0x0000000607048290 */ /* 0x000fe4000fffe1ff */
[----:B------:R-:W-:Y:S02]  /*8430*/  @!UP0 UIADD3 UR6, UPT, UPT, UR7, -UR6, URZ ;  /* 0x8000000607068290 */ /* 0x000fe4000fffe0ff */
[----:B------:R-:W-:Y:S02]  /*8440*/  @!UP0 UIMAD UR37, UR4, UR5, UR37 ;  /* 0x00000005042582a4 */ /* 0x000fe4000f8e0225 */
[----:B------:R-:W-:Y:S01]  /*8450*/  @!UP0 UIMAD UR36, UR6, UR14, UR36 ;  /* 0x0000000e062482a4 */ /* 0x000fe2000f8e0224 */
[----:B------:R-:W-:Y:S11]  /*8460*/  @!P0 BRA `(.L_x_99) ;  /* 0x00000000007c8947 */ /* 0x000ff60003800000 */
[----:B------:R-:W1:Y:S01]  /*8470*/  LDCU.64 UR8, c[0x4][0x80] ;  /* 0x01001000ff0877ac */ /* 0x000e620008000a00 */
[----:B------:R-:W-:Y:S01]  /*8480*/  MOV R16, 0x0 ;  /* 0x0000000000107802 */ /* 0x000fe20000000f00 */
[----:B------:R-:W-:Y:S02]  /*8490*/  HFMA2 R12, -RZ, RZ, 0, 5.9604644775390625e-08 ;  /* 0x00000001ff0c7431 */ /* 0x000fe400000001ff */
[----:B------:R-:W-:Y:S01]  /*84a0*/  IMAD.MOV.U32 R8, RZ, RZ, 0x70 ;  /* 0x00000070ff087424 */ /* 0x000fe200078e00ff */
[----:B------:R2:W3:Y:S01]  /*84b0*/  LDC.64 R14, c[0x4][R16] ;  /* 0x01000000100e7b82 */ /* 0x0004e20000000a00 */
[----:B------:R-:W4:Y:S01]  /*84c0*/  LDCU.64 UR6, c[0x4][0x88] ;  /* 0x01001100ff0677ac */ /* 0x000f220008000a00 */
[----:B------:R-:W-:Y:S01]  /*84d0*/  IMAD.MOV.U32 R13, RZ, RZ, RZ ;  /* 0x000000ffff0d7224 */ /* 0x000fe200078e00ff */
[----:B------:R-:W2:Y:S01]  /*84e0*/  LDCU.64 UR4, c[0x4][0x8] ;  /* 0x01000100ff0477ac */ /* 0x000ea20008000a00 */
[----:B-1----:R-:W-:Y:S01]  /*84f0*/  MOV R5, UR9 ;  /* 0x0000000900057c02 */ /* 0x002fe20008000f00 */
[----:B------:R-:W-:Y:S01]  /*8500*/  IMAD.U32 R4, RZ, RZ, UR8 ;  /* 0x00000008ff047e24 */ /* 0x000fe2000f8e00ff */
[----:B----4-:R-:W-:Y:S01]  /*8510*/  MOV R7, UR7 ;  /* 0x0000000700077c02 */ /* 0x010fe20008000f00 */
[----:B------:R-:W-:Y:S01]  /*8520*/  IMAD.U32 R6, RZ, RZ, UR6 ;  /* 0x00000006ff067e24 */ /* 0x000fe2000f8e00ff */
[----:B--2---:R-:W-:Y:S01]  /*8530*/  MOV R11, UR5 ;  /* 0x00000005000b7c02 */ /* 0x004fe20008000f00 */
[----:B------:R-:W-:Y:S02]  /*8540*/  IMAD.U32 R10, RZ, RZ, UR4 ;  /* 0x00000004ff0a7e24 */ /* 0x000fe4000f8e00ff */
[----:B------:R-:W-:Y:S07]  /*8550*/  LEPC R20, `(.L_x_100) ;  /* 0x000000001014794e */ /* 0x000fee0000000000 */
[----:B---3-5:R-:W-:Y:S05]  /*8560*/  CALL.ABS.NOINC R14 ;  /* 0x000000000e007343 */ /* 0x028fea0003c00000 */
.L_x_100:
[----:B------:R-:W1:Y:S01]  /*8570*/  LDCU.64 UR8, c[0x4][0x80] ;  /* 0x01001000ff0877ac */ /* 0x000e620008000a00 */
[----:B------:R-:W2:Y:S01]  /*8580*/  LDC.64 R16, c[0x4][R16] ;  /* 0x0100000010107b82 */ /* 0x000ea20000000a00 */
[----:B------:R-:W-:Y:S02]  /*8590*/  HFMA2 R12, -RZ, RZ, 0, 5.9604644775390625e-08 ;  /* 0x00000001ff0c7431 */ /* 0x000fe400000001ff */
[----:B------:R-:W-:Y:S02]  /*85a0*/  IMAD.MOV.U32 R8, RZ, RZ, 0x70 ;  /* 0x00000070ff087424 */ /* 0x000fe400078e00ff */
[----:B------:R-:W-:Y:S01]  /*85b0*/  IMAD.MOV.U32 R13, RZ, RZ, RZ ;  /* 0x000000ffff0d7224 */ /* 0x000fe200078e00ff */
[----:B------:R-:W3:Y:S01]  /*85c0*/  LDCU.64 UR6, c[0x4][0x88] ;  /* 0x01001100ff0677ac */ /* 0x000ee20008000a00 */
[----:B------:R-:W4:Y:S01]  /*85d0*/  LDCU.64 UR4, c[0x4][0x8] ;  /* 0x01000100ff0477ac */ /* 0x000f220008000a00 */
[----:B-1----:R-:W-:Y:S02]  /*85e0*/  MOV R4, UR8 ;  /* 0x0000000800047c02 */ /* 0x002fe40008000f00 */
[----:B------:R-:W-:Y:S02]  /*85f0*/  MOV R5, UR9 ;  /* 0x0000000900057c02 */ /* 0x000fe40008000f00 */
[----:B---3--:R-:W-:Y:S01]  /*8600*/  MOV R7, UR7 ;  /* 0x0000000700077c02 */ /* 0x008fe20008000f00 */
[----:B------:R-:W-:Y:S01]  /*8610*/  IMAD.U32 R6, RZ, RZ, UR6 ;  /* 0x00000006ff067e24 */ /* 0x000fe2000f8e00ff */
[----:B----4-:R-:W-:Y:S01]  /*8620*/  MOV R11, UR5 ;  /* 0x00000005000b7c02 */ /* 0x010fe20008000f00 */
[----:B------:R-:W-:Y:S02]  /*8630*/  IMAD.U32 R10, RZ, RZ, UR4 ;  /* 0x00000004ff0a7e24 */ /* 0x000fe4000f8e00ff */
[----:B------:R-:W-:Y:S07]  /*8640*/  LEPC R20, `(.L_x_99) ;  /* 0x000000001014794e */ /* 0x000fee0000000000 */
[----:B--2---:R-:W-:Y:S05]  /*8650*/  CALL.ABS.NOINC R16 ;  /* 0x0000000010007343 */ /* 0x004fea0003c00000 */
.L_x_99:
[----:B------:R-:W-:Y:S05]  /*8660*/  BSYNC.RECONVERGENT B6 ;  /* 0x0000000000067941 */ /* 0x000fea0003800200 */
.L_x_98:
[----:B------:R-:W-:Y:S01]  /*8670*/  R2UR UR4, R66 ;  /* 0x00000000420472ca */ /* 0x000fe200000e0000 */
[----:B------:R-:W-:Y:S01]  /*8680*/  UISETP.NE.U32.AND UP0, UPT, UR60, URZ, UPT ;  /* 0x000000ff3c00728c */ /* 0x000fe2000bf05070 */
[----:B------:R-:W-:Y:S02]  /*8690*/  ISETP.NE.U32.AND P4, PT, R60, RZ, PT ;  /* 0x000000ff3c00720c */ /* 0x000fe40003f85070 */
[----:B------:R-:W-:Y:S01]  /*86a0*/  ISETP.NE.U32.AND P2, PT, RZ, UR50, PT ;  /* 0x00000032ff007c0c */ /* 0x000fe2000bf45070 */
[----:B------:R-:W-:Y:S01]  /*86b0*/  UISETP.NE.AND.EX UP1, UPT, UR61, URZ, UPT, UP0 ;  /* 0x000000ff3d00728c */ /* 0x000fe2000bf25300 */
[----:B------:R-:W-:Y:S01]  /*86c0*/  ISETP.NE.AND.EX P4, PT, R61, RZ, PT, P4 ;  /* 0x000000ff3d00720c */ /* 0x000fe20003f85340 */
[----:B------:R-:W-:Y:S01]  /*86d0*/  UPLOP3.LUT UP0, UPT, UPT, UPT, UPT, 0x40, 0x4 ;  /* 0x000000000004789c */ /* 0x000fe20003f0e870 */
[----:B------:R-:W-:Y:S05]  /*86e0*/  ISETP.NE.AND.EX P2, PT, RZ, UR51, PT, P2 ;  /* 0x00000033ff007c0c */ /* 0x000fea000bf45320 */
[----:B------:R-:W-:Y:S06]  /*86f0*/  UISETP.NE.AND UP2, UPT, UR4, URZ, UPT ;  /* 0x000000ff0400728c */ /* 0x000fec000bf45270 */
[----:B------:R-:W-:Y:S05]  /*8700*/  PLOP3.LUT P1, PT, PT, PT, UP2, 0x80, 0x8 ;  /* 0x000000000008781c */ /* 0x000fea0003f2f028 */
[----:B------:R-:W-:Y:S06]  /*8710*/  @UP2 UPLOP3.LUT UP0, UPT, UPT, UPT, UP1, 0x80, 0x8 ;  /* 0x000000000008289c */ /* 0x000fec0003f0f010 */
[----:B------:R-:W-:Y:S01]  /*8720*/  PLOP3.LUT P0, PT, PT, PT, UP0, 0x80, 0x8 ;  /* 0x000000000008781c */ /* 0x000fe20003f0f008 */
[----:B------:R-:W-:Y:S01]  /*8730*/  @!UPT UIADD3 URZ, UPT, UPT, URZ, URZ, URZ ;  /* 0x000000fffffff290 */ /* 0x000fe2000fffe0ff */
[----:B------:R-:W-:Y:S11]  /*8740*/  BRA.U !UP1, `(.L_x_101) ;  /* 0x00000001093c7547 */ /* 0x000ff6000b800000 */
[----:B------:R-:W-:Y:S01]  /*8750*/  UISETP.NE.U32.AND UP0, UPT, UR50, URZ, UPT ;  /* 0x000000ff3200728c */ /* 0x000fe2000bf05070 */
[----:B------:R-:W-:Y:S01]  /*8760*/  HFMA2 R0, -RZ, RZ, 0, 5.9604644775390625e-08 ;  /* 0x00000001ff007431 */ /* 0x000fe200000001ff */
[----:B------:R-:W1:Y:S01]  /*8770*/  LDCU.64 UR8, c[0x0][0x358] ;  /* 0x00006b00ff0877ac */ /* 0x000e620008000a00 */
[----:B------:R-:W-:Y:S01]  /*8780*/  IMAD.MOV.U32 R64, RZ, RZ, 0x1 ;  /* 0x00000001ff407424 */ /* 0x000fe200078e00ff */
[----:B------:R-:W-:Y:S06]  /*8790*/  UISETP.NE.AND.EX UP0, UPT, UR51, URZ, UPT, UP0 ;  /* 0x000000ff3300728c */ /* 0x000fec000bf05300 */
        /* <DEDUP_REMOVED lines=9> */
[----:B-12---:R-:W-:Y:S02]  /*8830*/  @!P3 IMAD.U32 R27, RZ, RZ, UR4 ;  /* 0x00000004ff1bbe24 */ /* 0x006fe4000f8e00ff */
.L_x_101:
[----:B------:R-:W-:Y:S05]  /*8840*/  @!P4 BRA `(.L_x_102) ;  /* 0x000000000024c947 */ /* 0x000fea0003800000 */
[----:B------:R-:W-:Y:S01]  /*8850*/  ISETP.NE.U32.AND P3, PT, R42, RZ, PT ;  /* 0x000000ff2a00720c */ /* 0x000fe20003f65070 */
[----:B------:R-:W1:Y:S03]  /*8860*/  LDCU.64 UR4, c[0x0][0x358] ;  /* 0x00006b00ff0477ac */ /* 0x000e660008000a00 */
[----:B------:R-:W-:Y:S11]  /*8870*/  ISETP.NE.AND.EX P3, PT, R43, RZ, PT, P3 ;  /* 0x000000ff2b00720c */ /* 0x000ff60003f65330 */
[----:B------:R-:W-:Y:S02]  /*8880*/  @!UPT UIADD3 URZ, UPT, UPT, URZ, URZ, URZ ;  /* 0x000000fffffff290 */ /* 0x000fe4000fffe0ff */
[----:B------:R-:W2:Y:S01]  /*8890*/  @P3 LDC.64 R4, c[0x0][0x8a8] ;  /* 0x00022a00ff043b82 */ /* 0x000ea20000000a00 */
[----:B------:R-:W-:Y:S04]  /*88a0*/  @P3 IMAD R0, R60, UR48, RZ ;  /* 0x000000303c003c24 */ /* 0x000fe8000f8e02ff */
[----:B--2---:R-:W-:Y:S05]  /*88b0*/  @P3 IMAD.WIDE R4, R0, 0x4, R4 ;  /* 0x0000000400043825 */ /* 0x004fea00078e0204 */
[----:B-1---5:R1:W5:Y:S02]  /*88c0*/  @P3 LDG.E R24, desc[UR4][R4.64] ;  /* 0x0000000404183981 */ /* 0x022364000c1e1900 */
[----:B-1----:R-:W2:Y:S02]  /*88d0*/  @!P3 LDC R24, c[0x0][0x8a0] ;  /* 0x00022800ff18bb82 */ /* 0x002ea40000000800 */
.L_x_102:
[----:B-----5:R-:W-:Y:S01]  /*88e0*/  FSETP.NEU.AND P4, PT, R27, RZ, PT ;  /* 0x000000ff1b00720b */ /* 0x020fe20003f8d000 */
[----:B------:R-:W1:Y:S01]  /*88f0*/  LDCU.64 UR10, c[0x0][0xa90] ;  /* 0x00015200ff0a77ac */ /* 0x000e620008000a00 */
[----:B------:R-:W-:Y:S01]  /*8900*/  SEL R5, RZ, 0xffffffff, P2 ;  /* 0xffffffffff057807 */ /* 0x000fe20001000000 */
[----:B------:R-:W-:Y:S01]  /*8910*/  BSSY B1, `(.L_x_103) ;  /* 0x000004f000017945 */ /* 0x000fe20003800000 */
[----:B------:R-:W-:Y:S01]  /*8920*/  @P1 LOP3.LUT P2, RZ, R64, 0xff, RZ, 0xc0, !PT ;  /* 0x000000ff40ff1812 */ /* 0x000fe2000784c0ff */
[----:B------:R-:W-:Y:S01]  /*8930*/  IMAD.MOV.U32 R87, RZ, RZ, 0x1 ;  /* 0x00000001ff577424 */ /* 0x000fe200078e00ff */
[----:B------:R-:W-:Y:S01]  /*8940*/  @P1 SEL R0, RZ, 0xffffffff, P4 ;  /* 0xffffffffff001807 */ /* 0x000fe20002000000 */
[----:B------:R-:W-:Y:S01]  /*8950*/  USHF.L.U32 UR8, UR45, 0x6, URZ ;  /* 0x000000062d087899 */ /* 0x000fe200080006ff */
[----:B------:R-:W-:Y:S01]  /*8960*/  LOP3.LUT R70, R70, 0x1, RZ, 0x3c, !PT ;  /* 0x0000000146467812 */ /* 0x000fe200078e3cff */
[----:B------:R-:W-:Y:S01]  /*8970*/  IMAD.IADD R25, R23, 0x1, R2 ;  /* 0x0000000117197824 */ /* 0x000fe200078e0202 */
[----:B------:R-:W-:Y:S01]  /*8980*/  @P0 SEL R0, R5, R0, !P2 ;  /* 0x0000000005000207 */ /* 0x000fe20005000000 */
[----:B------:R-:W-:Y:S01]  /*8990*/  IMAD R85, R74, -0x10, R72 ;  /* 0xfffffff04a557824 */ /* 0x000fe200078e0248 */
[----:B------:R-:W-:Y:S01]  /*89a0*/  LEA R86, R22, UR44, 0x3 ;  /* 0x0000002c16567c11 */ /* 0x000fe2000f8e18ff */
[----:B------:R-:W-:Y:S01]  /*89b0*/  IMAD.U32 R82, RZ, RZ, UR8 ;  /* 0x00000008ff527e24 */ /* 0x000fe2000f8e00ff */
[----:B------:R-:W-:Y:S01]  /*89c0*/  @P1 LOP3.LUT R0, R0, 0x1, RZ, 0xc0, !PT ;  /* 0x0000000100001812 */ /* 0x000fe200078ec0ff */
[----:B------:R-:W-:Y:S01]  /*89d0*/  IMAD.MOV.U32 R88, RZ, RZ, RZ ;  /* 0x000000ffff587224 */ /* 0x000fe200078e00ff */
[----:B------:R-:W-:Y:S02]  /*89e0*/  SHF.L.U32 R3, R69, 0x1f, RZ ;  /* 0x0000001f45037819 */ /* 0x000fe400000006ff */
[----:B------:R-:W-:Y:S02]  /*89f0*/  CS2R R46, SRZ ;  /* 0x00000000002e7805 */ /* 0x000fe4000001ff00 */
[----:B------:R-:W-:Y:S02]  /*8a00*/  ISETP.NE.U32.OR P6, PT, R0, 0x1, !P1 ;  /* 0x000000010000780c */ /* 0x000fe40004fc5470 */
[----:B------:R-:W-:Y:S02]  /*8a10*/  CS2R R44, SRZ ;  /* 0x00000000002c7805 */ /* 0x000fe4000001ff00 */
[----:B------:R-:W-:Y:S02]  /*8a20*/  R2UR UR4, R78 ;  /* 0x000000004e0472ca */ /* 0x000fe400000e0000 */
[----:B------:R-:W-:Y:S02]  /*8a30*/  CS2R R50, SRZ ;  /* 0x0000000000327805 */ /* 0x000fe4000001ff00 */
[----:B------:R-:W-:Y:S02]  /*8a40*/  R2UR UR6, R77 ;  /* 0x000000004d0672ca */ /* 0x000fe400000e0000 */
[----:B------:R-:W-:Y:S02]  /*8a50*/  CS2R R48, SRZ ;  /* 0x0000000000307805 */ /* 0x000fe4000001ff00 */
[----:B------:R-:W-:Y:S02]  /*8a60*/  R2UR UR12, R79 ;  /* 0x000000004f0c72ca */ /* 0x000fe400000e0000 */
[----:B------:R-:W-:Y:S02]  /*8a70*/  CS2R R54, SRZ ;  /* 0x0000000000367805 */ /* 0x000fe4000001ff00 */
[----:B------:R-:W-:Y:S02]  /*8a80*/  R2UR UR9, R76 ;  /* 0x000000004c0972ca */ /* 0x000fe400000e0000 */
[----:B------:R-:W-:Y:S02]  /*8a90*/  CS2R R52, SRZ ;  /* 0x0000000000347805 */ /* 0x000fe4000001ff00 */
[----:B------:R-:W-:Y:S02]  /*8aa0*/  PLOP3.LUT P3, PT, PT, PT, UP1, 0x80, 0x8 ;  /* 0x000000000008781c */ /* 0x000fe40003f6f018 */
[----:B------:R-:W-:Y:S02]  /*8ab0*/  CS2R R58, SRZ ;  /* 0x00000000003a7805 */ /* 0x000fe4000001ff00 */
[----:B------:R-:W-:Y:S02]  /*8ac0*/  LOP3.LUT P5, R83, R64, 0xff, RZ, 0xc0, !PT ;  /* 0x000000ff40537812 */ /* 0x000fe400078ac0ff */
[----:B------:R-:W-:Y:S02]  /*8ad0*/  CS2R R56, SRZ ;  /* 0x0000000000387805 */ /* 0x000fe4000001ff00 */
[----:B------:R-:W-:Y:S01]  /*8ae0*/  @P6 SHF.L.U32 R4, R70, 0x1f, RZ ;  /* 0x0000001f46046819 */ /* 0x000fe200000006ff */
[----:B------:R-:W-:Y:S01]  /*8af0*/  UIMAD.WIDE.U32 UR4, UR8, UR4, URZ ;  /* 0x00000004080472a5 */ /* 0x000fe2000f8e00ff */
[----:B------:R-:W-:Y:S02]  /*8b00*/  SEL R0, RZ, 0xffffffff, P4 ;  /* 0xffffffffff007807 */ /* 0x000fe40002000000 */
[----:B------:R-:W3:Y:S01]  /*8b10*/  @P6 SYNCS.PHASECHK.TRANS64.TRYWAIT P1, [UR44+0x60], R4 ;  /* 0x00006004ff0065a7 */ /* 0x000ee2000802112c */
[----:B------:R-:W-:Y:S01]  /*8b20*/  UISETP.NE.AND UP0, UPT, UR12, 0x1, UPT ;  /* 0x000000010c00788c */ /* 0x000fe2000bf05270 */
[----:B------:R-:W-:Y:S02]  /*8b30*/  P2R R84, PR, RZ, 0x40 ;  /* 0x00000040ff547803 */ /* 0x000fe40000000000 */
[----:B------:R-:W-:Y:S01]  /*8b40*/  UMOV UR4, UR5 ;  /* 0x0000000500047c82 */ /* 0x000fe20008000000 */
[----:B------:R-:W-:Y:S01]  /*8b50*/  @P3 SEL R0, R5, R0, !P5 ;  /* 0x0000000005003207 */ /* 0x000fe20006800000 */
[----:B------:R-:W-:Y:S03]  /*8b60*/  USHF.R.U32.HI UR4, URZ, UR6, UR4 ;  /* 0x00000006ff047299 */ /* 0x000fe60008011604 */
[----:B------:R-:W-:Y:S01]  /*8b70*/  LOP3.LUT R0, R0, 0x1, RZ, 0xc0, !PT ;  /* 0x0000000100007812 */ /* 0x000fe200078ec0ff */
[----:B------:R-:W-:Y:S02]  /*8b80*/  USEL UR4, UR8, UR4, !UP0 ;  /* 0x0000000408047287 */ /* 0x000fe4000c000000 */
[----:B------:R-:W-:Y:S01]  /*8b90*/  UISETP.NE.AND UP0, UPT, UR9, 0x1, UPT ;  /* 0x000000010900788c */ /* 0x000fe2000bf05270 */
[----:B------:R4:W2:Y:S03]  /*8ba0*/  SYNCS.PHASECHK.TRANS64.TRYWAIT P0, [R86+URZ+0xc0], R3 ;  /* 0x0000c003560075a7 */ /* 0x0008a600080011ff */
[----:B------:R-:W-:Y:S02]  /*8bb0*/  IMAD.U32 R81, RZ, RZ, UR4 ;  /* 0x00000004ff517e24 */ /* 0x000fe4000f8e00ff */
[----:B------:R-:W-:Y:S01]  /*8bc0*/  PLOP3.LUT P2, PT, PT, PT, UP0, 0x80, 0x8 ;  /* 0x000000000008781c */ /* 0x000fe20003f4f008 */
[----:B------:R-:W-:Y:S02]  /*8bd0*/  IMAD R7, RZ, RZ, -UR4 ;  /* 0x80000004ff077e24 */ /* 0x000fe4000f8e02ff */
[----:B------:R-:W-:Y:S02]  /*8be0*/  IMAD.U32 R80, RZ, RZ, UR4 ;  /* 0x00000004ff507e24 */ /* 0x000fe4000f8e00ff */
[----:B------:R-:W-:Y:S01]  /*8bf0*/  IMAD R82, R7, UR12, R82 ;  /* 0x0000000c07527c24 */ /* 0x000fe2000f8e0252 */
[----:B---3--:R-:W-:Y:S01]  /*8c00*/  @P6 SEL R87, RZ, 0x1, !P1 ;  /* 0x00000001ff576807 */ /* 0x008fe20004800000 */
[----:B-1----:R-:W-:Y:S07]  /*8c10*/  UIMAD.WIDE.U32 UR6, UR4, UR10, URZ ;  /* 0x0000000a040672a5 */ /* 0x002fee000f8e00ff */
[----:B------:R-:W-:Y:S02]  /*8c20*/  UMOV UR5, UR7 ;  /* 0x0000000700057c82 */ /* 0x000fe40008000000 */
[----:B------:R-:W-:Y:S06]  /*8c30*/  USHF.R.U32.HI UR5, URZ, UR11, UR5 ;  /* 0x0000000bff057299 */ /* 0x000fec0008011605 */
[----:B------:R-:W-:Y:S02]  /*8c40*/  SEL R81, R81, UR5, !P2 ;  /* 0x0000000551517c07 */ /* 0x000fe4000d000000 */
[----:B------:R-:W-:Y:S03]  /*8c50*/  ISETP.NE.U32.AND P2, PT, R0, 0x1, PT ;  /* 0x000000010000780c */ /* 0x000fe60003f45070 */
[----:B------:R-:W-:Y:S01]  /*8c60*/  IMAD.MOV R5, RZ, RZ, -R81 ;  /* 0x000000ffff057224 */ /* 0x000fe200078e0a51 */
[----:B------:R-:W-:Y:S03]  /*8c70*/  P2R R89, PR, RZ, 0x4 ;  /* 0x00000004ff597803 */ /* 0x000fe60000000000 */
[----:B------:R-:W-:Y:S01]  /*8c80*/  IMAD R80, R5, UR9, R80 ;  /* 0x0000000905507c24 */ /* 0x000fe2000f8e0250 */
[----:B--2-4-:R-:W-:Y:S06]  /*8c90*/  @!P6 BRA `(.L_x_104) ;  /* 0x000000000058e947 */ /* 0x014fec0003800000 */
[----:B------:R-:W-:Y:S01]  /*8ca0*/  IMAD.MOV.U32 R47, RZ, RZ, RZ ;  /* 0x000000ffff2f7224 */ /* 0x000fe200078e00ff */
[----:B------:R-:W-:Y:S01]  /*8cb0*/  ISETP.NE.AND P1, PT, R87, RZ, PT ;  /* 0x000000ff5700720c */ /* 0x000fe20003f25270 */
[----:B------:R-:W-:Y:S01]  /*8cc0*/  BSSY B0, `(.L_x_105) ;  /* 0x000000c000007945 */ /* 0x000fe20003800000 */
[----:B------:R-:W-:Y:S02]  /*8cd0*/  CS2R R58, SRZ ;  /* 0x00000000003a7805 */ /* 0x000fe4000001ff00 */
[----:B------:R-:W-:Y:S02]  /*8ce0*/  CS2R R56, SRZ ;  /* 0x0000000000387805 */ /* 0x000fe4000001ff00 */
[----:B------:R-:W-:Y:S02]  /*8cf0*/  CS2R R54, SRZ ;  /* 0x0000000000367805 */ /* 0x000fe4000001ff00 */
[----:B------:R-:W-:Y:S02]  /*8d00*/  CS2R R52, SRZ ;  /* 0x0000000000347805 */ /* 0x000fe4000001ff00 */
[----:B------:R-:W-:Y:S02]  /*8d10*/  CS2R R50, SRZ ;  /* 0x0000000000327805 */ /* 0x000fe4000001ff00 */
[----:B------:R-:W-:Y:S02]  /*8d20*/  CS2R R48, SRZ ;  /* 0x0000000000307805 */ /* 0x000fe4000001ff00 */
[----:B------:R-:W-:Y:S01]  /*8d30*/  CS2R R44, SRZ ;  /* 0x00000000002c7805 */ /* 0x000fe2000001ff00 */
[----:B------:R-:W-:Y:S06]  /*8d40*/  @P1 BRA `(.L_x_106) ;  /* 0x00000000000c1947 */ /* 0x000fec0003800000 */
[----:B------:R-:W-:Y:S04]  /*8d50*/  SHF.L.U32 R5, R70, 0x1f, RZ ;  /* 0x0000001f46057819 */ /* 0x000fe800000006ff */
[----:B------:R-:W1:Y:S02]  /*8d60*/  SYNCS.PHASECHK.TRANS64.TRYWAIT P1, [UR44+0x60], R5 ;  /* 0x00006005ff0075a7 */ /* 0x000e64000802112c */
[----:B-1----:R-:W-:Y:S05]  /*8d70*/  @!P1 BRA `(.L_x_107) ;  /* 0x0000003000e89947 */ /* 0x002fea0003800000 */
.L_x_106:
[----:B------:R-:W-:Y:S05]  /*8d80*/  BSYNC B0 ;  /* 0x0000000000007941 */ /* 0x000fea0003800000 */
.L_x_105:
[----:B------:R-:W-:Y:S01]  /*8d90*/  ISETP.NE.AND P1, PT, R89, RZ, PT ;  /* 0x000000ff5900720c */ /* 0x000fe20003f25270 */
[----:B------:R-:W-:Y:S11]  /*8da0*/  HFMA2 R88, -RZ, RZ, 0, 5.9604644775390625e-08 ;  /* 0x00000001ff587431 */ /* 0x000ff600000001ff */
[----:B------:R-:W-:Y:S01]  /*8db0*/  @!UPT UIADD3 URZ, UPT, UPT, URZ, URZ, URZ ;  /* 0x000000fffffff290 */ /* 0x000fe2000fffe0ff */
[----:B------:R2:W3:Y:S04]  /*8dc0*/  @P1 LDS.128 R56, [R73] ;  /* 0x0000000049381984 */ /* 0x0004e80000000c00 */
[----:B------:R2:W4:Y:S04]  /*8dd0*/  @P1 LDS.128 R52, [R72+0x10] ;  /* 0x0000100048341984 */ /* 0x0005280000000c00 */
[----:B------:R2:W1:Y:S04]  /*8de0*/  @P1 LDS.128 R48, [R71+0x20] ;  /* 0x0000200047301984 */ /* 0x0004680000000c00 */
[----:B------:R2:W1:Y:S02]  /*8df0*/  @P1 LDS.128 R44, [R85+0x30] ;  /* 0x00003000552c1984 */ /* 0x0004640000000c00 */
.L_x_104:
[----:B------:R-:W-:Y:S05]  /*8e00*/  BSYNC B1 ;  /* 0x0000000000017941 */ /* 0x000fea0003800000 */
.L_x_103:
[----:B-1----:R-:W-:Y:S04]  /*8e10*/  SHF.R.U32.HI R0, RZ, 0x15, R25 ;  /* 0x00000015ff007819 */ /* 0x002fe80000011619 */
[----:B------:R-:W-:Y:S01]  /*8e20*/  LOP3.LUT P1, RZ, R0, 0x3, R65, 0x48, !PT ;  /* 0x0000000300ff7812 */ /* 0x000fe20007824841 */
[----:B------:R-:W-:Y:S01]  /*8e30*/  @!UPT UIADD3 URZ, UPT, UPT, URZ, URZ, URZ ;  /* 0x000000fffffff290 */ /* 0x000fe2000fffe0ff */
[----:B------:R-:W-:Y:S11]  /*8e40*/  @P0 BRA `(.L_x_108) ;  /* 0x0000000000080947 */ /* 0x000ff60003800000 */
[----:B------:R-:W1:Y:S02]  /*8e50*/  SYNCS.PHASECHK.TRANS64.TRYWAIT P0, [R86+URZ+0xc0], R3 ;  /* 0x0000c003560075a7 */ /* 0x000e6400080011ff */
[----:B-1----:R-:W-:Y:S05]  /*8e60*/  @!P0 BRA `(.L_x_109) ;  /* 0x0000003000c48947 */ /* 0x002fea0003800000 */
.L_x_108:
[----:B------:R-:W-:Y:S05]  /*8e70*/  @!P1 BRA `(.L_x_110) ;  /* 0x0000000000409947 */ /* 0x000fea0003800000 */
[----:B------:R-:W1:Y:S01]  /*8e80*/  LDCU.64 UR8, c[0x4][0x70] ;  /* 0x01000e00ff0877ac */ /* 0x000e620008000a00 */
[----:B------:R-:W-:Y:S01]  /*8e90*/  MOV R3, 0x0 ;  /* 0x0000000000037802 */ /* 0x000fe20000000f00 */
[----:B------:R-:W-:Y:S02]  /*8ea0*/  HFMA2 R12, -RZ, RZ, 0, 5.9604644775390625e-08 ;  /* 0x00000001ff0c7431 */ /* 0x000fe400000001ff */
[----:B------:R-:W-:Y:S02]  /*8eb0*/  IMAD.MOV.U32 R8, RZ, RZ, 0x192 ;  /* 0x00000192ff087424 */ /* 0x000fe400078e00ff */
[----:B------:R-:W-:Y:S01]  /*8ec0*/  IMAD.MOV.U32 R13, RZ, RZ, RZ ;  /* 0x000000ffff0d7224 */ /* 0x000fe200078e00ff */
[----:B------:R-:W5:Y:S01]  /*8ed0*/  LDCU.64 UR6, c[0x4][0x78] ;  /* 0x01000f00ff0677ac */ /* 0x000f620008000a00 */
[----:B------:R-:W2:Y:S01]  /*8ee0*/  LDC.64 R2, c[0x4][R3] ;  /* 0x0100000003027b82 */ /* 0x000ea20000000a00 */
[----:B------:R-:W3:Y:S01]  /*8ef0*/  LDCU.64 UR4, c[0x4][0x10] ;  /* 0x01000200ff0477ac */ /* 0x000ee20008000a00 */
[----:B-1----:R-:W-:Y:S01]  /*8f00*/  MOV R5, UR9 ;  /* 0x0000000900057c02 */ /* 0x002fe20008000f00 */
[----:B------:R-:W-:Y:S01]  /*8f10*/  IMAD.U32 R4, RZ, RZ, UR8 ;  /* 0x00000008ff047e24 */ /* 0x000fe2000f8e00ff */
[----:B-----5:R-:W-:Y:S01]  /*8f20*/  MOV R7, UR7 ;  /* 0x0000000700077c02 */ /* 0x020fe20008000f00 */
[----:B------:R-:W-:Y:S01]  /*8f30*/  IMAD.U32 R6, RZ, RZ, UR6 ;  /* 0x00000006ff067e24 */ /* 0x000fe2000f8e00ff */
[----:B---3--:R-:W-:Y:S01]  /*8f40*/  MOV R11, UR5 ;  /* 0x00000005000b7c02 */ /* 0x008fe20008000f00 */
[----:B------:R-:W-:Y:S02]  /*8f50*/  IMAD.U32 R10, RZ, RZ, UR4 ;  /* 0x00000004ff0a7e24 */ /* 0x000fe4000f8e00ff */
[----:B------:R-:W-:Y:S07]  /*8f60*/  LEPC R20, `(.L_x_110) ;  /* 0x000000001014794e */ /* 0x000fee0000000000 */
[----:B--2-4-:R-:W-:Y:S05]  /*8f70*/  CALL.ABS.NOINC R2 ;  /* 0x0000000002007343 */ /* 0x014fea0003c00000 */
.L_x_110:
[----:B---3--:R-:W-:Y:S01]  /*8f80*/  LOP3.LUT R20, R56, 0xffffe000, RZ, 0xc0, !PT ;  /* 0xffffe00038147812 */ /* 0x008fe200078ec0ff */
[----:B------:R-:W-:Y:S05]  /*8f90*/  WARPSYNC.ALL ;  /* 0x0000000000007948 */ /* 0x000fea0003800000 */
[----:B------:R-:W-:Y:S01]  /*8fa0*/  R2UR UR4, R25 ;  /* 0x00000000190472ca */ /* 0x000fe200000e0000 */
[----:B------:R-:W-:Y:S01]  /*8fb0*/  BSSY.RECONVERGENT B0, `(.L_x_111) ;  /* 0x0000060000007945 */ /* 0x000fe20003800200 */
[----:B------:R-:W-:Y:S02]  /*8fc0*/  LOP3.LUT R21, R57, 0xffffe000, RZ, 0xc0, !PT ;  /* 0xffffe00039157812 */ /* 0x000fe400078ec0ff */
[----:B------:R-:W-:Y:S02]  /*8fd0*/  LOP3.LUT R26, R58, 0xffffe000, RZ, 0xc0, !PT ;  /* 0xffffe0003a1a7812 */ /* 0x000fe400078ec0ff */
[----:B----4-:R-:W-:Y:S02]  /*8fe0*/  LOP3.LUT R33, R52, 0xffffe000, RZ, 0xc0, !PT ;  /* 0xffffe00034217812 */ /* 0x010fe400078ec0ff */
[----:B------:R-:W-:Y:S05]  /*8ff0*/  ISETP.NE.AND P0, PT, R75, RZ, PT ;  /* 0x000000ff4b00720c */ /* 0x000fea0003f05270 */
[----:B------:R-:W1:Y:S02]  /*9000*/  LDTM.x16 R4, tmem[UR4] ;  /* 0x00000004000479ee */ /* 0x000e640008240000 */
[C---:B-1----:R-:W-:Y:S01]  /*9010*/  FMUL R0, R24.reuse, R4 ;  /* 0x0000000418007220 */ /* 0x042fe20000400000 */
[C---:B------:R-:W-:Y:S01]  /*9020*/  FMUL R2, R24.reuse, R5 ;  /* 0x0000000518027220 */ /* 0x040fe20000400000 */
[C---:B------:R-:W-:Y:S01]  /*9030*/  FMUL R3, R24.reuse, R6 ;  /* 0x0000000618037220 */ /* 0x040fe20000400000 */
[----:B------:R-:W-:Y:S01]  /*9040*/  FMUL R7, R24, R7 ;  /* 0x0000000718077220 */ /* 0x000fe20000400000 */
[----:B------:R-:W-:Y:S01]  /*9050*/  FFMA R28, R27, R20, R0 ;  /* 0x000000141b1c7223 */ /* 0x000fe20000000000 */
[----:B------:R-:W-:Y:S01]  /*9060*/  LOP3.LUT R20, R59, 0xffffe000, RZ, 0xc0, !PT ;  /* 0xffffe0003b147812 */ /* 0x000fe200078ec0ff */
[C---:B------:R-:W-:Y:S01]  /*9070*/  FFMA R29, R27.reuse, R21, R2 ;  /* 0x000000151b1d7223 */ /* 0x040fe20000000002 */
[----:B------:R-:W-:Y:S01]  /*9080*/  LOP3.LUT R21, R54, 0xffffe000, RZ, 0xc0, !PT ;  /* 0xffffe00036157812 */ /* 0x000fe200078ec0ff */
[----:B------:R-:W-:Y:S01]  /*9090*/  FFMA R30, R27, R26, R3 ;  /* 0x0000001a1b1e7223 */ /* 0x000fe20000000003 */
[----:B------:R-:W-:Y:S01]  /*90a0*/  LOP3.LUT R26, R53, 0xffffe000, RZ, 0xc0, !PT ;  /* 0xffffe000351a7812 */ /* 0x000fe200078ec0ff */
[----:B------:R-:W-:Y:S01]  /*90b0*/  FFMA R31, R27, R20, R7 ;  /* 0x000000141b1f7223 */ /* 0x000fe20000000007 */
[----:B------:R-:W-:Y:S01]  /*90c0*/  LOP3.LUT R20, R55, 0xffffe000, RZ, 0xc0, !PT ;  /* 0xffffe00037147812 */ /* 0x000fe200078ec0ff */
[C---:B------:R-:W-:Y:S01]  /*90d0*/  FMUL R4, R24.reuse, R8 ;  /* 0x0000000818047220 */ /* 0x040fe20000400000 */
[----:B------:R-:W-:Y:S01]  /*90e0*/  F2FP.TF32.F32.PACK_B R28, R28 ;  /* 0x0000001cff1c723e */ /* 0x000fe200024050ff */
[C---:B------:R-:W-:Y:S01]  /*90f0*/  FMUL R5, R24.reuse, R9 ;  /* 0x0000000918057220 */ /* 0x040fe20000400000 */
[----:B------:R-:W-:Y:S01]  /*9100*/  F2FP.TF32.F32.PACK_B R29, R29 ;  /* 0x0000001dff1d723e */ /* 0x000fe200024050ff */
[C---:B------:R-:W-:Y:S01]  /*9110*/  FMUL R6, R24.reuse, R10 ;  /* 0x0000000a18067220 */ /* 0x040fe20000400000 */
[----:B------:R-:W-:Y:S01]  /*9120*/  FMUL R11, R24, R11 ;  /* 0x0000000b180b7220 */ /* 0x000fe20000400000 */
[----:B------:R-:W-:Y:S01]  /*9130*/  F2FP.TF32.F32.PACK_B R30, R30 ;  /* 0x0000001eff1e723e */ /* 0x000fe200024050ff */
[C---:B------:R-:W-:Y:S01]  /*9140*/  FFMA R4, R27.reuse, R33, R4 ;  /* 0x000000211b047223 */ /* 0x040fe20000000004 */
[----:B------:R-:W-:Y:S01]  /*9150*/  F2FP.TF32.F32.PACK_B R31, R31 ;  /* 0x0000001fff1f723e */ /* 0x000fe200024050ff */
[C---:B------:R-:W-:Y:S01]  /*9160*/  FFMA R5, R27.reuse, R26, R5 ;  /* 0x0000001a1b057223 */ /* 0x040fe20000000005 */
[C---:B------:R-:W-:Y:S01]  /*9170*/  FFMA R6, R27.reuse, R21, R6 ;  /* 0x000000151b067223 */ /* 0x040fe20000000006 */
[----:B------:R-:W-:Y:S01]  /*9180*/  FFMA R7, R27, R20, R11 ;  /* 0x000000141b077223 */ /* 0x000fe2000000000b */
[----:B------:R-:W-:Y:S01]  /*9190*/  LOP3.LUT R33, R48, 0xffffe000, RZ, 0xc0, !PT ;  /* 0xffffe00030217812 */ /* 0x000fe200078ec0ff */
[----:B------:R1:W-:Y:S01]  /*91a0*/  STS.128 [R73], R28 ;  /* 0x0000001c49007388 */ /* 0x0003e20000000c00 */
[----:B------:R-:W-:Y:S01]  /*91b0*/  LOP3.LUT R26, R49, 0xffffe000, RZ, 0xc0, !PT ;  /* 0xffffe000311a7812 */ /* 0x000fe200078ec0ff */
[C---:B------:R-:W-:Y:S01]  /*91c0*/  FMUL R8, R24.reuse, R12 ;  /* 0x0000000c18087220 */ /* 0x040fe20000400000 */
[----:B------:R-:W-:Y:S01]  /*91d0*/  FMUL R9, R24, R13 ;  /* 0x0000000d18097220 */ /* 0x000fe20000400000 */
[----:B------:R-:W-:Y:S01]  /*91e0*/  LOP3.LUT R21, R50, 0xffffe000, RZ, 0xc0, !PT ;  /* 0xffffe00032157812 */ /* 0x000fe200078ec0ff */
[C---:B------:R-:W-:Y:S01]  /*91f0*/  FMUL R10, R24.reuse, R14 ;  /* 0x0000000e180a7220 */ /* 0x040fe20000400000 */
[----:B------:R-:W-:Y:S01]  /*9200*/  LOP3.LUT R20, R51, 0xffffe000, RZ, 0xc0, !PT ;  /* 0xffffe00033147812 */ /* 0x000fe200078ec0ff */
[----:B------:R-:W-:Y:S01]  /*9210*/  FMUL R15, R24, R15 ;  /* 0x0000000f180f7220 */ /* 0x000fe20000400000 */
[----:B------:R-:W-:Y:S01]  /*9220*/  F2FP.TF32.F32.PACK_B R4, R4 ;  /* 0x00000004ff04723e */ /* 0x000fe200024050ff */
[C---:B------:R-:W-:Y:S01]  /*9230*/  FFMA R8, R27.reuse, R33, R8 ;  /* 0x000000211b087223 */ /* 0x040fe20000000008 */
[----:B------:R-:W-:Y:S01]  /*9240*/  F2FP.TF32.F32.PACK_B R5, R5 ;  /* 0x00000005ff05723e */ /* 0x000fe200024050ff */
[C---:B------:R-:W-:Y:S01]  /*9250*/  FFMA R9, R27.reuse, R26, R9 ;  /* 0x0000001a1b097223 */ /* 0x040fe20000000009 */
[----:B------:R-:W-:Y:S01]  /*9260*/  F2FP.TF32.F32.PACK_B R6, R6 ;  /* 0x00000006ff06723e */ /* 0x000fe200024050ff */
[C---:B------:R-:W-:Y:S01]  /*9270*/  FFMA R10, R27.reuse, R21, R10 ;  /* 0x000000151b0a7223 */ /* 0x040fe2000000000a */
[----:B------:R-:W-:Y:S01]  /*9280*/  F2FP.TF32.F32.PACK_B R7, R7 ;  /* 0x00000007ff07723e */ /* 0x000fe200024050ff */
[----:B------:R-:W-:Y:S01]  /*9290*/  FFMA R11, R27, R20, R15 ;  /* 0x000000141b0b7223 */ /* 0x000fe2000000000f */
[----:B------:R-:W-:Y:S01]  /*92a0*/  LOP3.LUT R33, R44, 0xffffe000, RZ, 0xc0, !PT ;  /* 0xffffe0002c217812 */ /* 0x000fe200078ec0ff */
[C---:B------:R-:W-:Y:S01]  /*92b0*/  FMUL R12, R24.reuse, R16 ;  /* 0x00000010180c7220 */ /* 0x040fe20000400000 */
[----:B------:R-:W-:Y:S01]  /*92c0*/  LOP3.LUT R26, R45, 0xffffe000, RZ, 0xc0, !PT ;  /* 0xffffe0002d1a7812 */ /* 0x000fe200078ec0ff */
[----:B------:R1:W-:Y:S01]  /*92d0*/  STS.128 [R72+0x10], R4 ;  /* 0x0000100448007388 */ /* 0x0003e20000000c00 */
        /* <DEDUP_REMOVED lines=13> */
[----:B------:R-:W-:Y:S02]  /*93b0*/  F2FP.TF32.F32.PACK_B R12, R12 ;  /* 0x0000000cff0c723e */ /* 0x000fe400024050ff */
[----:B------:R-:W-:Y:S01]  /*93c0*/  F2FP.TF32.F32.PACK_B R13, R13 ;  /* 0x0000000dff0d723e */ /* 0x000fe200024050ff */
[----:B------:R1:W-:Y:S01]  /*93d0*/  STS.128 [R71+0x20], R8 ;  /* 0x0000200847007388 */ /* 0x0003e20000000c00 */
[----:B------:R-:W-:Y:S02]  /*93e0*/  F2FP.TF32.F32.PACK_B R14, R14 ;  /* 0x0000000eff0e723e */ /* 0x000fe400024050ff */
[----:B------:R-:W-:Y:S05]  /*93f0*/  F2FP.TF32.F32.PACK_B R15, R15 ;  /* 0x0000000fff0f723e */ /* 0x000fea00024050ff */
[----:B------:R1:W-:Y:S01]  /*9400*/  STS.128 [R85+0x30], R12 ;  /* 0x0000300c55007388 */ /* 0x0003e20000000c00 */
[----:B------:R-:W-:Y:S01]  /*9410*/  @!PT LDS RZ, [RZ] ;  /* 0x00000000fffff984 */ /* 0x000fe20000000800 */
[----:B------:R-:W-:Y:S01]  /*9420*/  @!PT LDS RZ, [RZ] ;  /* 0x00000000fffff984 */ /* 0x000fe20000000800 */
[----:B------:R-:W-:Y:S01]  /*9430*/  @!PT LDS RZ, [RZ] ;  /* 0x00000000fffff984 */ /* 0x000fe20000000800 */
[----:B------:R-:W-:Y:S01]  /*9440*/  @!PT LDS RZ, [RZ] ;  /* 0x00000000fffff984 */ /* 0x000fe20000000800 */
[----:B------:R3:W-:Y:S07]  /*9450*/  MEMBAR.ALL.CTA ;  /* 0x0000000000007992 */ /* 0x0007ee0000008000 */
[----:B---3--:R-:W3:Y:S02]  /*9460*/  FENCE.VIEW.ASYNC.S ;  /* 0x00000000000073c6 */ /* 0x008ee40000000000 */
[----:B---3--:R-:W-:Y:S06]  /*9470*/  BAR.SYNC.DEFER_BLOCKING 0x1, 0x80 ;  /* 0x0042000000007b1d */ /* 0x008fec0000010000 */
[----:B------:R-:W-:Y:S05]  /*9480*/  @P0 BRA `(.L_x_112) ;  /* 0x0000000000480947 */ /* 0x000fea0003800000 */
[----:B------:R-:W-:Y:S01]  /*9490*/  UIADD3 UR4, UPT, UPT, UR44, 0x200, URZ ;  /* 0x000002002c047890 */ /* 0x000fe2000fffe0ff */
[----:B------:R-:W-:Y:S01]  /*94a0*/  R2UR UR10, R82 ;  /* 0x00000000520a72ca */ /* 0x000fe200000e0000 */
[----:B------:R-:W-:Y:S01]  /*94b0*/  UMOV UR9, UR46 ;  /* 0x0000002e00097c82 */ /* 0x000fe20008000000 */
[----:B------:R-:W-:Y:S01]  /*94c0*/  R2UR UR11, R80 ;  /* 0x00000000500b72ca */ /* 0x000fe200000e0000 */
[----:B------:R-:W-:Y:S01]  /*94d0*/  UIADD3 UR6, UPT, UPT, UR44, 0x1200, URZ ;  /* 0x000012002c067890 */ /* 0x000fe2000fffe0ff */
[----:B------:R-:W-:Y:S01]  /*94e0*/  R2UR UR12, R81 ;  /* 0x00000000510c72ca */ /* 0x000fe200000e0000 */
[----:B------:R-:W-:Y:S01]  /*94f0*/  IMAD.U32 R67, RZ, RZ, UR4 ;  /* 0x00000004ff437e24 */ /* 0x000fe2000f8e00ff */
[----:B------:R-:W-:Y:S02]  /*9500*/  UIADD3 UR4, UP0, UPT, UR62, 0x680, URZ ;  /* 0x000006803e047890 */ /* 0x000fe4000ff1e0ff */
[----:B------:R-:W-:Y:S02]  /*9510*/  UIADD3 UR7, UPT, UPT, UR46, 0x40, URZ ;  /* 0x000000402e077890 */ /* 0x000fe4000fffe0ff */
[----:B------:R-:W-:Y:S01]  /*9520*/  R2UR UR8, R67 ;  /* 0x00000000430872ca */ /* 0x000fe200000e0000 */
[----:B------:R-:W-:Y:S11]  /*9530*/  UIADD3.X UR5, UPT, UPT, URZ, UR63, URZ, UP0, !UPT ;  /* 0x0000003fff057290 */ /* 0x000ff600087fe4ff */
[----:B------:R-:W-:Y:S01]  /*9540*/  @!UPT UIADD3 URZ, UPT, UPT, URZ, URZ, URZ ;  /* 0x000000fffffff290 */ /* 0x000fe2000fffe0ff */
[----:B------:R3:W-:Y:S02]  /*9550*/  UTMASTG.4D.IM2COL [UR8], [UR4] ;  /* 0x00000008040073b5 */ /* 0x0007e40008058000 */
[----:B---3--:R-:W-:Y:S01]  /*9560*/  UMOV UR8, UR6 ;  /* 0x0000000600087c82 */ /* 0x008fe20008000000 */
[----:B------:R-:W-:Y:S02]  /*9570*/  UMOV UR9, UR7 ;  /* 0x0000000700097c82 */ /* 0x000fe40008000000 */
[----:B------:R3:W-:Y:S01]  /*9580*/  UTMASTG.4D.IM2COL [UR8], [UR4] ;  /* 0x00000008040073b5 */ /* 0x0007e20008058000 */
[----:B------:R0:W-:Y:S01]  /*9590*/  UTMACMDFLUSH ;  /* 0x00000000000079b7 */ /* 0x0001e20000000000 */
[----:B---3--:R-:W-:Y:S04]  /*95a0*/  DEPBAR.LE SB0, 0x1 ;  /* 0x000080400000791a */ /* 0x008fe80000000000 */
.L_x_112:
[----:B------:R-:W-:Y:S05]  /*95b0*/  BSYNC.RECONVERGENT B0 ;  /* 0x0000000000007941 */ /* 0x000fea0003800200 */
.L_x_111:
[----:B------:R-:W-:Y:S01]  /*95c0*/  BAR.SYNC.DEFER_BLOCKING 0x1, 0x80 ;  /* 0x0042000000007b1d */ /* 0x000fe20000010000 */
[----:B------:R-:W-:Y:S01]  /*95d0*/  ISETP.NE.AND P1, PT, R84, RZ, PT ;  /* 0x000000ff5400720c */ /* 0x000fe20003f25270 */
[----:B------:R-:W-:Y:S01]  /*95e0*/  UISETP.NE.AND UP0, UPT, UR49, URZ, UPT ;  /* 0x000000ff3100728c */ /* 0x000fe2000bf05270 */
[----:B------:R-:W-:Y:S11]  /*95f0*/  LEA R3, R88, UR44, 0x3 ;  /* 0x0000002c58037c11 */ /* 0x000ff6000f8e18ff */
[----:B-1----:R-:W-:Y:S01]  /*9600*/  @P1 SHF.L.U32 R4, R70, 0x1f, RZ ;  /* 0x0000001f46041819 */ /* 0x002fe200000006ff */
[----:B------:R-:W-:Y:S06]  /*9610*/  BRA.U !UP0, `(.L_x_113) ;  /* 0x0000000108247547 */ /* 0x000fec000b800000 */
[----:B------:R-:W1:Y:S01]  /*9620*/  S2R R0, SR_CgaCtaId ;  /* 0x0000000000007919 */ /* 0x000e620000008800 */
[----:B------:R-:W-:Y:S01]  /*9630*/  IMAD.U32 R2, RZ, RZ, UR47 ;  /* 0x0000002fff027e24 */ /* 0x000fe2000f8e00ff */
[----:B------:R-:W-:Y:S04]  /*9640*/  UIADD3 UR4, UPT, UPT, UR47, 0x1, URZ ;  /* 0x000000012f047890 */ /* 0x000fe8000fffe0ff */
[----:B------:R-:W-:Y:S01]  /*9650*/  @P1 LEA R2, R2, UR44, 0x3 ;  /* 0x0000002c02021c11 */ /* 0x000fe2000f8e18ff */
[----:B------:R-:W-:Y:S04]  /*9660*/  UISETP.NE.AND UP0, UPT, UR4, 0x4, UPT ;  /* 0x000000040400788c */ /* 0x000fe8000bf05270 */
[----:B------:R-:W-:Y:S01]  /*9670*/  @P1 VIADD R5, R2, 0x80 ;  /* 0x0000008002051836 */ /* 0x000fe20000000000 */
[----:B------:R-:W-:Y:S04]  /*9680*/  USEL UR47, UR4, URZ, UP0 ;  /* 0x000000ff042f7287 */ /* 0x000fe80008000000 */
[----:B-1----:R-:W-:Y:S04]  /*9690*/  @P1 PRMT R0, R0, 0x654, R5 ;  /* 0x0000065400001816 */ /* 0x002fe80000000005 */
[----:B------:R1:W-:Y:S04]  /*96a0*/  @P1 SYNCS.ARRIVE.TRANS64.RED.A1T0 RZ, [R0+URZ], RZ ;  /* 0x000000ff00ff19a7 */ /* 0x0003e800081004ff */
.L_x_113:
[----:B------:R-:W3:Y:S01]  /*96b0*/  @P1 SYNCS.PHASECHK.TRANS64.TRYWAIT P0, [R3+URZ+0x60], R4 ;  /* 0x00006004030015a7 */ /* 0x000ee200080011ff */
[----:B------:R-:W-:Y:S01]  /*96c0*/  BSSY B1, `(.L_x_114) ;  /* 0x0000016000017945 */ /* 0x000fe20003800000 */
[----:B---3--:R-:W-:Y:S03]  /*96d0*/  @P1 SEL R87, RZ, 0x1, !P0 ;  /* 0x00000001ff571807 */ /* 0x008fe60004000000 */
[----:B------:R-:W-:Y:S05]  /*96e0*/  @!P1 BRA `(.L_x_115) ;  /* 0x00000000004c9947 */ /* 0x000fea0003800000 */
[----:B------:R-:W-:Y:S01]  /*96f0*/  ISETP.NE.AND P0, PT, R87, RZ, PT ;  /* 0x000000ff5700720c */ /* 0x000fe20003f05270 */
[----:B------:R-:W-:Y:S01]  /*9700*/  BSSY B0, `(.L_x_116) ;  /* 0x000000b000007945 */ /* 0x000fe20003800000 */
[----:B------:R-:W-:Y:S11]  /*9710*/  ISETP.NE.AND P1, PT, R89, RZ, PT ;  /* 0x000000ff5900720c */ /* 0x000ff60003f25270 */
[----:B------:R-:W-:Y:S02]  /*9720*/  @!UPT UIADD3 URZ, UPT, UPT, URZ, URZ, URZ ;  /* 0x000000fffffff290 */ /* 0x000fe4000fffe0ff */
[C---:B------:R-:W-:Y:S01]  /*9730*/  @P1 IMAD R6, R88.reuse, 0x2000, R73 ;  /* 0x0000200058061824 */ /* 0x040fe200078e0249 */
[C---:B------:R-:W-:Y:S01]  /*9740*/  @P1 LEA R4, R88.reuse, R71, 0xd ;  /* 0x0000004758041211 */ /* 0x040fe200078e68ff */
[C---:B------:R-:W-:Y:S02]  /*9750*/  @P1 IMAD R5, R88.reuse, 0x2000, R72 ;  /* 0x0000200058051824 */ /* 0x040fe400078e0248 */
[----:B------:R-:W-:Y:S01]  /*9760*/  @P1 IMAD R2, R88, 0x2000, R85 ;  /* 0x0000200058021824 */ /* 0x000fe200078e0255 */
[----:B------:R-:W-:Y:S06]  /*9770*/  @P0 BRA `(.L_x_117) ;  /* 0x00000000000c0947 */ /* 0x000fec0003800000 */
[----:B-1----:R-:W-:Y:S04]  /*9780*/  SHF.L.U32 R0, R70, 0x1f, RZ ;  /* 0x0000001f46007819 */ /* 0x002fe800000006ff */
[----:B------:R-:W1:Y:S02]  /*9790*/  SYNCS.PHASECHK.TRANS64.TRYWAIT P0, [R3+URZ+0x60], R0 ;  /* 0x00006000030075a7 */ /* 0x000e6400080011ff */
[----:B-1----:R-:W-:Y:S05]  /*97a0*/  @!P0 BRA `(.L_x_118) ;  /* 0x0000002800888947 */ /* 0x002fea0003800000 */
.L_x_117:
[----:B------:R-:W-:Y:S05]  /*97b0*/  BSYNC B0 ;  /* 0x0000000000007941 */ /* 0x000fea0003800000 */
.L_x_116:
[----:B------:R-:W-:Y:S02]  /*97c0*/  ISETP.NE.AND P0, PT, R89, RZ, PT ;  /* 0x000000ff5900720c */ /* 0x000fe40003f05270 */
[----:B------:R-:W-:Y:S11]  /*97d0*/  IADD3 R88, PT, PT, R88, 0x1, RZ ;  /* 0x0000000158587810 */ /* 0x000ff60007ffe0ff */
[----:B------:R3:W4:Y:S04]  /*97e0*/  @P0 LDS.128 R56, [R6] ;  /* 0x0000000006380984 */ /* 0x0007280000000c00 */
[----:B------:R3:W1:Y:S04]  /*97f0*/  @P0 LDS.128 R52, [R5+0x10] ;  /* 0x0000100005340984 */ /* 0x0006680000000c00 */
[----:B------:R3:W1:Y:S04]  /*9800*/  @P0 LDS.128 R48, [R4+0x20] ;  /* 0x0000200004300984 */ /* 0x0006680000000c00 */
[----:B------:R3:W1:Y:S02]  /*9810*/  @P0 LDS.128 R44, [R2+0x30] ;  /* 0x00003000022c0984 */ /* 0x0006640000000c00 */
.L_x_115:
[----:B------:R-:W-:Y:S05]  /*9820*/  BSYNC B1 ;  /* 0x0000000000017941 */ /* 0x000fea0003800000 */
.L_x_114:
[----:B-1----:R-:W-:Y:S05]  /*9830*/  VIADD R0, R25, 0x10 ;  /* 0x0000001019007836 */ /* 0x002fea0000000000 */
[----:B------:R-:W-:Y:S04]  /*9840*/  SHF.R.U32.HI R0, RZ, 0x15, R0 ;  /* 0x00000015ff007819 */ /* 0x000fe80000011600 */
[----:B------:R-:W-:Y:S11]  /*9850*/  LOP3.LUT P0, RZ, R0, 0x3, R65, 0x48, !PT ;  /* 0x0000000300ff7812 */ /* 0x000ff60007804841 */
[----:B------:R-:W-:Y:S02]  /*9860*/  @!UPT UIADD3 URZ, UPT, UPT, URZ, URZ, URZ ;  /* 0x000000fffffff290 */ /* 0x000fe4000fffe0ff */
[----:B------:R-:W-:Y:S05]  /*9870*/  @!P0 BRA `(.L_x_119) ;  /* 0x0000000000408947 */ /* 0x000fea0003800000 */
[----:B------:R-:W1:Y:S01]  /*9880*/  LDCU.64 UR8, c[0x4][0x70] ;  /* 0x01000e00ff0877ac */ /* 0x000e620008000a00 */
[----:B------:R-:W-:Y:S01]  /*9890*/  MOV R3, 0x0 ;  /* 0x0000000000037802 */ /* 0x000fe20000000f00 */
[----:B------:R-:W-:Y:S02]  /*98a0*/  HFMA2 R12, -RZ, RZ, 0, 5.9604644775390625e-08 ;  /* 0x00000001ff0c7431 */ /* 0x000fe400000001ff */
[----:B------:R-:W-:Y:S02]  /*98b0*/  IMAD.MOV.U32 R8, RZ, RZ, 0x192 ;  /* 0x00000192ff087424 */ /* 0x000fe400078e00ff */
[----:B------:R-:W-:Y:S01]  /*98c0*/  IMAD.MOV.U32 R13, RZ, RZ, RZ ;  /* 0x000000ffff0d7224 */ /* 0x000fe200078e00ff */
[----:B------:R-:W5:Y:S01]  /*98d0*/  LDCU.64 UR6, c[0x4][0x78] ;  /* 0x01000f00ff0677ac */ /* 0x000f620008000a00 */
[----:B---3--:R-:W3:Y:S01]  /*98e0*/  LDC.64 R2, c[0x4][R3] ;  /* 0x0100000003027b82 */ /* 0x008ee20000000a00 */
[----:B------:R-:W2:Y:S01]  /*98f0*/  LDCU.64 UR4, c[0x4][0x10] ;  /* 0x01000200ff0477ac */ /* 0x000ea20008000a00 */
[----:B-1----:R-:W-:Y:S01]  /*9900*/  MOV R5, UR9 ;  /* 0x0000000900057c02 */ /* 0x002fe20008000f00 */
[----:B------:R-:W-:Y:S01]  /*9910*/  IMAD.U32 R4, RZ, RZ, UR8 ;  /* 0x00000008ff047e24 */ /* 0x000fe2000f8e00ff */
[----:B-----5:R-:W-:Y:S01]  /*9920*/  MOV R7, UR7 ;  /* 0x0000000700077c02 */ /* 0x020fe20008000f00 */
[----:B------:R-:W-:Y:S01]  /*9930*/  IMAD.U32 R6, RZ, RZ, UR6 ;  /* 0x00000006ff067e24 */ /* 0x000fe2000f8e00ff */
[----:B--2---:R-:W-:Y:S01]  /*9940*/  MOV R11, UR5 ;  /* 0x00000005000b7c02 */ /* 0x004fe20008000f00 */
[----:B------:R-:W-:Y:S02]  /*9950*/  IMAD.U32 R10, RZ, RZ, UR4 ;  /* 0x00000004ff0a7e24 */ /* 0x000fe4000f8e00ff */
[----:B------:R-:W-:Y:S07]  /*9960*/  LEPC R20, `(.L_x_119) ;  /* 0x000000001014794e */ /* 0x000fee0000000000 */
[----:B---34-:R-:W-:Y:S05]  /*9970*/  CALL.ABS.NOINC R2 ;  /* 0x0000000002007343 */ /* 0x018fea0003c00000 */
.L_x_119:
[----:B----4-:R-:W-:Y:S01]  /*9980*/  LOP3.LUT R20, R56, 0xffffe000, RZ, 0xc0, !PT ;  /* 0xffffe00038147812 */ /* 0x010fe200078ec0ff */
[----:B------:R-:W-:Y:S05]  /*9990*/  WARPSYNC.ALL ;  /* 0x0000000000007948 */ /* 0x000fea0003800000 */
[----:B------:R-:W-:Y:S01]  /*99a0*/  R2UR UR4, R25 ;  /* 0x00000000190472ca */ /* 0x000fe200000e0000 */
[----:B------:R-:W1:Y:S01]  /*99b0*/  S2R R90, SR_CgaCtaId ;  /* 0x00000000005a7919 */ /* 0x000e620000008800 */
[----:B------:R-:W-:Y:S01]  /*99c0*/  LOP3.LUT R21, R57, 0xffffe000, RZ, 0xc0, !PT ;  /* 0xffffe00039157812 */ /* 0x000fe200078ec0ff */
[----:B------:R-:W-:Y:S01]  /*99d0*/  IMAD.U32 R40, RZ, RZ, UR47 ;  /* 0x0000002fff287e24 */ /* 0x000fe2000f8e00ff */
[----:B------:R-:W-:Y:S01]  /*99e0*/  LOP3.LUT R41, R58, 0xffffe000, RZ, 0xc0, !PT ;  /* 0xffffe0003a297812 */ /* 0x000fe200078ec0ff */
[----:B------:R-:W-:Y:S01]  /*99f0*/  BSSY.RECONVERGENT B0, `(.L_x_120) ;  /* 0x0000061000007945 */ /* 0x000fe20003800200 */
[----:B------:R-:W-:Y:S02]  /*9a00*/  LOP3.LUT R26, R48, 0xffffe000, RZ, 0xc0, !PT ;  /* 0xffffe000301a7812 */ /* 0x000fe400078ec0ff */
[----:B------:R-:W-:Y:S02]  /*9a10*/  ISETP.NE.AND P6, PT, R84, RZ, PT ;  /* 0x000000ff5400720c */ /* 0x000fe40003fc5270 */
[----:B------:R-:W-:Y:S03]  /*9a20*/  ISETP.NE.AND P0, PT, R75, RZ, PT ;  /* 0x000000ff4b00720c */ /* 0x000fe60003f05270 */
[----:B---3--:R-:W3:Y:S08]  /*9a30*/  LDTM.x16 R4, tmem[UR4+0x10] ;  /* 0x00001004000479ee */ /* 0x008ef00008240000 */
[----:B------:R-:W-:Y:S02]  /*9a40*/  @P6 LEA R40, R40, UR44, 0x3 ;  /* 0x0000002c28286c11 */ /* 0x000fe4000f8e18ff */
[----:B------:R-:W-:Y:S03]  /*9a50*/  @P6 SHF.L.U32 R93, R70, 0x1f, RZ ;  /* 0x0000001f465d6819 */ /* 0x000fe600000006ff */
[----:B------:R-:W-:Y:S01]  /*9a60*/  @P6 VIADD R91, R40, 0x80 ;  /* 0x00000080285b6836 */ /* 0x000fe20000000000 */
[----:B------:R-:W-:Y:S04]  /*9a70*/  LEA R40, R88, UR44, 0x3 ;  /* 0x0000002c58287c11 */ /* 0x000fe8000f8e18ff */
[----:B-1----:R-:W-:Y:S01]  /*9a80*/  @P6 PRMT R91, R90, 0x654, R91 ;  /* 0x000006545a5b6816 */ /* 0x002fe2000000005b */
[C---:B---3--:R-:W-:Y:S01]  /*9a90*/  FMUL R0, R24.reuse, R4 ;  /* 0x0000000418007220 */ /* 0x048fe20000400000 */
[C---:B------:R-:W-:Y:S01]  /*9aa0*/  FMUL R2, R24.reuse, R5 ;  /* 0x0000000518027220 */ /* 0x040fe20000400000 */
[C---:B------:R-:W-:Y:S01]  /*9ab0*/  FMUL R3, R24.reuse, R10 ;  /* 0x0000000a18037220 */ /* 0x040fe20000400000 */
[----:B------:R-:W-:Y:S01]  /*9ac0*/  FMUL R4, R24, R11 ;  /* 0x0000000b18047220 */ /* 0x000fe20000400000 */
[C---:B------:R-:W-:Y:S01]  /*9ad0*/  FFMA R28, R27.reuse, R20, R0 ;  /* 0x000000141b1c7223 */ /* 0x040fe20000000000 */
[----:B------:R-:W-:Y:S01]  /*9ae0*/  LOP3.LUT R20, R52, 0xffffe000, RZ, 0xc0, !PT ;  /* 0xffffe00034147812 */ /* 0x000fe200078ec0ff */
[----:B------:R-:W-:Y:S01]  /*9af0*/  FFMA R29, R27, R21, R2 ;  /* 0x000000151b1d7223 */ /* 0x000fe20000000002 */
[----:B------:R-:W-:Y:S01]  /*9b00*/  LOP3.LUT R21, R59, 0xffffe000, RZ, 0xc0, !PT ;  /* 0xffffe0003b157812 */ /* 0x000fe200078ec0ff */
[C---:B------:R-:W-:Y:S01]  /*9b10*/  FMUL R0, R24.reuse, R6 ;  /* 0x0000000618007220 */ /* 0x040fe20000400000 */
[----:B------:R-:W-:Y:S01]  /*9b20*/  F2FP.TF32.F32.PACK_B R28, R28 ;  /* 0x0000001cff1c723e */ /* 0x000fe200024050ff */
[C---:B------:R-:W-:Y:S01]  /*9b30*/  FMUL R2, R24.reuse, R7 ;  /* 0x0000000718027220 */ /* 0x040fe20000400000 */
[----:B------:R-:W-:Y:S01]  /*9b40*/  F2FP.TF32.F32.PACK_B R29, R29 ;  /* 0x0000001dff1d723e */ /* 0x000fe200024050ff */
[----:B------:R-:W-:Y:S01]  /*9b50*/  FFMA R30, R27, R41, R0 ;  /* 0x000000291b1e7223 */ /* 0x000fe20000000000 */
[----:B------:R-:W-:Y:S01]  /*9b60*/  LOP3.LUT R41, R55, 0xffffe000, RZ, 0xc0, !PT ;  /* 0xffffe00037297812 */ /* 0x000fe200078ec0ff */
[----:B------:R-:W-:Y:S01]  /*9b70*/  FFMA R31, R27, R21, R2 ;  /* 0x000000151b1f7223 */ /* 0x000fe20000000002 */
[----:B------:R-:W-:Y:S01]  /*9b80*/  LOP3.LUT R21, R53, 0xffffe000, RZ, 0xc0, !PT ;  /* 0xffffe00035157812 */ /* 0x000fe200078ec0ff */
[C---:B------:R-:W-:Y:S01]  /*9b90*/  FMUL R0, R24.reuse, R8 ;  /* 0x0000000818007220 */ /* 0x040fe20000400000 */
[----:B------:R-:W-:Y:S01]  /*9ba0*/  F2FP.TF32.F32.PACK_B R30, R30 ;  /* 0x0000001eff1e723e */ /* 0x000fe200024050ff */
[----:B------:R-:W-:Y:S01]  /*9bb0*/  FMUL R2, R24, R9 ;  /* 0x0000000918027220 */ /* 0x000fe20000400000 */
[----:B------:R-:W-:Y:S01]  /*9bc0*/  F2FP.TF32.F32.PACK_B R31, R31 ;  /* 0x0000001fff1f723e */ /* 0x000fe200024050ff */
[C---:B------:R-:W-:Y:S01]  /*9bd0*/  FFMA R32, R27.reuse, R20, R0 ;  /* 0x000000141b207223 */ /* 0x040fe20000000000 */
[----:B------:R-:W-:Y:S01]  /*9be0*/  LOP3.LUT R20, R54, 0xffffe000, RZ, 0xc0, !PT ;  /* 0xffffe00036147812 */ /* 0x000fe200078ec0ff */
[----:B------:R-:W-:Y:S01]  /*9bf0*/  FFMA R33, R27, R21, R2 ;  /* 0x000000151b217223 */ /* 0x000fe20000000002 */
[C---:B------:R-:W-:Y:S01]  /*9c00*/  FMUL R5, R24.reuse, R12 ;  /* 0x0000000c18057220 */ /* 0x040fe20000400000 */
[----:B------:R1:W-:Y:S01]  /*9c10*/  STS.128 [R73+0x2000], R28 ;  /* 0x0020001c49007388 */ /* 0x0003e20000000c00 */
[----:B------:R-:W-:Y:S01]  /*9c20*/  LOP3.LUT R21, R49, 0xffffe000, RZ, 0xc0, !PT ;  /* 0xffffe00031157812 */ /* 0x000fe200078ec0ff */
[C---:B------:R-:W-:Y:S01]  /*9c30*/  FFMA R34, R27.reuse, R20, R3 ;  /* 0x000000141b227223 */ /* 0x040fe20000000003 */
[----:B------:R-:W-:Y:S01]  /*9c40*/  FFMA R35, R27, R41, R4 ;  /* 0x000000291b237223 */ /* 0x000fe20000000004 */
        /* <DEDUP_REMOVED lines=22> */
[----:B------:R-:W-:Y:S02]  /*9db0*/  F2FP.TF32.F32.PACK_B R36, R36 ;  /* 0x00000024ff24723e */ /* 0x000fe400024050ff */
[----:B------:R-:W-:Y:S02]  /*9dc0*/  F2FP.TF32.F32.PACK_B R37, R37 ;  /* 0x00000025ff25723e */ /* 0x000fe400024050ff */
[----:B------:R-:W-:Y:S01]  /*9dd0*/  F2FP.TF32.F32.PACK_B R38, R38 ;  /* 0x00000026ff26723e */ /* 0x000fe200024050ff */
[C---:B-1----:R-:W-:Y:S01]  /*9de0*/  FFMA R28, R27.reuse, R20, R9 ;  /* 0x000000141b1c7223 */ /* 0x042fe20000000009 */
[----:B------:R-:W-:Y:S01]  /*9df0*/  F2FP.TF32.F32.PACK_B R39, R39 ;  /* 0x00000027ff27723e */ /* 0x000fe200024050ff */
[C---:B------:R-:W-:Y:S01]  /*9e00*/  FFMA R29, R27.reuse, R21, R10 ;  /* 0x000000151b1d7223 */ /* 0x040fe2000000000a */
[C---:B------:R-:W-:Y:S01]  /*9e10*/  FFMA R30, R27.reuse, R26, R11 ;  /* 0x0000001a1b1e7223 */ /* 0x040fe2000000000b */
[----:B------:R-:W-:Y:S01]  /*9e20*/  FFMA R31, R27, R41, R12 ;  /* 0x000000291b1f7223 */ /* 0x000fe2000000000c */
[----:B------:R-:W-:Y:S01]  /*9e30*/  F2FP.TF32.F32.PACK_B R28, R28 ;  /* 0x0000001cff1c723e */ /* 0x000fe200024050ff */
[----:B------:R3:W-:Y:S01]  /*9e40*/  STS.128 [R71+0x2020], R36 ;  /* 0x0020202447007388 */ /* 0x0007e20000000c00 */
[----:B------:R-:W-:Y:S02]  /*9e50*/  F2FP.TF32.F32.PACK_B R29, R29 ;  /* 0x0000001dff1d723e */ /* 0x000fe400024050ff */
        /* <DEDUP_REMOVED lines=8> */
[----:B-1----:R-:W1:Y:S02]  /*9ee0*/  FENCE.VIEW.ASYNC.S ;  /* 0x00000000000073c6 */ /* 0x002e640000000000 */
[----:B-1----:R-:W-:Y:S06]  /*9ef0*/  BAR.SYNC.DEFER_BLOCKING 0x1, 0x80 ;  /* 0x0042000000007b1d */ /* 0x002fec0000010000 */
[----:B------:R-:W-:Y:S05]  /*9f00*/  @P0 BRA `(.L_x_121) ;  /* 0x00000000003c0947 */ /* 0x000fea0003800000 */
[----:B------:R-:W-:Y:S01]  /*9f10*/  R2UR UR10, R82 ;  /* 0x00000000520a72ca */ /* 0x000fe200000e0000 */
[----:B------:R-:W-:Y:S01]  /*9f20*/  UIADD3 UR4, UP0, UPT, UR62, 0x680, URZ ;  /* 0x000006803e047890 */ /* 0x000fe2000ff1e0ff */
[----:B------:R-:W-:Y:S01]  /*9f30*/  R2UR UR11, R80 ;  /* 0x00000000500b72ca */ /* 0x000fe200000e0000 */
[----:B------:R-:W-:Y:S01]  /*9f40*/  UIADD3 UR8, UPT, UPT, UR44, 0x2200, URZ ;  /* 0x000022002c087890 */ /* 0x000fe2000fffe0ff */
[----:B------:R-:W-:Y:S01]  /*9f50*/  R2UR UR12, R81 ;  /* 0x00000000510c72ca */ /* 0x000fe200000e0000 */
[----:B------:R-:W-:Y:S02]  /*9f60*/  UIADD3 UR9, UPT, UPT, UR46, 0x10, URZ ;  /* 0x000000102e097890 */ /* 0x000fe4000fffe0ff */
[----:B------:R-:W-:Y:S02]  /*9f70*/  UIADD3.X UR5, UPT, UPT, URZ, UR63, URZ, UP0, !UPT ;  /* 0x0000003fff057290 */ /* 0x000fe400087fe4ff */
[----:B------:R-:W-:Y:S02]  /*9f80*/  UIADD3 UR6, UPT, UPT, UR44, 0x3200, URZ ;  /* 0x000032002c067890 */ /* 0x000fe4000fffe0ff */
[----:B------:R-:W-:Y:S06]  /*9f90*/  UIADD3 UR7, UPT, UPT, UR46, 0x50, URZ ;  /* 0x000000502e077890 */ /* 0x000fec000fffe0ff */
[----:B------:R1:W-:Y:S02]  /*9fa0*/  UTMASTG.4D.IM2COL [UR8], [UR4] ;  /* 0x00000008040073b5 */ /* 0x0003e40008058000 */
[----:B-1----:R-:W-:Y:S01]  /*9fb0*/  UMOV UR8, UR6 ;  /* 0x0000000600087c82 */ /* 0x002fe20008000000 */
[----:B------:R-:W-:Y:S02]  /*9fc0*/  UMOV UR9, UR7 ;  /* 0x0000000700097c82 */ /* 0x000fe40008000000 */
[----:B------:R1:W-:Y:S01]  /*9fd0*/  UTMASTG.4D.IM2COL [UR8], [UR4] ;  /* 0x00000008040073b5 */ /* 0x0003e20008058000 */
[----:B------:R0:W-:Y:S01]  /*9fe0*/  UTMACMDFLUSH ;  /* 0x00000000000079b7 */ /* 0x0001e20000000000 */
[----:B-1----:R-:W-:Y:S04]  /*9ff0*/  DEPBAR.LE SB0, 0x1 ;  /* 0x000080400000791a */ /* 0x002fe80000000000 */
.L_x_121:
[----:B------:R-:W-:Y:S05]  /*a000*/  BSYNC.RECONVERGENT B0 ;  /* 0x0000000000007941 */ /* 0x000fea0003800200 */
.L_x_120:
[----:B------:R-:W-:Y:S01]  /*a010*/  BAR.SYNC.DEFER_BLOCKING 0x1, 0x80 ;  /* 0x0042000000007b1d */ /* 0x000fe20000010000 */
[----:B------:R-:W-:Y:S04]  /*a020*/  UIADD3 UR4, UPT, UPT, UR47, 0x1, URZ ;  /* 0x000000012f047890 */ /* 0x000fe8000fffe0ff */
[----:B------:R-:W-:Y:S04]  /*a030*/  UISETP.NE.AND UP0, UPT, UR4, 0x4, UPT ;  /* 0x000000040400788c */ /* 0x000fe8000bf05270 */
[----:B------:R-:W-:Y:S01]  /*a040*/  USEL UR45, UR4, URZ, UP0 ;  /* 0x000000ff042d7287 */ /* 0x000fe20008000000 */
[----:B------:R1:W-:Y:S01]  /*a050*/  @P6 SYNCS.ARRIVE.TRANS64.RED.A1T0 RZ, [R91+URZ], RZ ;  /* 0x000000ff5bff69a7 */ /* 0x0003e200081004ff */
[----:B------:R-:W-:Y:S01]  /*a060*/  BSSY B1, `(.L_x_122) ;  /* 0x0000017000017945 */ /* 0x000fe20003800000 */
[----:B------:R-:W4:Y:S02]  /*a070*/  @P6 SYNCS.PHASECHK.TRANS64.TRYWAIT P0, [R40+URZ+0x60], R93 ;  /* 0x0000605d280065a7 */ /* 0x000f2400080011ff */
[----:B----4-:R-:W-:Y:S01]  /*a080*/  @P6 SEL R87, RZ, 0x1, !P0 ;  /* 0x00000001ff576807 */ /* 0x010fe20004000000 */
[----:B-1----:R-:W-:Y:S06]  /*a090*/  @!P6 BRA `(.L_x_123) ;  /* 0x00000000004ce947 */ /* 0x002fec0003800000 */
        /* <DEDUP_REMOVED lines=9> */
[----:B------:R-:W-:Y:S04]  /*a130*/  SHF.L.U32 R5, R70, 0x1f, RZ ;  /* 0x0000001f46057819 */ /* 0x000fe800000006ff */
[----:B------:R-:W1:Y:S02]  /*a140*/  SYNCS.PHASECHK.TRANS64.TRYWAIT P0, [R40+URZ+0x60], R5 ;  /* 0x00006005280075a7 */ /* 0x000e6400080011ff */
[----:B-1----:R-:W-:Y:S05]  /*a150*/  @!P0 BRA `(.L_x_126) ;  /* 0x0000002000308947 */ /* 0x002fea0003800000 */
.L_x_125:
[----:B------:R-:W-:Y:S05]  /*a160*/  BSYNC B0 ;  /* 0x0000000000007941 */ /* 0x000fea0003800000 */
.L_x_124:
[----:B------:R-:W-:Y:S02]  /*a170*/  ISETP.NE.AND P0, PT, R89, RZ, PT ;  /* 0x000000ff5900720c */ /* 0x000fe40003f05270 */
[----:B------:R-:W-:Y:S11]  /*a180*/  IADD3 R88, PT, PT, R88, 0x1, RZ ;  /* 0x0000000158587810 */ /* 0x000ff60007ffe0ff */
[----:B------:R4:W1:Y:S04]  /*a190*/  @P0 LDS.128 R56, [R4] ;  /* 0x0000000004380984 */ /* 0x0008680000000c00 */
[----:B------:R4:W1:Y:S04]  /*a1a0*/  @P0 LDS.128 R52, [R3+0x10] ;  /* 0x0000100003340984 */ /* 0x0008680000000c00 */
[----:B------:R4:W1:Y:S04]  /*a1b0*/  @P0 LDS.128 R48, [R2+0x20] ;  /* 0x0000200002300984 */ /* 0x0008680000000c00 */
[----:B------:R4:W1:Y:S02]  /*a1c0*/  @P0 LDS.128 R44, [R0+0x30] ;  /* 0x00003000002c0984 */ /* 0x0008640000000c00 */
.L_x_123:
[----:B------:R-:W-:Y:S05]  /*a1d0*/  BSYNC B1 ;  /* 0x0000000000017941 */ /* 0x000fea0003800000 */
.L_x_122:
[----:B----4-:R-:W-:Y:S05]  /*a1e0*/  VIADD R0, R25, 0x20 ;  /* 0x0000002019007836 */ /* 0x010fea0000000000 */
        /* <DEDUP_REMOVED lines=9> */
[----:B------:R-:W4:Y:S01]  /*a280*/  LDCU.64 UR6, c[0x4][0x78] ;  /* 0x01000f00ff0677ac */ /* 0x000f220008000a00 */
[----:B------:R-:W2:Y:S01]  /*a290*/  LDC.64 R2, c[0x4][R3] ;  /* 0x0100000003027b82 */ /* 0x000ea20000000a00 */
[----:B------:R-:W5:Y:S01]  /*a2a0*/  LDCU.64 UR4, c[0x4][0x10] ;  /* 0x01000200ff0477ac */ /* 0x000f620008000a00 */
[----:B-1----:R-:W-:Y:S01]  /*a2b0*/  MOV R5, UR9 ;  /* 0x0000000900057c02 */ /* 0x002fe20008000f00 */
[----:B------:R-:W-:Y:S01]  /*a2c0*/  IMAD.U32 R4, RZ, RZ, UR8 ;  /* 0x00000008ff047e24 */ /* 0x000fe2000f8e00ff */
[----:B----4-:R-:W-:Y:S01]  /*a2d0*/  MOV R7, UR7 ;  /* 0x0000000700077c02 */ /* 0x010fe20008000f00 */
[----:B------:R-:W-:Y:S01]  /*a2e0*/  IMAD.U32 R6, RZ, RZ, UR6 ;  /* 0x00000006ff067e24 */ /* 0x000fe2000f8e00ff */
[----:B-----5:R-:W-:Y:S01]  /*a2f0*/  MOV R11, UR5 ;  /* 0x00000005000b7c02 */ /* 0x020fe20008000f00 */
[----:B------:R-:W-:Y:S02]  /*a300*/  IMAD.U32 R10, RZ, RZ, UR4 ;  /* 0x00000004ff0a7e24 */ /* 0x000fe4000f8e00ff */
[----:B------:R-:W-:Y:S07]  /*a310*/  LEPC R20, `(.L_x_127) ;  /* 0x000000001014794e */ /* 0x000fee0000000000 */
[----:B--23--:R-:W-:Y:S05]  /*a320*/  CALL.ABS.NOINC R2 ;  /* 0x0000000002007343 */ /* 0x00cfea0003c00000 */
.L_x_127:
[----:B-1----:R-:W-:Y:S01]  /*a330*/  LOP3.LUT R20, R56, 0xffffe000, RZ, 0xc0, !PT ;  /* 0xffffe00038147812 */ /* 0x002fe200078ec0ff */
[----:B------:R-:W-:Y:S05]  /*a340*/  WARPSYNC.ALL ;  /* 0x0000000000007948 */ /* 0x000fea0003800000 */
[----:B------:R-:W-:Y:S01]  /*a350*/  R2UR UR4, R25 ;  /* 0x00000000190472ca */ /* 0x000fe200000e0000 */
[----:B------:R-:W-:Y:S01]  /*a360*/  IMAD.U32 R91, RZ, RZ, UR45 ;  /* 0x0000002dff5b7e24 */ /* 0x000fe2000f8e00ff */
[----:B------:R-:W-:Y:S01]  /*a370*/  LOP3.LUT R21, R57, 0xffffe000, RZ, 0xc0, !PT ;  /* 0xffffe00039157812 */ /* 0x000fe200078ec0ff */
[----:B------:R-:W-:Y:S01]  /*a380*/  BSSY.RECONVERGENT B0, `(.L_x_128) ;  /* 0x0000062000007945 */ /* 0x000fe20003800200 */
[----:B------:R-:W-:Y:S02]  /*a390*/  LOP3.LUT R41, R58, 0xffffe000, RZ, 0xc0, !PT ;  /* 0xffffe0003a297812 */ /* 0x000fe400078ec0ff */
[----:B------:R-:W-:Y:S02]  /*a3a0*/  LOP3.LUT R26, R54, 0xffffe000, RZ, 0xc0, !PT ;  /* 0xffffe000361a7812 */ /* 0x000fe400078ec0ff */
[----:B------:R-:W-:Y:S02]  /*a3b0*/  LOP3.LUT R40, R50, 0xffffe000, RZ, 0xc0, !PT ;  /* 0xffffe00032287812 */ /* 0x000fe400078ec0ff */
[----:B------:R-:W-:Y:S02]  /*a3c0*/  ISETP.NE.AND P6, PT, R84, RZ, PT ;  /* 0x000000ff5400720c */ /* 0x000fe40003fc5270 */
[----:B------:R-:W-:Y:S01]  /*a3d0*/  ISETP.NE.AND P0, PT, R75, RZ, PT ;  /* 0x000000ff4b00720c */ /* 0x000fe20003f05270 */
[----:B------:R-:W1:Y:S01]  /*a3e0*/  LDTM.x16 R4, tmem[UR4+0x20] ;  /* 0x00002004000479ee */ /* 0x000e620008240000 */
[----:B------:R-:W-:Y:S09]  /*a3f0*/  LEA R92, R88, UR44, 0x3 ;  /* 0x0000002c585c7c11 */ /* 0x000ff2000f8e18ff */
[----:B------:R-:W-:Y:S02]  /*a400*/  @P6 LEA R91, R91, UR44, 0x3 ;  /* 0x0000002c5b5b6c11 */ /* 0x000fe4000f8e18ff */
[----:B------:R-:W-:Y:S03]  /*a410*/  @P6 SHF.L.U32 R93, R70, 0x1f, RZ ;  /* 0x0000001f465d6819 */ /* 0x000fe600000006ff */
[----:B------:R-:W-:Y:S05]  /*a420*/  @P6 VIADD R91, R91, 0x80 ;  /* 0x000000805b5b6836 */ /* 0x000fea0000000000 */
[----:B------:R-:W-:Y:S01]  /*a430*/  @P6 PRMT R91, R90, 0x654, R91 ;  /* 0x000006545a5b6816 */ /* 0x000fe2000000005b */
[C---:B-1----:R-:W-:Y:S01]  /*a440*/  FMUL R0, R24.reuse, R4 ;  /* 0x0000000418007220 */ /* 0x042fe20000400000 */
[C---:B------:R-:W-:Y:S01]  /*a450*/  FMUL R2, R24.reuse, R5 ;  /* 0x0000000518027220 */ /* 0x040fe20000400000 */
[C---:B------:R-:W-:Y:S01]  /*a460*/  FMUL R3, R24.reuse, R10 ;  /* 0x0000000a18037220 */ /* 0x040fe20000400000 */
[----:B------:R-:W-:Y:S01]  /*a470*/  FMUL R4, R24, R11 ;  /* 0x0000000b18047220 */ /* 0x000fe20000400000 */
[C---:B---3--:R-:W-:Y:S01]  /*a480*/  FFMA R28, R27.reuse, R20, R0 ;  /* 0x000000141b1c7223 */ /* 0x048fe20000000000 */
        /* <DEDUP_REMOVED lines=9> */
[C---:B------:R-:W-:Y:S01]  /*a520*/  FFMA R31, R27.reuse, R21, R2 ;  /* 0x000000151b1f7223 */ /* 0x040fe20000000002 */
[C---:B------:R-:W-:Y:S01]  /*a530*/  FMUL R0, R24.reuse, R8 ;  /* 0x0000000818007220 */ /* 0x040fe20000400000 */
[C---:B------:R-:W-:Y:S01]  /*a540*/  FMUL R2, R24.reuse, R9 ;  /* 0x0000000918027220 */ /* 0x040fe20000400000 */
[----:B------:R-:W-:Y:S01]  /*a550*/  F2FP.TF32.F32.PACK_B R30, R30 ;  /* 0x0000001eff1e723e */ /* 0x000fe200024050ff */
[----:B------:R-:W-:Y:S01]  /*a560*/  FMUL R5, R24, R12 ;  /* 0x0000000c18057220 */ /* 0x000fe20000400000 */
[----:B------:R-:W-:Y:S01]  /*a570*/  F2FP.TF32.F32.PACK_B R31, R31 ;  /* 0x0000001fff1f723e */ /* 0x000fe200024050ff */
[C---:B------:R-:W-:Y:S01]  /*a580*/  FFMA R32, R27.reuse, R20, R0 ;  /* 0x000000141b207223 */ /* 0x040fe20000000000 */
[C---:B------:R-:W-:Y:S01]  /*a590*/  FFMA R33, R27.reuse, R41, R2 ;  /* 0x000000291b217223 */ /* 0x040fe20000000002 */
[----:B------:R-:W-:Y:S01]  /*a5a0*/  FFMA R34, R27, R26, R3 ;  /* 0x0000001a1b227223 */ /* 0x000fe20000000003 */
[----:B------:R-:W-:Y:S01]  /*a5b0*/  LOP3.LUT R20, R55, 0xffffe000, RZ, 0xc0, !PT ;  /* 0xffffe00037147812 */ /* 0x000fe200078ec0ff */
[----:B------:R1:W-:Y:S01]  /*a5c0*/  STS.128 [R73+0x4000], R28 ;  /* 0x0040001c49007388 */ /* 0x0003e20000000c00 */
[----:B------:R-:W-:Y:S01]  /*a5d0*/  LOP3.LUT R26, R48, 0xffffe000, RZ, 0xc0, !PT ;  /* 0xffffe000301a7812 */ /* 0x000fe200078ec0ff */
[C---:B------:R-:W-:Y:S01]  /*a5e0*/  FMUL R6, R24.reuse, R13 ;  /* 0x0000000d18067220 */ /* 0x040fe20000400000 */
[----:B------:R-:W-:Y:S01]  /*a5f0*/  LOP3.LUT R21, R49, 0xffffe000, RZ, 0xc0, !PT ;  /* 0xffffe00031157812 */ /* 0x000fe200078ec0ff */
[----:B------:R-:W-:Y:S01]  /*a600*/  FFMA R35, R27, R20, R4 ;  /* 0x000000141b237223 */ /* 0x000fe20000000004 */
        /* <DEDUP_REMOVED lines=22> */
[----:B------:R-:W-:Y:S02]  /*a770*/  F2FP.TF32.F32.PACK_B R38, R38 ;  /* 0x00000026ff26723e */ /* 0x000fe400024050ff */
[----:B------:R-:W-:Y:S01]  /*a780*/  F2FP.TF32.F32.PACK_B R39, R39 ;  /* 0x00000027ff27723e */ /* 0x000fe200024050ff */
[C---:B-1----:R-:W-:Y:S01]  /*a790*/  FFMA R28, R27.reuse, R20, R9 ;  /* 0x000000141b1c7223 */ /* 0x042fe20000000009 */
[C---:B------:R-:W-:Y:S01]  /*a7a0*/  FFMA R29, R27.reuse, R21, R10 ;  /* 0x000000151b1d7223 */ /* 0x040fe2000000000a */
[C---:B------:R-:W-:Y:S01]  /*a7b0*/  FFMA R30, R27.reuse, R26, R11 ;  /* 0x0000001a1b1e7223 */ /* 0x040fe2000000000b */
[----:B------:R-:W-:Y:S01]  /*a7c0*/  FFMA R31, R27, R41, R12 ;  /* 0x000000291b1f7223 */ /* 0x000fe2000000000c */
[----:B------:R3:W-:Y:S01]  /*a7d0*/  STS.128 [R71+0x4020], R36 ;  /* 0x0040202447007388 */ /* 0x0007e20000000c00 */
[----:B------:R-:W-:Y:S02]  /*a7e0*/  F2FP.TF32.F32.PACK_B R28, R28 ;  /* 0x0000001cff1c723e */ /* 0x000fe400024050ff */
        /* <DEDUP_REMOVED lines=27> */
.L_x_129:
[----:B------:R-:W-:Y:S05]  /*a9a0*/  BSYNC.RECONVERGENT B0 ;  /* 0x0000000000007941 */ /* 0x000fea0003800200 */
.L_x_128:
        /* <DEDUP_REMOVED lines=21> */
.L_x_133:
[----:B------:R-:W-:Y:S05]  /*ab00*/  BSYNC B0 ;  /* 0x0000000000007941 */ /* 0x000fea0003800000 */
.L_x_132:
[----:B------:R-:W-:Y:S11]  /*ab10*/  ISETP.NE.AND P0, PT, R89, RZ, PT ;  /* 0x000000ff5900720c */ /* 0x000ff60003f05270 */
[----:B------:R-:W-:Y:S02]  /*ab20*/  @!UPT UIADD3 URZ, UPT, UPT, URZ, URZ, URZ ;  /* 0x000000fffffff290 */ /* 0x000fe4000fffe0ff */
[----:B------:R4:W1:Y:S04]  /*ab30*/  @P0 LDS.128 R56, [R3] ;  /* 0x0000000003380984 */ /* 0x0008680000000c00 */
[----:B------:R4:W1:Y:S04]  /*ab40*/  @P0 LDS.128 R52, [R2+0x10] ;  /* 0x0000100002340984 */ /* 0x0008680000000c00 */
[----:B------:R4:W1:Y:S04]  /*ab50*/  @P0 LDS.128 R48, [R0+0x20] ;  /* 0x0000200000300984 */ /* 0x0008680000000c00 */
[----:B------:R4:W1:Y:S02]  /*ab60*/  @P0 LDS.128 R44, [R88+0x30] ;  /* 0x00003000582c0984 */ /* 0x0008640000000c00 */
.L_x_131:
[----:B------:R-:W-:Y:S05]  /*ab70*/  BSYNC B1 ;  /* 0x0000000000017941 */ /* 0x000fea0003800000 */
.L_x_130:
        /* <DEDUP_REMOVED lines=21> */
.L_x_135:
[----:B------:R-:W-:Y:S01]  /*acd0*/  ISETP.NE.AND P0, PT, R75, RZ, PT ;  /* 0x000000ff4b00720c */ /* 0x000fe20003f05270 */
[----:B------:R-:W-:Y:S05]  /*ace0*/  WARPSYNC.ALL ;  /* 0x0000000000007948 */ /* 0x000fea0003800000 */
[----:B------:R-:W-:Y:S01]  /*acf0*/  R2UR UR4, R25 ;  /* 0x00000000190472ca */ /* 0x000fe200000e0000 */
[----:B------:R-:W-:Y:S01]  /*ad00*/  VIADD R86, R86, 0xd0 ;  /* 0x000000d056567836 */ /* 0x000fe20000000000 */
[----:B-1----:R-:W-:Y:S01]  /*ad10*/  LOP3.LUT R0, R56, 0xffffe000, RZ, 0xc0, !PT ;  /* 0xffffe00038007812 */ /* 0x002fe200078ec0ff */
[----:B------:R-:W-:Y:S01]  /*ad20*/  BSSY.RECONVERGENT B0, `(.L_x_136) ;  /* 0x000005f000007945 */ /* 0x000fe20003800200 */
[----:B------:R-:W-:Y:S02]  /*ad30*/  LOP3.LUT R2, R57, 0xffffe000, RZ, 0xc0, !PT ;  /* 0xffffe00039027812 */ /* 0x000fe400078ec0ff */
[----:B------:R-:W-:Y:S02]  /*ad40*/  LOP3.LUT R3, R58, 0xffffe000, RZ, 0xc0, !PT ;  /* 0xffffe0003a037812 */ /* 0x000fe400078ec0ff */
[----:B------:R-:W-:Y:S02]  /*ad50*/  LOP3.LUT R20, R59, 0xffffe000, RZ, 0xc0, !PT ;  /* 0xffffe0003b147812 */ /* 0x000fe400078ec0ff */
[----:B------:R-:W-:Y:S02]  /*ad60*/  LOP3.LUT R21, R52, 0xffffe000, RZ, 0xc0, !PT ;  /* 0xffffe00034157812 */ /* 0x000fe400078ec0ff */
[----:B------:R-:W-:Y:S01]  /*ad70*/  LOP3.LUT R26, R53, 0xffffe000, RZ, 0xc0, !PT ;  /* 0xffffe000351a7812 */ /* 0x000fe200078ec0ff */
[----:B------:R-:W1:Y:S01]  /*ad80*/  LDTM.x16 R4, tmem[UR4+0x30] ;  /* 0x00003004000479ee */ /* 0x000e620008240000 */
[----:B---3--:R-:W-:Y:S01]  /*ad90*/  LOP3.LUT R29, R54, 0xffffe000, RZ, 0xc0, !PT ;  /* 0xffffe000361d7812 */ /* 0x008fe200078ec0ff */
[----:B------:R-:W-:Y:S01]  /*ada0*/  NOP ;  /* 0x0000000000007918 */ /* 0x000fe20000000000 */
[----:B------:R-:W-:Y:S02]  /*adb0*/  LOP3.LUT R28, R55, 0xffffe000, RZ, 0xc0, !PT ;  /* 0xffffe000371c7812 */ /* 0x000fe400078ec0ff */
[----:B------:R-:W-:Y:S02]  /*adc0*/  LOP3.LUT R86, R86, 0xfefffff8, RZ, 0xc0, !PT ;  /* 0xfefffff856567812 */ /* 0x000fe400078ec0ff */
[----:B------:R-:W-:Y:S02]  /*add0*/  LOP3.LUT R31, R48, 0xffffe000, RZ, 0xc0, !PT ;  /* 0xffffe000301f7812 */ /* 0x000fe400078ec0ff */
[----:B------:R-:W-:Y:S01]  /*ade0*/  LOP3.LUT R30, R49, 0xffffe000, RZ, 0xc0, !PT ;  /* 0xffffe000311e7812 */ /* 0x000fe200078ec0ff */
[----:B-1----:R1:W-:Y:S01]  /*adf0*/  SYNCS.ARRIVE.TRANS64.RED.A1T0 RZ, [R86+URZ], RZ ;  /* 0x000000ff56ff79a7 */ /* 0x0023e200081004ff */
[----:B------:R-:W-:Y:S02]  /*ae00*/  LOP3.LUT R33, R50, 0xffffe000, RZ, 0xc0, !PT ;  /* 0xffffe00032217812 */ /* 0x000fe400078ec0ff */
[----:B------:R-:W-:Y:S02]  /*ae10*/  LOP3.LUT R32, R51, 0xffffe000, RZ, 0xc0, !PT ;  /* 0xffffe00033207812 */ /* 0x000fe400078ec0ff */
[----:B------:R-:W-:Y:S02]  /*ae20*/  LOP3.LUT R35, R44, 0xffffe000, RZ, 0xc0, !PT ;  /* 0xffffe0002c237812 */ /* 0x000fe400078ec0ff */
[----:B------:R-:W-:Y:S02]  /*ae30*/  LOP3.LUT R34, R45, 0xffffe000, RZ, 0xc0, !PT ;  /* 0xffffe0002d227812 */ /* 0x000fe400078ec0ff */
[----:B------:R-:W-:Y:S02]  /*ae40*/  LOP3.LUT R37, R46, 0xffffe000, RZ, 0xc0, !PT ;  /* 0xffffe0002e257812 */ /* 0x000fe400078ec0ff */
[----:B------:R-:W-:Y:S01]  /*ae50*/  LOP3.LUT R36, R47, 0xffffe000, RZ, 0xc0, !PT ;  /* 0xffffe0002f247812 */ /* 0x000fe200078ec0ff */
[C---:B------:R-:W-:Y:S01]  /*ae60*/  FMUL R4, R24.reuse, R4 ;  /* 0x0000000418047220 */ /* 0x040fe20000400000 */
[C---:B------:R-:W-:Y:S01]  /*ae70*/  FMUL R5, R24.reuse, R5 ;  /* 0x0000000518057220 */ /* 0x040fe20000400000 */
[C---:B------:R-:W-:Y:S01]  /*ae80*/  FMUL R6, R24.reuse, R6 ;  /* 0x0000000618067220 */ /* 0x040fe20000400000 */
[C---:B------:R-:W-:Y:S01]  /*ae90*/  FMUL R7, R24.reuse, R7 ;  /* 0x0000000718077220 */ /* 0x040fe20000400000 */
[C---:B------:R-:W-:Y:S01]  /*aea0*/  FFMA R4, R27.reuse, R0, R4 ;  /* 0x000000001b047223 */ /* 0x040fe20000000004 */
[C---:B------:R-:W-:Y:S01]  /*aeb0*/  FFMA R5, R27.reuse, R2, R5 ;  /* 0x000000021b057223 */ /* 0x040fe20000000005 */
[C---:B------:R-:W-:Y:S01]  /*aec0*/  FFMA R6, R27.reuse, R3, R6 ;  /* 0x000000031b067223 */ /* 0x040fe20000000006 */
[C---:B------:R-:W-:Y:S01]  /*aed0*/  FFMA R7, R27.reuse, R20, R7 ;  /* 0x000000141b077223 */ /* 0x040fe20000000007 */
[C---:B------:R-:W-:Y:S01]  /*aee0*/  FMUL R8, R24.reuse, R8 ;  /* 0x0000000818087220 */ /* 0x040fe20000400000 */
[C---:B------:R-:W-:Y:S01]  /*aef0*/  FMUL R9, R24.reuse, R9 ;  /* 0x0000000918097220 */ /* 0x040fe20000400000 */
[C---:B------:R-:W-:Y:S01]  /*af00*/  FMUL R10, R24.reuse, R10 ;  /* 0x0000000a180a7220 */ /* 0x040fe20000400000 */
[C---:B------:R-:W-:Y:S01]  /*af10*/  FMUL R11, R24.reuse, R11 ;  /* 0x0000000b180b7220 */ /* 0x040fe20000400000 */
[----:B------:R-:W-:Y:S01]  /*af20*/  F2FP.TF32.F32.PACK_B R4, R4 ;  /* 0x00000004ff04723e */ /* 0x000fe200024050ff */
[C---:B------:R-:W-:Y:S01]  /*af30*/  FFMA R8, R27.reuse, R21, R8 ;  /* 0x000000151b087223 */ /* 0x040fe20000000008 */
[----:B------:R-:W-:Y:S01]  /*af40*/  F2FP.TF32.F32.PACK_B R5, R5 ;  /* 0x00000005ff05723e */ /* 0x000fe200024050ff */
[C---:B------:R-:W-:Y:S01]  /*af50*/  FFMA R9, R27.reuse, R26, R9 ;  /* 0x0000001a1b097223 */ /* 0x040fe20000000009 */
[----:B------:R-:W-:Y:S01]  /*af60*/  F2FP.TF32.F32.PACK_B R6, R6 ;  /* 0x00000006ff06723e */ /* 0x000fe200024050ff */
[C---:B------:R-:W-:Y:S01]  /*af70*/  FFMA R10, R27.reuse, R29, R10 ;  /* 0x0000001d1b0a7223 */ /* 0x040fe2000000000a */
[----:B------:R-:W-:Y:S01]  /*af80*/  F2FP.TF32.F32.PACK_B R7, R7 ;  /* 0x00000007ff07723e */ /* 0x000fe200024050ff */
[C---:B------:R-:W-:Y:S01]  /*af90*/  FFMA R11, R27.reuse, R28, R11 ;  /* 0x0000001c1b0b7223 */ /* 0x040fe2000000000b */
[C---:B------:R-:W-:Y:S01]  /*afa0*/  FMUL R12, R24.reuse, R12 ;  /* 0x0000000c180c7220 */ /* 0x040fe20000400000 */
[----:B------:R-:W-:Y:S01]  /*afb0*/  F2FP.TF32.F32.PACK_B R8, R8 ;  /* 0x00000008ff08723e */ /* 0x000fe200024050ff */
[C---:B------:R-:W-:Y:S01]  /*afc0*/  FMUL R13, R24.reuse, R13 ;  /* 0x0000000d180d7220 */ /* 0x040fe20000400000 */
[----:B------:R1:W-:Y:S01]  /*afd0*/  STS.128 [R73+0x6000], R4 ;  /* 0x0060000449007388 */ /* 0x0003e20000000c00 */
        /* <DEDUP_REMOVED lines=8> */
[C---:B------:R-:W-:Y:S01]  /*b060*/  FFMA R15, R27.reuse, R32, R15 ;  /* 0x000000201b0f7223 */ /* 0x040fe2000000000f */
[C---:B------:R-:W-:Y:S01]  /*b070*/  FMUL R16, R24.reuse, R16 ;  /* 0x0000001018107220 */ /* 0x040fe20000400000 */
[----:B------:R-:W-:Y:S01]  /*b080*/  F2FP.TF32.F32.PACK_B R12, R12 ;  /* 0x0000000cff0c723e */ /* 0x000fe200024050ff */
[----:B------:R1:W-:Y:S01]  /*b090*/  STS.128 [R72+0x6010], R8 ;  /* 0x0060100848007388 */ /* 0x0003e20000000c00 */
[C---:B------:R-:W-:Y:S01]  /*b0a0*/  FMUL R17, R24.reuse, R17 ;  /* 0x0000001118117220 */ /* 0x040fe20000400000 */
[C---:B------:R-:W-:Y:S01]  /*b0b0*/  FMUL R18, R24.reuse, R18 ;  /* 0x0000001218127220 */ /* 0x040fe20000400000 */
[----:B------:R-:W-:Y:S01]  /*b0c0*/  FMUL R19, R24, R19 ;  /* 0x0000001318137220 */ /* 0x000fe20000400000 */
[----:B------:R-:W-:Y:S01]  /*b0d0*/  F2FP.TF32.F32.PACK_B R13, R13 ;  /* 0x0000000dff0d723e */ /* 0x000fe200024050ff */
[C---:B------:R-:W-:Y:S01]  /*b0e0*/  FFMA R16, R27.reuse, R35, R16 ;  /* 0x000000231b107223 */ /* 0x040fe20000000010 */
[----:B------:R-:W-:Y:S01]  /*b0f0*/  F2FP.TF32.F32.PACK_B R14, R14 ;  /* 0x0000000eff0e723e */ /* 0x000fe200024050ff */
[C---:B------:R-:W-:Y:S01]  /*b100*/  FFMA R17, R27.reuse, R34, R17 ;  /* 0x000000221b117223 */ /* 0x040fe20000000011 */
[----:B------:R-:W-:Y:S01]  /*b110*/  F2FP.TF32.F32.PACK_B R15, R15 ;  /* 0x0000000fff0f723e */ /* 0x000fe200024050ff */
[C---:B------:R-:W-:Y:S01]  /*b120*/  FFMA R18, R27.reuse, R37, R18 ;  /* 0x000000251b127223 */ /* 0x040fe20000000012 */
[----:B------:R-:W-:Y:S01]  /*b130*/  FFMA R19, R27, R36, R19 ;  /* 0x000000241b137223 */ /* 0x000fe20000000013 */
[----:B------:R-:W-:Y:S02]  /*b140*/  F2FP.TF32.F32.PACK_B R16, R16 ;  /* 0x00000010ff10723e */ /* 0x000fe400024050ff */
        /* <DEDUP_REMOVED lines=23> */
[----:B---3--:R-:W-:Y:S01]  /*b2c0*/  UMOV UR8, UR6 ;  /* 0x0000000600087c82 */ /* 0x008fe20008000000 */
[----:B------:R-:W-:Y:S02]  /*b2d0*/  UMOV UR9, UR7 ;  /* 0x0000000700097c82 */ /* 0x000fe40008000000 */
[----:B------:R3:W-:Y:S01]  /*b2e0*/  UTMASTG.4D.IM2COL [UR8], [UR4] ;  /* 0x00000008040073b5 */ /* 0x0007e20008058000 */
[----:B------:R0:W-:Y:S01]  /*b2f0*/  UTMACMDFLUSH ;  /* 0x00000000000079b7 */ /* 0x0001e20000000000 */
[----:B---3--:R-:W-:Y:S04]  /*b300*/  DEPBAR.LE SB0, 0x1 ;  /* 0x000080400000791a */ /* 0x008fe80000000000 */
.L_x_137:
[----:B------:R-:W-:Y:S05]  /*b310*/  BSYNC.RECONVERGENT B0 ;  /* 0x0000000000007941 */ /* 0x000fea0003800200 */
.L_x_136:
[----:B------:R-:W-:Y:S01]  /*b320*/  BAR.SYNC.DEFER_BLOCKING 0x1, 0x80 ;  /* 0x0042000000007b1d */ /* 0x000fe20000010000 */
[----:B------:R-:W-:Y:S01]  /*b330*/  UISETP.NE.AND UP0, UPT, UR49, -0x4, UPT ;  /* 0xfffffffc3100788c */ /* 0x000fe2000bf05270 */
[----:B------:R-:W-:Y:S08]  /*b340*/  IADD3 R0, PT, PT, R22, 0x1, RZ ;  /* 0x0000000116007810 */ /* 0x000ff00007ffe0ff */
[----:B------:R-:W-:Y:S05]  /*b350*/  BRA.U !UP0, `(.L_x_138) ;  /* 0x0000000108247547 */ /* 0x000fea000b800000 */
[----:B------:R-:W-:Y:S01]  /*b360*/  ISETP.NE.AND P0, PT, R84, RZ, PT ;  /* 0x000000ff5400720c */ /* 0x000fe20003f05270 */
[----:B------:R-:W-:Y:S01]  /*b370*/  IMAD.U32 R2, RZ, RZ, UR47 ;  /* 0x0000002fff027e24 */ /* 0x000fe2000f8e00ff */
[----:B------:R-:W-:Y:S04]  /*b380*/  UIADD3 UR4, UPT, UPT, UR47, 0x1, URZ ;  /* 0x000000012f047890 */ /* 0x000fe8000fffe0ff */
[----:B------:R-:W-:Y:S04]  /*b390*/  UISETP.NE.AND UP0, UPT, UR4, 0x4, UPT ;  /* 0x000000040400788c */ /* 0x000fe8000bf05270 */
[----:B------:R-:W-:Y:S03]  /*b3a0*/  USEL UR47, UR4, URZ, UP0 ;  /* 0x000000ff042f7287 */ /* 0x000fe60008000000 */
[----:B------:R-:W-:Y:S05]  /*b3b0*/  @P0 LEA R2, R2, UR44, 0x3 ;  /* 0x0000002c02020c11 */ /* 0x000fea000f8e18ff */
[----:B------:R-:W-:Y:S05]  /*b3c0*/  @P0 VIADD R3, R2, 0x80 ;  /* 0x0000008002030836 */ /* 0x000fea0000000000 */
[----:B------:R-:W-:Y:S04]  /*b3d0*/  @P0 PRMT R3, R90, 0x654, R3 ;  /* 0x000006545a030816 */ /* 0x000fe80000000003 */
[----:B------:R3:W-:Y:S03]  /*b3e0*/  @P0 SYNCS.ARRIVE.TRANS64.RED.A1T0 RZ, [R3+URZ], RZ ;  /* 0x000000ff03ff09a7 */ /* 0x0007e600081004ff */
.L_x_138:
[----:B------:R-:W-:Y:S01]  /*b3f0*/  R2UR UR5, R62 ;  /* 0x000000003e0572ca */ /* 0x000fe200000e0000 */
[----:B------:R-:W-:Y:S01]  /*b400*/  UISETP.NE.AND UP0, UPT, UR58, URZ, UPT ;  /* 0x000000ff3a00728c */ /* 0x000fe2000bf05270 */
[----:B------:R-:W-:Y:S01]  /*b410*/  R2UR UR4, R63 ;  /* 0x000000003f0472ca */ /* 0x000fe200000e0000 */
[----:B------:R-:W-:Y:S01]  /*b420*/  UIADD3 UR49, UPT, UPT, UR49, 0x4, URZ ;  /* 0x0000000431317890 */ /* 0x000fe2000fffe0ff */
[----:B------:R-:W-:Y:S01]  /*b430*/  ISETP.NE.AND P0, PT, R0, 0x2, PT ;  /* 0x000000020000780c */ /* 0x000fe20003f05270 */
[----:B------:R-:W-:Y:S01]  /*b440*/  UMOV UR48, UR59 ;  /* 0x0000003b00307c82 */ /* 0x000fe20008000000 */
[----:B------:R-:W-:Y:S02]  /*b450*/  LOP3.LUT R68, R68, 0x1, RZ, 0x3c, !PT ;  /* 0x0000000144447812 */ /* 0x000fe400078e3cff */
[----:B------:R-:W-:Y:S02]  /*b460*/  SEL R2, RZ, 0x1, P0 ;  /* 0x00000001ff027807 */ /* 0x000fe40000000000 */
[----:B------:R-:W-:Y:S02]  /*b470*/  SEL R22, R0, RZ, P0 ;  /* 0x000000ff00167207 */ /* 0x000fe40000000000 */
[----:B------:R-:W-:Y:S01]  /*b480*/  LOP3.LUT R69, R69, R2, RZ, 0x3c, !PT ;  /* 0x0000000245457212 */ /* 0x000fe200078e3cff */
[----:B------:R-:W-:Y:S02]  /*b490*/  UIADD3 UR20, UPT, UPT, UR36, UR5, URZ ;  /* 0x0000000524147290 */ /* 0x000fe4000fffe0ff */
[----:B------:R-:W-:Y:S01]  /*b4a0*/  UIADD3 UR45, UPT, UPT, UR37, UR4, URZ ;  /* 0x00000004252d7290 */ /* 0x000fe2000fffe0ff */
[----:B------:R-:W-:Y:S11]  /*b4b0*/  BRA.U UP0, `(.L_x_139) ;  /* 0xffffffc9004c7547 */ /* 0x000ff6000b83ffff */
[----:B------:R-:W-:-:S13]  /*b4c0*/  R2UR UR4, R66 ;  /* 0x00000000420472ca */ /* 0x000fda00000e0000 */
[----:B------:R-:W-:-:S09]  /*b4d0*/  UISETP.NE.AND UP0, UPT, UR4, URZ, UPT ;  /* 0x000000ff0400728c */ /* 0x000fd2000bf05270 */
[----:B------:R-:W-:Y:S05]  /*b4e0*/  BRA.U !UP0, `(.L_x_140) ;  /* 0x0000000108487547 */ /* 0x000fea000b800000 */
[----:B------:R-:W4:Y:S02]  /*b4f0*/  LDCU.64 UR4, c[0x0][0x890] ;  /* 0x00011200ff0477ac */ /* 0x000f240008000a00 */
[----:B----4-:R-:W-:-:S04]  /*b500*/  UISETP.NE.U32.AND UP0, UPT, UR4, URZ, UPT ;  /* 0x000000ff0400728c */ /* 0x010fc8000bf05070 */
[----:B------:R-:W-:-:S09]  /*b510*/  UISETP.NE.AND.EX UP0, UPT, UR5, URZ, UPT, UP0 ;  /* 0x000000ff0500728c */ /* 0x000fd2000bf05300 */
[----:B------:R-:W-:Y:S05]  /*b520*/  BRA.U UP0, `(.L_x_141) ;  /* 0x00000001000c7547 */ /* 0x000fea000b800000 */
[----:B------:R-:W-:-:S13]  /*b530*/  FSETP.NEU.AND P0, PT, R27, RZ, PT ;  /* 0x000000ff1b00720b */ /* 0x000fda0003f0d000 */
[----:B------:R-:W-:Y:S05]  /*b540*/  @!P0 EXIT ;  /* 0x000000000000894d */ /* 0x000fea0003800000 */
[----:B------:R-:W-:Y:S05]  /*b550*/  BRA `(.L_x_140) ;  /* 0x00000000002c7947 */ /* 0x000fea0003800000 */
.L_x_141:
[----:B------:R-:W-:Y:S01]  /*b560*/  ISETP.NE.AND P0, PT, R83, RZ, PT ;  /* 0x000000ff5300720c */ /* 0x000fe20003f05270 */
[----:B------:R-:W-:-:S12]  /*b570*/  BSSY.RECONVERGENT B0, `(.L_x_140) ;  /* 0x0000009000007945 */ /* 0x000fd80003800200 */
[----:B------:R-:W-:Y:S05]  /*b580*/  @P0 BRA `(.L_x_142) ;  /* 0x0000000000140947 */ /* 0x000fea0003800000 */
[----:B------:R-:W4:Y:S02]  /*b590*/  LDCU.64 UR4, c[0x0][0x888] ;  /* 0x00011100ff0477ac */ /* 0x000f240008000a00 */
[----:B----4-:R-:W-:-:S04]  /*b5a0*/  ISETP.NE.U32.AND P0, PT, RZ, UR4, PT ;  /* 0x00000004ff007c0c */ /* 0x010fc8000bf05070 */
[----:B------:R-:W-:-:S13]  /*b5b0*/  ISETP.NE.AND.EX P0, PT, RZ, UR5, PT, P0 ;  /* 0x00000005ff007c0c */ /* 0x000fda000bf05300 */
[----:B------:R-:W-:Y:S05]  /*b5c0*/  @!P0 EXIT ;  /* 0x000000000000894d */ /* 0x000fea0003800000 */
[----:B------:R-:W-:Y:S05]  /*b5d0*/  BRA `(.L_x_143) ;  /* 0x0000000000087947 */ /* 0x000fea0003800000 */
.L_x_142:
[----:B------:R-:W-:-:S13]  /*b5e0*/  FSETP.NEU.AND P0, PT, R27, RZ, PT ;  /* 0x000000ff1b00720b */ /* 0x000fda0003f0d000 */
[----:B------:R-:W-:Y:S05]  /*b5f0*/  @!P0 EXIT ;  /* 0x000000000000894d */ /* 0x000fea0003800000 */
.L_x_143:
[----:B------:R-:W-:Y:S05]  /*b600*/  BSYNC.RECONVERGENT B0 ;  /* 0x0000000000007941 */ /* 0x000fea0003800200 */
.L_x_140:
[----:B------:R-:W4:Y:S01]  /*b610*/  S2UR UR5, SR_CgaCtaId ;  /* 0x00000000000579c3 */ /* 0x000f220000008800 */
[----:B------:R-:W-:Y:S01]  /*b620*/  ULEA UR4, UR47, UR44, 0x3 ;  /* 0x0000002c2f047291 */ /* 0x000fe2000f8e18ff */
[----:B------:R-:W-:-:S04]  /*b630*/  DEPBAR.LE SB0, 0x0 ;  /* 0x000080000000791a */ /* 0x000fc80000000000 */
[----:B------:R-:W-:-:S04]  /*b640*/  UIADD3 UR4, UPT, UPT, UR4, 0x80, URZ ;  /* 0x0000008004047890 */ /* 0x000fc8000fffe0ff */
[----:B----4-:R-:W-:-:S09]  /*b650*/  UPRMT UR4, UR5, 0x654, UR4 ;  /* 0x0000065405047896 */ /* 0x010fd20008000004 */
[----:B------:R-:W-:Y:S01]  /*b660*/  SYNCS.ARRIVE.TRANS64.RED.A1T0 RZ, [UR4], RZ ;  /* 0x000000ffffff79a7 */ /* 0x000fe20008100404 */
[----:B------:R-:W-:Y:S05]  /*b670*/  EXIT ;  /* 0x000000000000794d */ /* 0x000fea0003800000 */
.L_x_24:
[----:B------:R-:W-:Y:S07]  /*b680*/  MOV R9, UR6 ;  /* 0x0000000600097c02 */ /* 0x000fee0008000f00 */
.L_x_144:
[----:B---3--:R3:W4:Y:S02]  /*b690*/  SYNCS.PHASECHK.TRANS64.TRYWAIT P0, [R9+URZ+0x30], R24 ;  /* 0x00003018090075a7 */ /* 0x00872400080011ff */
[----:B----4-:R-:W-:Y:S05]  /*b6a0*/  @!P0 NANOSLEEP.SYNCS 0x989680 ;  /* 0x009896800000895d */ /* 0x010fea0003900000 */
[----:B------:R-:W4:Y:S02]  /*b6b0*/  @!P0 SYNCS.PHASECHK.TRANS64 P0, [R9+URZ+0x30], R24 ;  /* 0x00003018090085a7 */ /* 0x000f2400080010ff */
[----:B----4-:R-:W-:Y:S05]  /*b6c0*/  @!P0 BRA `(.L_x_144) ;  /* 0xfffffffc00f08947 */ /* 0x010fea000383ffff */
[----:B------:R-:W-:Y:S05]  /*b6d0*/  BRA `(.L_x_23) ;  /* 0xffffff6c000c7947 */ /* 0x000fea000383ffff */
.L_x_31:
[----:B------:R-:W-:Y:S07]  /*b6e0*/  MOV R24, UR6 ;  /* 0x0000000600187c02 */ /* 0x000fee0008000f00 */
.L_x_145:
[----:B---3--:R3:W1:Y:S02]  /*b6f0*/  SYNCS.PHASECHK.TRANS64.TRYWAIT P0, [R24+URZ+0x30], R27 ;  /* 0x0000301b180075a7 */ /* 0x00866400080011ff */
[----:B-1----:R-:W-:Y:S05]  /*b700*/  @!P0 NANOSLEEP.SYNCS 0x989680 ;  /* 0x009896800000895d */ /* 0x002fea0003900000 */
[----:B------:R-:W1:Y:S02]  /*b710*/  @!P0 SYNCS.PHASECHK.TRANS64 P0, [R24+URZ+0x30], R27 ;  /* 0x0000301b180085a7 */ /* 0x000e6400080010ff */
[----:B-1----:R-:W-:Y:S05]  /*b720*/  @!P0 BRA `(.L_x_145) ;  /* 0xfffffffc00f08947 */ /* 0x002fea000383ffff */
[----:B------:R-:W-:Y:S05]  /*b730*/  BRA `(.L_x_30) ;  /* 0xffffff80000c7947 */ /* 0x000fea000383ffff */
.L_x_36:
[----:B------:R-:W-:-:S07]  /*b740*/  MOV R0, UR71 ;  /* 0x0000004700007c02 */ /* 0x000fce0008000f00 */
.L_x_146:
[----:B--2---:R2:W3:Y:S02]  /*b750*/  SYNCS.PHASECHK.TRANS64.TRYWAIT P0, [R0+URZ+0xb0], R3 ;  /* 0x0000b003000075a7 */ /* 0x0044e400080011ff */
[----:B---3--:R-:W-:Y:S05]  /*b760*/  @!P0 NANOSLEEP.SYNCS 0x989680 ;  /* 0x009896800000895d */ /* 0x008fea0003900000 */
[----:B------:R-:W3:Y:S02]  /*b770*/  @!P0 SYNCS.PHASECHK.TRANS64 P0, [R0+URZ+0xb0], R3 ;  /* 0x0000b003000085a7 */ /* 0x000ee400080010ff */
[----:B---3--:R-:W-:Y:S05]  /*b780*/  @!P0 BRA `(.L_x_146) ;  /* 0xfffffffc00f08947 */ /* 0x008fea000383ffff */
[----:B------:R-:W-:Y:S05]  /*b790*/  BRA `(.L_x_147) ;  /* 0xffffff8800dc7947 */ /* 0x000fea000383ffff */
.L_x_40:
[----:B------:R-:W-:-:S07]  /*b7a0*/  MOV R0, UR4 ;  /* 0x0000000400007c02 */ /* 0x000fce0008000f00 */
.L_x_148:
[----:B--2---:R2:W3:Y:S02]  /*b7b0*/  SYNCS.PHASECHK.TRANS64.TRYWAIT P0, [R0+URZ], R3 ;  /* 0x00000003000075a7 */ /* 0x0044e400080011ff */
[----:B---3--:R-:W-:Y:S05]  /*b7c0*/  @!P0 NANOSLEEP.SYNCS 0x989680 ;  /* 0x009896800000895d */ /* 0x008fea0003900000 */
[----:B------:R-:W3:Y:S02]  /*b7d0*/  @!P0 SYNCS.PHASECHK.TRANS64 P0, [R0+URZ], R3 ;  /* 0x00000003000085a7 */ /* 0x000ee400080010ff */
[----:B---3--:R-:W-:Y:S05]  /*b7e0*/  @!P0 BRA `(.L_x_148) ;  /* 0xfffffffc00f08947 */ /* 0x008fea000383ffff */
[----:B------:R-:W-:Y:S05]  /*b7f0*/  BRA `(.L_x_149) ;  /* 0xffffff9000b47947 */ /* 0x000fea000383ffff */
.L_x_41:
[----:B------:R-:W-:-:S07]  /*b800*/  MOV R0, UR5 ;  /* 0x0000000500007c02 */ /* 0x000fce0008000f00 */
.L_x_150:
[----:B--2---:R2:W3:Y:S02]  /*b810*/  SYNCS.PHASECHK.TRANS64.TRYWAIT P0, [R0+URZ], R3 ;  /* 0x00000003000075a7 */ /* 0x0044e400080011ff */
[----:B---3--:R-:W-:Y:S05]  /*b820*/  @!P0 NANOSLEEP.SYNCS 0x989680 ;  /* 0x009896800000895d */ /* 0x008fea0003900000 */
[----:B------:R-:W3:Y:S02]  /*b830*/  @!P0 SYNCS.PHASECHK.TRANS64 P0, [R0+URZ], R3 ;  /* 0x00000003000085a7 */ /* 0x000ee400080010ff */
[----:B---3--:R-:W-:Y:S05]  /*b840*/  @!P0 BRA `(.L_x_150) ;  /* 0xfffffffc00f08947 */ /* 0x008fea000383ffff */
[----:B------:R-:W-:Y:S05]  /*b850*/  BRA `(.L_x_151) ;  /* 0xffffff9000c47947 */ /* 0x000fea000383ffff */
.L_x_42:
[----:B------:R-:W-:-:S07]  /*b860*/  MOV R0, UR5 ;  /* 0x0000000500007c02 */ /* 0x000fce0008000f00 */
.L_x_152:
[----:B--2---:R2:W3:Y:S02]  /*b870*/  SYNCS.PHASECHK.TRANS64.TRYWAIT P0, [R0+URZ], R3 ;  /* 0x00000003000075a7 */ /* 0x0044e400080011ff */
[----:B---3--:R-:W-:Y:S05]  /*b880*/  @!P0 NANOSLEEP.SYNCS 0x989680 ;  /* 0x009896800000895d */ /* 0x008fea0003900000 */
[----:B------:R-:W3:Y:S02]  /*b890*/  @!P0 SYNCS.PHASECHK.TRANS64 P0, [R0+URZ], R3 ;  /* 0x00000003000085a7 */ /* 0x000ee400080010ff */
[----:B---3--:R-:W-:Y:S05]  /*b8a0*/  @!P0 BRA `(.L_x_152) ;  /* 0xfffffffc00f08947 */ /* 0x008fea000383ffff */
[----:B------:R-:W-:Y:S05]  /*b8b0*/  BRA `(.L_x_153) ;  /* 0xffffff9000d47947 */ /* 0x000fea000383ffff */
.L_x_43:
[----:B------:R-:W-:-:S07]  /*b8c0*/  MOV R0, UR5 ;  /* 0x0000000500007c02 */ /* 0x000fce0008000f00 */
.L_x_154:
[----:B--2---:R2:W3:Y:S02]  /*b8d0*/  SYNCS.PHASECHK.TRANS64.TRYWAIT P0, [R0+URZ], R3 ;  /* 0x00000003000075a7 */ /* 0x0044e400080011ff */
[----:B---3--:R-:W-:Y:S05]  /*b8e0*/  @!P0 NANOSLEEP.SYNCS 0x989680 ;  /* 0x009896800000895d */ /* 0x008fea0003900000 */
[----:B------:R-:W3:Y:S02]  /*b8f0*/  @!P0 SYNCS.PHASECHK.TRANS64 P0, [R0+URZ], R3 ;  /* 0x00000003000085a7 */ /* 0x000ee400080010ff */
[----:B---3--:R-:W-:Y:S05]  /*b900*/  @!P0 BRA `(.L_x_154) ;  /* 0xfffffffc00f08947 */ /* 0x008fea000383ffff */
[----:B------:R-:W-:Y:S05]  /*b910*/  BRA `(.L_x_155) ;  /* 0xffffff9000e47947 */ /* 0x000fea000383ffff */
.L_x_44:
[----:B------:R-:W-:-:S07]  /*b920*/  MOV R0, UR5 ;  /* 0x0000000500007c02 */ /* 0x000fce0008000f00 */
.L_x_156:
[----:B--2---:R2:W3:Y:S02]  /*b930*/  SYNCS.PHASECHK.TRANS64.TRYWAIT P0, [R0+URZ], R3 ;  /* 0x00000003000075a7 */ /* 0x0044e400080011ff */
[----:B---3--:R-:W-:Y:S05]  /*b940*/  @!P0 NANOSLEEP.SYNCS 0x989680 ;  /* 0x009896800000895d */ /* 0x008fea0003900000 */
[----:B------:R-:W3:Y:S02]  /*b950*/  @!P0 SYNCS.PHASECHK.TRANS64 P0, [R0+URZ], R3 ;  /* 0x00000003000085a7 */ /* 0x000ee400080010ff */
[----:B---3--:R-:W-:Y:S05]  /*b960*/  @!P0 BRA `(.L_x_156) ;  /* 0xfffffffc00f08947 */ /* 0x008fea000383ffff */
[----:B------:R-:W-:Y:S05]  /*b970*/  BRA `(.L_x_157) ;  /* 0xffffff9000f47947 */ /* 0x000fea000383ffff */
.L_x_47:
[----:B------:R-:W-:-:S07]  /*b980*/  MOV R4, UR4 ;  /* 0x0000000400047c02 */ /* 0x000fce0008000f00 */
.L_x_158:
[----:B--2---:R2:W3:Y:S02]  /*b990*/  SYNCS.PHASECHK.TRANS64.TRYWAIT P1, [R4+URZ+0xb8], R7 ;  /* 0x0000b807040075a7 */ /* 0x0044e400080211ff */
[----:B---3--:R-:W-:Y:S05]  /*b9a0*/  @!P1 NANOSLEEP.SYNCS 0x989680 ;  /* 0x009896800000995d */ /* 0x008fea0003900000 */
[----:B------:R-:W3:Y:S02]  /*b9b0*/  @!P1 SYNCS.PHASECHK.TRANS64 P1, [R4+URZ+0xb8], R7 ;  /* 0x0000b807040095a7 */ /* 0x000ee400080210ff */
[----:B---3--:R-:W-:Y:S05]  /*b9c0*/  @!P1 BRA `(.L_x_158) ;  /* 0xfffffffc00f09947 */ /* 0x008fea000383ffff */
[----:B------:R-:W-:Y:S05]  /*b9d0*/  BRA `(.L_x_159) ;  /* 0xffffff9400647947 */ /* 0x000fea000383ffff */
.L_x_48:
[----:B--2---:R-:W-:-:S07]  /*b9e0*/  MOV R4, UR4 ;  /* 0x0000000400047c02 */ /* 0x004fce0008000f00 */
.L_x_160:
[----:B--2---:R2:W3:Y:S02]  /*b9f0*/  SYNCS.PHASECHK.TRANS64.TRYWAIT P1, [R4+URZ+0xb0], R5 ;  /* 0x0000b005040075a7 */ /* 0x0044e400080211ff */
[----:B---3--:R-:W-:Y:S05]  /*ba00*/  @!P1 NANOSLEEP.SYNCS 0x989680 ;  /* 0x009896800000995d */ /* 0x008fea0003900000 */
[----:B------:R-:W3:Y:S02]  /*ba10*/  @!P1 SYNCS.PHASECHK.TRANS64 P1, [R4+URZ+0xb0], R5 ;  /* 0x0000b005040095a7 */ /* 0x000ee400080210ff */
[----:B---3--:R-:W-:Y:S05]  /*ba20*/  @!P1 BRA `(.L_x_160) ;  /* 0xfffffffc00f09947 */ /* 0x008fea000383ffff */
[----:B------:R-:W-:Y:S05]  /*ba30*/  BRA `(.L_x_161) ;  /* 0xffffff94006c7947 */ /* 0x000fea000383ffff */
.L_x_58:
[----:B--2---:R-:W-:-:S04]  /*ba40*/  MOV R0, UR5 ;  /* 0x0000000500007c02 */ /* 0x004fc80008000f00 */
[----:B------:R2:W3:Y:S03]  /*ba50*/  SYNCS.PHASECHK.TRANS64.TRYWAIT P0, [R0+URZ+0x8], R7 ;  /* 0x00000807000075a7 */ /* 0x0004e600080011ff */
[----:B---3--:R-:W-:Y:S05]  /*ba60*/  @!P0 NANOSLEEP.SYNCS 0x989680 ;  /* 0x009896800000895d */ /* 0x008fea0003900000 */
[----:B------:R-:W3:Y:S02]  /*ba70*/  @!P0 SYNCS.PHASECHK.TRANS64 P0, [R0+URZ+0x8], R7 ;  /* 0x00000807000085a7 */ /* 0x000ee400080010ff */
[----:B---3--:R-:W-:Y:S05]  /*ba80*/  @!P0 BRA `(.L_x_58) ;  /* 0xfffffffc00ec8947 */ /* 0x008fea000383ffff */
[----:B------:R-:W-:Y:S05]  /*ba90*/  BRA `(.L_x_57) ;  /* 0xffffff9800387947 */ /* 0x000fea000383ffff */
.L_x_60:
[----:B------:R-:W-:Y:S01]  /*baa0*/  BSSY B0, `(.L_x_162) ;  /* 0x0000006000007945 */ /* 0x000fe20003800000 */
[----:B------:R-:W-:-:S07]  /*bab0*/  MOV R15, 0xffffffff ;  /* 0xffffffff000f7802 */ /* 0x000fce0000000f00 */
[----:B-12--5:R-:W-:Y:S05]  /*bac0*/  WARPSYNC.COLLECTIVE R15, `(.L_x_163) ;  /* 0x000000000f0c7348 */ /* 0x026fea0003c00000 */
[----:B------:R-:W-:Y:S02]  /*bad0*/  ELECT P6, UR79, PT ;  /* 0x00000000004f782f */ /* 0x000fe400038c0000 */
[----:B------:R-:W-:Y:S01]  /*bae0*/  MOV R14, UR79 ;  /* 0x0000004f000e7c02 */ /* 0x000fe20008000f00 */
[----:B-12--5:R-:W-:Y:S10]  /*baf0*/  ENDCOLLECTIVE ;  /* 0x000000000000791b */ /* 0x026ff40003800000 */
.L_x_163:
[----:B------:R-:W-:Y:S05]  /*bb00*/  BSYNC B0 ;  /* 0x0000000000007941 */ /* 0x000fea0003800000 */
.L_x_162:
[----:B------:R-:W-:Y:S05]  /*bb10*/  BRA `(.L_x_164) ;  /* 0xffffff9800687947 */ /* 0x000fea000383ffff */
.L_x_62:
[----:B--2---:R-:W-:-:S04]  /*bb20*/  MOV R0, UR5 ;  /* 0x0000000500007c02 */ /* 0x004fc80008000f00 */
[----:B------:R2:W3:Y:S03]  /*bb30*/  SYNCS.PHASECHK.TRANS64.TRYWAIT P0, [R0+URZ+0x8], R5 ;  /* 0x00000805000075a7 */ /* 0x0004e600080011ff */
[----:B---3--:R-:W-:Y:S05]  /*bb40*/  @!P0 NANOSLEEP.SYNCS 0x989680 ;  /* 0x009896800000895d */ /* 0x008fea0003900000 */
[----:B------:R-:W3:Y:S02]  /*bb50*/  @!P0 SYNCS.PHASECHK.TRANS64 P0, [R0+URZ+0x8], R5 ;  /* 0x00000805000085a7 */ /* 0x000ee400080010ff */
[----:B---3--:R-:W-:Y:S05]  /*bb60*/  @!P0 BRA `(.L_x_62) ;  /* 0xfffffffc00ec8947 */ /* 0x008fea000383ffff */
[----:B------:R-:W-:Y:S05]  /*bb70*/  BRA `(.L_x_61) ;  /* 0xffffff98006c7947 */ /* 0x000fea000383ffff */
.L_x_63:
[----:B------:R-:W-:-:S07]  /*bb80*/  MOV R4, UR22 ;  /* 0x0000001600047c02 */ /* 0x000fce0008000f00 */
.L_x_165:
[----:B-1----:R1:W2:Y:S02]  /*bb90*/  SYNCS.PHASECHK.TRANS64.TRYWAIT P0, [R4+URZ+0xb0], R5 ;  /* 0x0000b005040075a7 */ /* 0x0022a400080011ff */
[----:B--2---:R-:W-:Y:S05]  /*bba0*/  @!P0 NANOSLEEP.SYNCS 0x989680 ;  /* 0x009896800000895d */ /* 0x004fea0003900000 */
[----:B------:R-:W2:Y:S02]  /*bbb0*/  @!P0 SYNCS.PHASECHK.TRANS64 P0, [R4+URZ+0xb0], R5 ;  /* 0x0000b005040085a7 */ /* 0x000ea400080010ff */
[----:B--2---:R-:W-:Y:S05]  /*bbc0*/  @!P0 BRA `(.L_x_165) ;  /* 0xfffffffc00f08947 */ /* 0x004fea000383ffff */
[----:B------:R-:W-:Y:S05]  /*bbd0*/  BRA `(.L_x_166) ;  /* 0xffffff9c00847947 */ /* 0x000fea000383ffff */
.L_x_65:
[----:B------:R-:W-:-:S07]  /*bbe0*/  MOV R4, UR27 ;  /* 0x0000001b00047c02 */ /* 0x000fce0008000f00 */
.L_x_167:
[----:B-1----:R1:W2:Y:S02]  /*bbf0*/  SYNCS.PHASECHK.TRANS64.TRYWAIT P0, [R4+URZ+0xd0], R5 ;  /* 0x0000d005040075a7 */ /* 0x0022a400080011ff */
[----:B--2---:R-:W-:Y:S05]  /*bc00*/  @!P0 NANOSLEEP.SYNCS 0x989680 ;  /* 0x009896800000895d */ /* 0x004fea0003900000 */
[----:B------:R-:W2:Y:S02]  /*bc10*/  @!P0 SYNCS.PHASECHK.TRANS64 P0, [R4+URZ+0xd0], R5 ;  /* 0x0000d005040085a7 */ /* 0x000ea400080010ff */
[----:B--2---:R-:W-:Y:S05]  /*bc20*/  @!P0 BRA `(.L_x_167) ;  /* 0xfffffffc00f08947 */ /* 0x004fea000383ffff */
[----:B------:R-:W-:Y:S05]  /*bc30*/  BRA `(.L_x_64) ;  /* 0xffffff9c00a47947 */ /* 0x000fea000383ffff */
.L_x_69:
[----:B-1----:R-:W-:Y:S07]  /*bc40*/  MOV R4, UR20 ;  /* 0x0000001400047c02 */ /* 0x002fee0008000f00 */
.L_x_168:
[----:B-1----:R1:W2:Y:S02]  /*bc50*/  SYNCS.PHASECHK.TRANS64.TRYWAIT P0, [R4+URZ], R7 ;  /* 0x00000007040075a7 */ /* 0x0022a400080011ff */
[----:B--2---:R-:W-:Y:S05]  /*bc60*/  @!P0 NANOSLEEP.SYNCS 0x989680 ;  /* 0x009896800000895d */ /* 0x004fea0003900000 */
[----:B------:R-:W2:Y:S02]  /*bc70*/  @!P0 SYNCS.PHASECHK.TRANS64 P0, [R4+URZ], R7 ;  /* 0x00000007040085a7 */ /* 0x000ea400080010ff */
[----:B--2---:R-:W-:Y:S05]  /*bc80*/  @!P0 BRA `(.L_x_168) ;  /* 0xfffffffc00f08947 */ /* 0x004fea000383ffff */
[----:B------:R-:W-:Y:S05]  /*bc90*/  BRA `(.L_x_68) ;  /* 0xffffff9c00c87947 */ /* 0x000fea000383ffff */
.L_x_73:
[----:B--2---:R-:W-:-:S07]  /*bca0*/  MOV R2, UR4 ;  /* 0x0000000400027c02 */ /* 0x004fce0008000f00 */
.L_x_169:
[----:B--2---:R2:W3:Y:S02]  /*bcb0*/  SYNCS.PHASECHK.TRANS64.TRYWAIT P0, [R2+URZ], R3 ;  /* 0x00000003020075a7 */ /* 0x0044e400080011ff */
[----:B---3--:R-:W-:Y:S05]  /*bcc0*/  @!P0 NANOSLEEP.SYNCS 0x989680 ;  /* 0x009896800000895d */ /* 0x008fea0003900000 */
[----:B------:R-:W3:Y:S02]  /*bcd0*/  @!P0 SYNCS.PHASECHK.TRANS64 P0, [R2+URZ], R3 ;  /* 0x00000003020085a7 */ /* 0x000ee400080010ff */
[----:B---3--:R-:W-:Y:S05]  /*bce0*/  @!P0 BRA `(.L_x_169) ;  /* 0xfffffffc00f08947 */ /* 0x008fea000383ffff */
[----:B------:R-:W-:Y:S05]  /*bcf0*/  BRA `(.L_x_170) ;  /* 0xffffffa400307947 */ /* 0x000fea000383ffff */
.L_x_76:
[----:B------:R-:W-:-:S07]  /*bd00*/  MOV R2, UR22 ;  /* 0x0000001600027c02 */ /* 0x000fce0008000f00 */
.L_x_171:
[----:B--2---:R2:W3:Y:S02]  /*bd10*/  SYNCS.PHASECHK.TRANS64.TRYWAIT P1, [R2+URZ+0xe0], R3 ;  /* 0x0000e003020075a7 */ /* 0x0044e400080211ff */
[----:B---3--:R-:W-:Y:S05]  /*bd20*/  @!P1 NANOSLEEP.SYNCS 0x989680 ;  /* 0x009896800000995d */ /* 0x008fea0003900000 */
[----:B------:R-:W3:Y:S02]  /*bd30*/  @!P1 SYNCS.PHASECHK.TRANS64 P1, [R2+URZ+0xe0], R3 ;  /* 0x0000e003020095a7 */ /* 0x000ee400080210ff */
[----:B---3--:R-:W-:Y:S05]  /*bd40*/  @!P1 BRA `(.L_x_171) ;  /* 0xfffffffc00f09947 */ /* 0x008fea000383ffff */
[----:B------:R-:W-:Y:S05]  /*bd50*/  BRA `(.L_x_172) ;  /* 0xffffffa4007c7947 */ /* 0x000fea000383ffff */
.L_x_81:
[----:B------:R-:W-:Y:S07]  /*bd60*/  MOV R2, UR31 ;  /* 0x0000001f00027c02 */ /* 0x000fee0008000f00 */
.L_x_173:
[----:B-1----:R1:W2:Y:S02]  /*bd70*/  SYNCS.PHASECHK.TRANS64.TRYWAIT P0, [R2+URZ+0xb0], R3 ;  /* 0x0000b003020075a7 */ /* 0x0022a400080011ff */
[----:B--2---:R-:W-:Y:S05]  /*bd80*/  @!P0 NANOSLEEP.SYNCS 0x989680 ;  /* 0x009896800000895d */ /* 0x004fea0003900000 */
[----:B------:R-:W2:Y:S02]  /*bd90*/  @!P0 SYNCS.PHASECHK.TRANS64 P0, [R2+URZ+0xb0], R3 ;  /* 0x0000b003020085a7 */ /* 0x000ea400080010ff */
[----:B--2---:R-:W-:Y:S05]  /*bda0*/  @!P0 BRA `(.L_x_173) ;  /* 0xfffffffc00f08947 */ /* 0x004fea000383ffff */
[----:B------:R-:W-:Y:S05]  /*bdb0*/  BRA `(.L_x_174) ;  /* 0xffffffa800d07947 */ /* 0x000fea000383ffff */
.L_x_84:
[----:B------:R-:W-:Y:S07]  /*bdc0*/  MOV R2, UR31 ;  /* 0x0000001f00027c02 */ /* 0x000fee0008000f00 */
.L_x_175:
[----:B-1----:R1:W2:Y:S02]  /*bdd0*/  SYNCS.PHASECHK.TRANS64.TRYWAIT P2, [R2+URZ+0xa8], R3 ;  /* 0x0000a803020075a7 */ /* 0x0022a400080411ff */
[----:B--2---:R-:W-:Y:S05]  /*bde0*/  @!P2 NANOSLEEP.SYNCS 0x989680 ;  /* 0x009896800000a95d */ /* 0x004fea0003900000 */
[----:B------:R-:W2:Y:S02]  /*bdf0*/  @!P2 SYNCS.PHASECHK.TRANS64 P2, [R2+URZ+0xa8], R3 ;  /* 0x0000a8030200a5a7 */ /* 0x000ea400080410ff */
[----:B--2---:R-:W-:Y:S05]  /*be00*/  @!P2 BRA `(.L_x_175) ;  /* 0xfffffffc00f0a947 */ /* 0x004fea000383ffff */
[----:B------:R-:W-:Y:S05]  /*be10*/  BRA `(.L_x_83) ;  /* 0xffffffb000347947 */ /* 0x000fea000383ffff */
.L_x_87:
[----:B-1----:R-:W-:Y:S07]  /*be20*/  MOV R3, UR31 ;  /* 0x0000001f00037c02 */ /* 0x002fee0008000f00 */
.L_x_176:
[----:B-1----:R1:W2:Y:S02]  /*be30*/  SYNCS.PHASECHK.TRANS64.TRYWAIT P1, [R3+URZ+0x80], R8 ;  /* 0x00008008030075a7 */ /* 0x0022a400080211ff */
[----:B--2---:R-:W-:Y:S05]  /*be40*/  @!P1 NANOSLEEP.SYNCS 0x989680 ;  /* 0x009896800000995d */ /* 0x004fea0003900000 */
[----:B------:R-:W2:Y:S02]  /*be50*/  @!P1 SYNCS.PHASECHK.TRANS64 P1, [R3+URZ+0x80], R8 ;  /* 0x00008008030095a7 */ /* 0x000ea400080210ff */
[----:B--2---:R-:W-:Y:S05]  /*be60*/  @!P1 BRA `(.L_x_176) ;  /* 0xfffffffc00f09947 */ /* 0x004fea000383ffff */
[----:B------:R-:W-:Y:S05]  /*be70*/  BRA `(.L_x_177) ;  /* 0xffffffb000c47947 */ /* 0x000fea000383ffff */
.L_x_88:
[----:B------:R-:W-:Y:S07]  /*be80*/  MOV R3, UR31 ;  /* 0x0000001f00037c02 */ /* 0x000fee0008000f00 */
.L_x_178:
[----:B-1----:R1:W2:Y:S02]  /*be90*/  SYNCS.PHASECHK.TRANS64.TRYWAIT P1, [R3+URZ+0x88], R8 ;  /* 0x00008808030075a7 */ /* 0x0022a400080211ff */
[----:B--2---:R-:W-:Y:S05]  /*bea0*/  @!P1 NANOSLEEP.SYNCS 0x989680 ;  /* 0x009896800000995d */ /* 0x004fea0003900000 */
[----:B------:R-:W2:Y:S02]  /*beb0*/  @!P1 SYNCS.PHASECHK.TRANS64 P1, [R3+URZ+0x88], R8 ;  /* 0x00008808030095a7 */ /* 0x000ea400080210ff */
[----:B--2---:R-:W-:Y:S05]  /*bec0*/  @!P1 BRA `(.L_x_178) ;  /* 0xfffffffc00f09947 */ /* 0x004fea000383ffff */
[----:B------:R-:W-:Y:S05]  /*bed0*/  BRA `(.L_x_179) ;  /* 0xffffffb4001c7947 */ /* 0x000fea000383ffff */
.L_x_89:
[----:B------:R-:W-:Y:S07]  /*bee0*/  MOV R3, UR31 ;  /* 0x0000001f00037c02 */ /* 0x000fee0008000f00 */
.L_x_180:
[----:B-1----:R1:W2:Y:S02]  /*bef0*/  SYNCS.PHASECHK.TRANS64.TRYWAIT P1, [R3+URZ+0x90], R8 ;  /* 0x00009008030075a7 */ /* 0x0022a400080211ff */
[----:B--2---:R-:W-:Y:S05]  /*bf00*/  @!P1 NANOSLEEP.SYNCS 0x989680 ;  /* 0x009896800000995d */ /* 0x004fea0003900000 */
[----:B------:R-:W2:Y:S02]  /*bf10*/  @!P1 SYNCS.PHASECHK.TRANS64 P1, [R3+URZ+0x90], R8 ;  /* 0x00009008030095a7 */ /* 0x000ea400080210ff */
[----:B--2---:R-:W-:Y:S05]  /*bf20*/  @!P1 BRA `(.L_x_180) ;  /* 0xfffffffc00f09947 */ /* 0x004fea000383ffff */
[----:B------:R-:W-:Y:S05]  /*bf30*/  BRA `(.L_x_181) ;  /* 0xffffffb400847947 */ /* 0x000fea000383ffff */
.L_x_90:
[----:B------:R-:W-:Y:S07]  /*bf40*/  MOV R3, UR31 ;  /* 0x0000001f00037c02 */ /* 0x000fee0008000f00 */
.L_x_182:
[----:B-1----:R1:W2:Y:S02]  /*bf50*/  SYNCS.PHASECHK.TRANS64.TRYWAIT P0, [R3+URZ+0x98], R8 ;  /* 0x00009808030075a7 */ /* 0x0022a400080011ff */
[----:B--2---:R-:W-:Y:S05]  /*bf60*/  @!P0 NANOSLEEP.SYNCS 0x989680 ;  /* 0x009896800000895d */ /* 0x004fea0003900000 */
[----:B------:R-:W2:Y:S02]  /*bf70*/  @!P0 SYNCS.PHASECHK.TRANS64 P0, [R3+URZ+0x98], R8 ;  /* 0x00009808030085a7 */ /* 0x000ea400080010ff */
[----:B--2---:R-:W-:Y:S05]  /*bf80*/  @!P0 BRA `(.L_x_182) ;  /* 0xfffffffc00f08947 */ /* 0x004fea000383ffff */
[----:B------:R-:W-:Y:S05]  /*bf90*/  BRA `(.L_x_183) ;  /* 0xffffffb400f47947 */ /* 0x000fea000383ffff */
.L_x_92:
[----:B--2---:R-:W-:-:S07]  /*bfa0*/  MOV R0, UR31 ;  /* 0x0000001f00007c02 */ /* 0x004fce0008000f00 */
.L_x_184:
[----:B-1----:R1:W2:Y:S02]  /*bfb0*/  SYNCS.PHASECHK.TRANS64.TRYWAIT P0, [R0+URZ+0x80], R3 ;  /* 0x00008003000075a7 */ /* 0x0022a400080011ff */
[----:B--2---:R-:W-:Y:S05]  /*bfc0*/  @!P0 NANOSLEEP.SYNCS 0x989680 ;  /* 0x009896800000895d */ /* 0x004fea0003900000 */
[----:B------:R-:W2:Y:S02]  /*bfd0*/  @!P0 SYNCS.PHASECHK.TRANS64 P0, [R0+URZ+0x80], R3 ;  /* 0x00008003000085a7 */ /* 0x000ea400080010ff */
[----:B--2---:R-:W-:Y:S05]  /*bfe0*/  @!P0 BRA `(.L_x_184) ;  /* 0xfffffffc00f08947 */ /* 0x004fea000383ffff */
[----:B------:R-:W-:Y:S05]  /*bff0*/  BRA `(.L_x_185) ;  /* 0xffffffb8007c7947 */ /* 0x000fea000383ffff */
.L_x_93:
[----:B-12---:R-:W-:-:S07]  /*c000*/  MOV R0, UR31 ;  /* 0x0000001f00007c02 */ /* 0x006fce0008000f00 */
.L_x_186:
[----:B-1----:R1:W2:Y:S02]  /*c010*/  SYNCS.PHASECHK.TRANS64.TRYWAIT P0, [R0+URZ+0x88], R3 ;  /* 0x00008803000075a7 */ /* 0x0022a400080011ff */
[----:B--2---:R-:W-:Y:S05]  /*c020*/  @!P0 NANOSLEEP.SYNCS 0x989680 ;  /* 0x009896800000895d */ /* 0x004fea0003900000 */
[----:B------:R-:W2:Y:S02]  /*c030*/  @!P0 SYNCS.PHASECHK.TRANS64 P0, [R0+URZ+0x88], R3 ;  /* 0x00008803000085a7 */ /* 0x000ea400080010ff */
[----:B--2---:R-:W-:Y:S05]  /*c040*/  @!P0 BRA `(.L_x_186) ;  /* 0xfffffffc00f08947 */ /* 0x004fea000383ffff */
[----:B------:R-:W-:Y:S05]  /*c050*/  BRA `(.L_x_187) ;  /* 0xffffffb8006c7947 */ /* 0x000fea000383ffff */
.L_x_94:
[----:B-12---:R-:W-:-:S07]  /*c060*/  MOV R0, UR31 ;  /* 0x0000001f00007c02 */ /* 0x006fce0008000f00 */
.L_x_188:
[----:B-1----:R1:W2:Y:S02]  /*c070*/  SYNCS.PHASECHK.TRANS64.TRYWAIT P0, [R0+URZ+0x90], R3 ;  /* 0x00009003000075a7 */ /* 0x0022a400080011ff */
[----:B--2---:R-:W-:Y:S05]  /*c080*/  @!P0 NANOSLEEP.SYNCS 0x989680 ;  /* 0x009896800000895d */ /* 0x004fea0003900000 */
[----:B------:R-:W2:Y:S02]  /*c090*/  @!P0 SYNCS.PHASECHK.TRANS64 P0, [R0+URZ+0x90], R3 ;  /* 0x00009003000085a7 */ /* 0x000ea400080010ff */
[----:B--2---:R-:W-:Y:S05]  /*c0a0*/  @!P0 BRA `(.L_x_188) ;  /* 0xfffffffc00f08947 */ /* 0x004fea000383ffff */
[----:B------:R-:W-:Y:S05]  /*c0b0*/  BRA `(.L_x_189) ;  /* 0xffffffb8005c7947 */ /* 0x000fea000383ffff */
.L_x_96:
[----:B------:R-:W-:Y:S07]  /*c0c0*/  MOV R0, UR44 ;  /* 0x0000002c00007c02 */ /* 0x000fee0008000f00 */
.L_x_190:
[----:B-1----:R1:W2:Y:S02]  /*c0d0*/  SYNCS.PHASECHK.TRANS64.TRYWAIT P0, [R0+URZ+0xb0], R3 ;  /* 0x0000b003000075a7 */ /* 0x0022a400080011ff */
[----:B--2---:R-:W-:Y:S05]  /*c0e0*/  @!P0 NANOSLEEP.SYNCS 0x989680 ;  /* 0x009896800000895d */ /* 0x004fea0003900000 */
[----:B------:R-:W2:Y:S02]  /*c0f0*/  @!P0 SYNCS.PHASECHK.TRANS64 P0, [R0+URZ+0xb0], R3 ;  /* 0x0000b003000085a7 */ /* 0x000ea400080010ff */
[----:B--2---:R-:W-:Y:S05]  /*c100*/  @!P0 BRA `(.L_x_190) ;  /* 0xfffffffc00f08947 */ /* 0x004fea000383ffff */
[----:B------:R-:W-:Y:S05]  /*c110*/  BRA `(.L_x_191) ;  /* 0xffffffbc00407947 */ /* 0x000fea000383ffff */
.L_x_107:
[----:B-1----:R-:W-:Y:S04]  /*c120*/  MOV R0, UR44 ;  /* 0x0000002c00007c02 */ /* 0x002fe80008000f00 */
[----:B------:R1:W2:Y:S03]  /*c130*/  SYNCS.PHASECHK.TRANS64.TRYWAIT P1, [R0+URZ+0x60], R5 ;  /* 0x00006005000075a7 */ /* 0x0002a600080211ff */
[----:B--2---:R-:W-:Y:S05]  /*c140*/  @!P1 NANOSLEEP.SYNCS 0x989680 ;  /* 0x009896800000995d */ /* 0x004fea0003900000 */
[----:B------:R-:W2:Y:S02]  /*c150*/  @!P1 SYNCS.PHASECHK.TRANS64 P1, [R0+URZ+0x60], R5 ;  /* 0x00006005000095a7 */ /* 0x000ea400080210ff */
[----:B--2---:R-:W-:Y:S05]  /*c160*/  @!P1 BRA `(.L_x_107) ;  /* 0xfffffffc00ec9947 */ /* 0x004fea000383ffff */
[----:B------:R-:W-:Y:S05]  /*c170*/  BRA `(.L_x_106) ;  /* 0xffffffcc00007947 */ /* 0x000fea000383ffff */
.L_x_109:
[----:B------:R1:W1:Y:S02]  /*c180*/  SYNCS.PHASECHK.TRANS64.TRYWAIT P0, [R86+URZ+0xc0], R3 ;  /* 0x0000c003560075a7 */ /* 0x00026400080011ff */
[----:B-1----:R-:W-:Y:S05]  /*c190*/  @!P0 NANOSLEEP.SYNCS 0x989680 ;  /* 0x009896800000895d */ /* 0x002fea0003900000 */
[----:B------:R-:W1:Y:S02]  /*c1a0*/  @!P0 SYNCS.PHASECHK.TRANS64 P0, [R86+URZ+0xc0], R3 ;  /* 0x0000c003560085a7 */ /* 0x000e6400080010ff */
[----:B-1----:R-:W-:Y:S05]  /*c1b0*/  @!P0 BRA `(.L_x_109) ;  /* 0xfffffffc00f08947 */ /* 0x002fea000383ffff */
[----:B------:R-:W-:Y:S05]  /*c1c0*/  BRA `(.L_x_108) ;  /* 0xffffffcc00287947 */ /* 0x000fea000383ffff */
.L_x_118:
[----:B-1----:R1:W3:Y:S02]  /*c1d0*/  SYNCS.PHASECHK.TRANS64.TRYWAIT P0, [R3+URZ+0x60], R0 ;  /* 0x00006000030075a7 */ /* 0x0022e400080011ff */
[----:B---3--:R-:W-:Y:S05]  /*c1e0*/  @!P0 NANOSLEEP.SYNCS 0x989680 ;  /* 0x009896800000895d */ /* 0x008fea0003900000 */
[----:B------:R-:W3:Y:S02]  /*c1f0*/  @!P0 SYNCS.PHASECHK.TRANS64 P0, [R3+URZ+0x60], R0 ;  /* 0x00006000030085a7 */ /* 0x000ee400080010ff */
[----:B---3--:R-:W-:Y:S05]  /*c200*/  @!P0 BRA `(.L_x_118) ;  /* 0xfffffffc00f08947 */ /* 0x008fea000383ffff */
[----:B------:R-:W-:Y:S05]  /*c210*/  BRA `(.L_x_117) ;  /* 0xffffffd400647947 */ /* 0x000fea000383ffff */
.L_x_126:
[----:B-1----:R1:W4:Y:S02]  /*c220*/  SYNCS.PHASECHK.TRANS64.TRYWAIT P0, [R40+URZ+0x60], R5 ;  /* 0x00006005280075a7 */ /* 0x00232400080011ff */
[----:B----4-:R-:W-:Y:S05]  /*c230*/  @!P0 NANOSLEEP.SYNCS 0x989680 ;  /* 0x009896800000895d */ /* 0x010fea0003900000 */
[----:B------:R-:W4:Y:S02]  /*c240*/  @!P0 SYNCS.PHASECHK.TRANS64 P0, [R40+URZ+0x60], R5 ;  /* 0x00006005280085a7 */ /* 0x000f2400080010ff */
[----:B----4-:R-:W-:Y:S05]  /*c250*/  @!P0 BRA `(.L_x_126) ;  /* 0xfffffffc00f08947 */ /* 0x010fea000383ffff */
[----:B------:R-:W-:Y:S05]  /*c260*/  BRA `(.L_x_125) ;  /* 0xffffffdc00bc7947 */ /* 0x000fea000383ffff */
.L_x_134:
[----:B-1----:R1:W4:Y:S02]  /*c270*/  SYNCS.PHASECHK.TRANS64.TRYWAIT P0, [R92+URZ+0x60], R5 ;  /* 0x000060055c0075a7 */ /* 0x00232400080011ff */
[----:B----4-:R-:W-:Y:S05]  /*c280*/  @!P0 NANOSLEEP.SYNCS 0x989680 ;  /* 0x009896800000895d */ /* 0x010fea0003900000 */
[----:B------:R-:W4:Y:S02]  /*c290*/  @!P0 SYNCS.PHASECHK.TRANS64 P0, [R92+URZ+0x60], R5 ;  /* 0x000060055c0085a7 */ /* 0x000f2400080010ff */
[----:B----4-:R-:W-:Y:S05]  /*c2a0*/  @!P0 BRA `(.L_x_134) ;  /* 0xfffffffc00f08947 */ /* 0x010fea000383ffff */
[----:B------:R-:W-:Y:S05]  /*c2b0*/  BRA `(.L_x_133) ;  /* 0xffffffe800107947 */ /* 0x000fea000383ffff */
        .weak           $__internal_0_$__cuda_sm10x_tcgen05_guardrail_trap_col_being_dealloced_not_returned_by_alloc
        .type           $__internal_0_$__cuda_sm10x_tcgen05_guardrail_trap_col_being_dealloced_not_returned_by_alloc,@function
        .size           $__internal_0_$__cuda_sm10x_tcgen05_guardrail_trap_col_being_dealloced_not_returned_by_alloc,($__internal_1_$__cuda_sm10x_tcgen05_guardrail_trap_phase_invalid_during_alloc - $__internal_0_$__cuda_sm10x_tcgen05_guardrail_trap_col_being_dealloced_not_returned_by_alloc)
$__internal_0_$__cuda_sm10x_tcgen05_guardrail_trap_col_being_dealloced_not_returned_by_alloc:
[----:B------:R-:W-:Y:S05]  /*c2c0*/  BPT.TRAP 0x1 ;  /* 0x000000040000795c */ /* 0x000fea0000300000 */
[----:B------:R-:W-:-:S04]  /*c2d0*/  HFMA2 R3, -RZ, RZ, 0, 0 ;  /* 0x00000000ff037431 */ /* 0x000fc800000001ff */
[----:B------:R-:W-:Y:S05]  /*c2e0*/  RET.REL.NODEC R2 `(_ZN7cutlass13device_kernelINS_4conv6kernel13ConvUniversalINS1_16ConvProblemShapeILNS1_8OperatorE1ELi2EEENS1_10collective14CollectiveConvINS1_47MainloopSm100TmaUmmaWarpSpecializedImplicitGemmILS5_1ELi6ELi2ELi1ELi2EN4cute5tupleIJNSA_1CILi2EEENSC_ILi1EEESE_EEEEENSB_IJNSC_ILi128EEESH_NSB_IJNSC_ILi64EEEEEEEEENS_10tfloat32_tESL_NSA_8TiledMMAINSA_8MMA_AtomIJNSA_23SM100_MMA_TF32_2x1SM_SSISL_SL_fLi128ELi128ELNSA_4UMMA5MajorE0ELSQ_1ELNSP_7ScaleInE0ELSR_0EEEEEENSA_6LayoutINSB_IJSE_SE_SE_EEENSB_IJNSC_ILi0EEESW_SW_EEEEENSB_IJNSA_10UnderscoreESZ_SZ_EEEEENS7_6detail27Sm100ImplicitGemmTileTraitsINSA_25SM100_TMA_2SM_LOAD_IM2COLENSA_14ComposedLayoutINSA_7SwizzleILi3ELi4ELi3EEENSA_18smem_ptr_flag_bitsILi32EEENSU_INSB_IJNSC_ILi8EEENSC_ILi32EEEEEENSB_IJS1B_SE_EEEEEEEvEENS13_INSA_18SM100_TMA_2SM_LOADENS15_INS16_ILi2ELi5ELi2EEES19_NSU_INSB_IJS1B_NSC_ILi4EEEEEENSB_IJSE_S1B_EEEEEEEvEEEENS_8epilogue10collective18CollectiveEpilogueINS1Q_23Sm100TmaWarpSpecializedILi4ELi2ELi16ELb1ELb0EEEJNSB_IJSI_SH_SJ_EEENSB_IJNSU_ISI_SE_EENSU_INSB_IJNSC_ILi16EEESD_EEENSB_IJSE_SI_EEEEEEEESL_NSB_IJNSB_IJlllEEESE_SW_EEESL_S23_NS1Q_6fusion15FusionCallbacksIS1U_NS24_17LinearCombinationISL_fSL_fLNS_15FloatRoundStyleE2EEES1V_S21_JEEENSA_5SM1004TMEM4LOAD26SM100_TMEM_LOAD_32dp32b16xENSA_20SM90_TMA_LOAD_IM2COLENS15_INS16_ILi2ELi4ELi3EEES19_NSU_INSB_IJS1A_S1X_EEENSB_IJS1X_SE_EEEEEEENSA_39AutoVectorizingCopyWithAssumedAlignmentILi128EEENSA_21SM90_TMA_STORE_IM2COLES2J_S2L_S2L_EEEvvEEEEvNT_6ParamsE) ;  /* 0xffffff3c02447950 */ /* 0x000fea0003c3ffff */
        .weak           $__internal_1_$__cuda_sm10x_tcgen05_guardrail_trap_phase_invalid_during_alloc
        .type           $__internal_1_$__cuda_sm10x_tcgen05_guardrail_trap_phase_invalid_during_alloc,@function
        .size           $__internal_1_$__cuda_sm10x_tcgen05_guardrail_trap_phase_invalid_during_alloc,($__internal_2_$__cuda_sm10x_tcgen05_guardrail_trap_unallocated_columns_being_dealloced - $__internal_1_$__cuda_sm10x_tcgen05_guardrail_trap_phase_invalid_during_alloc)
$__internal_1_$__cuda_sm10x_tcgen05_guardrail_trap_phase_invalid_during_alloc:
[----:B------:R-:W-:Y:S05]  /*c2f0*/  BPT.TRAP 0x1 ;  /* 0x000000040000795c */ /* 0x000fea0000300000 */
[----:B------:R-:W-:-:S04]  /*c300*/  MOV R5, 0x0 ;  /* 0x0000000000057802 */ /* 0x000fc80000000f00 */
[----:B------:R-:W-:Y:S05]  /*c310*/  RET.REL.NODEC R4 `(_ZN7cutlass13device_kernelINS_4conv6kernel13ConvUniversalINS1_16ConvProblemShapeILNS1_8OperatorE1ELi2EEENS1_10collective14CollectiveConvINS1_47MainloopSm100TmaUmmaWarpSpecializedImplicitGemmILS5_1ELi6ELi2ELi1ELi2EN4cute5tupleIJNSA_1CILi2EEENSC_ILi1EEESE_EEEEENSB_IJNSC_ILi128EEESH_NSB_IJNSC_ILi64EEEEEEEEENS_10tfloat32_tESL_NSA_8TiledMMAINSA_8MMA_AtomIJNSA_23SM100_MMA_TF32_2x1SM_SSISL_SL_fLi128ELi128ELNSA_4UMMA5MajorE0ELSQ_1ELNSP_7ScaleInE0ELSR_0EEEEEENSA_6LayoutINSB_IJSE_SE_SE_EEENSB_IJNSC_ILi0EEESW_SW_EEEEENSB_IJNSA_10UnderscoreESZ_SZ_EEEEENS7_6detail27Sm100ImplicitGemmTileTraitsINSA_25SM100_TMA_2SM_LOAD_IM2COLENSA_14ComposedLayoutINSA_7SwizzleILi3ELi4ELi3EEENSA_18smem_ptr_flag_bitsILi32EEENSU_INSB_IJNSC_ILi8EEENSC_ILi32EEEEEENSB_IJS1B_SE_EEEEEEEvEENS13_INSA_18SM100_TMA_2SM_LOADENS15_INS16_ILi2ELi5ELi2EEES19_NSU_INSB_IJS1B_NSC_ILi4EEEEEENSB_IJSE_S1B_EEEEEEEvEEEENS_8epilogue10collective18CollectiveEpilogueINS1Q_23Sm100TmaWarpSpecializedILi4ELi2ELi16ELb1ELb0EEEJNSB_IJSI_SH_SJ_EEENSB_IJNSU_ISI_SE_EENSU_INSB_IJNSC_ILi16EEESD_EEENSB_IJSE_SI_EEEEEEEESL_NSB_IJNSB_IJlllEEESE_SW_EEESL_S23_NS1Q_6fusion15FusionCallbacksIS1U_NS24_17LinearCombinationISL_fSL_fLNS_15FloatRoundStyleE2EEES1V_S21_JEEENSA_5SM1004TMEM4LOAD26SM100_TMEM_LOAD_32dp32b16xENSA_20SM90_TMA_LOAD_IM2COLENS15_INS16_ILi2ELi4ELi3EEES19_NSU_INSB_IJS1A_S1X_EEENSB_IJS1X_SE_EEEEEEENSA_39AutoVectorizingCopyWithAssumedAlignmentILi128EEENSA_21SM90_TMA_STORE_IM2COLES2J_S2L_S2L_EEEvvEEEEvNT_6ParamsE) ;  /* 0xffffff3c04387950 */ /* 0x000fea0003c3ffff */
        .weak           $__internal_2_$__cuda_sm10x_tcgen05_guardrail_trap_unallocated_columns_being_dealloced
        .type           $__internal_2_$__cuda_sm10x_tcgen05_guardrail_trap_unallocated_columns_being_dealloced,@function
        .size           $__internal_2_$__cuda_sm10x_tcgen05_guardrail_trap_unallocated_columns_being_dealloced,(.L_x_193 - $__internal_2_$__cuda_sm10x_tcgen05_guardrail_trap_unallocated_columns_being_dealloced)
$__internal_2_$__cuda_sm10x_tcgen05_guardrail_trap_unallocated_columns_being_dealloced:
[----:B------:R-:W-:Y:S05]  /*c320*/  BPT.TRAP 0x1 ;  /* 0x000000040000795c */ /* 0x000fea0000300000 */
[----:B------:R-:W-:-:S04]  /*c330*/  HFMA2 R3, -RZ, RZ, 0, 0 ;  /* 0x00000000ff037431 */ /* 0x000fc800000001ff */
[----:B------:R-:W-:Y:S05]  /*c340*/  RET.REL.NODEC R2 `(_ZN7cutlass13device_kernelINS_4conv6kernel13ConvUniversalINS1_16ConvProblemShapeILNS1_8OperatorE1ELi2EEENS1_10collective14CollectiveConvINS1_47MainloopSm100TmaUmmaWarpSpecializedImplicitGemmILS5_1ELi6ELi2ELi1ELi2EN4cute5tupleIJNSA_1CILi2EEENSC_ILi1EEESE_EEEEENSB_IJNSC_ILi128EEESH_NSB_IJNSC_ILi64EEEEEEEEENS_10tfloat32_tESL_NSA_8TiledMMAINSA_8MMA_AtomIJNSA_23SM100_MMA_TF32_2x1SM_SSISL_SL_fLi128ELi128ELNSA_4UMMA5MajorE0ELSQ_1ELNSP_7ScaleInE0ELSR_0EEEEEENSA_6LayoutINSB_IJSE_SE_SE_EEENSB_IJNSC_ILi0EEESW_SW_EEEEENSB_IJNSA_10UnderscoreESZ_SZ_EEEEENS7_6detail27Sm100ImplicitGemmTileTraitsINSA_25SM100_TMA_2SM_LOAD_IM2COLENSA_14ComposedLayoutINSA_7SwizzleILi3ELi4ELi3EEENSA_18smem_ptr_flag_bitsILi32EEENSU_INSB_IJNSC_ILi8EEENSC_ILi32EEEEEENSB_IJS1B_SE_EEEEEEEvEENS13_INSA_18SM100_TMA_2SM_LOADENS15_INS16_ILi2ELi5ELi2EEES19_NSU_INSB_IJS1B_NSC_ILi4EEEEEENSB_IJSE_S1B_EEEEEEEvEEEENS_8epilogue10collective18CollectiveEpilogueINS1Q_23Sm100TmaWarpSpecializedILi4ELi2ELi16ELb1ELb0EEEJNSB_IJSI_SH_SJ_EEENSB_IJNSU_ISI_SE_EENSU_INSB_IJNSC_ILi16EEESD_EEENSB_IJSE_SI_EEEEEEEESL_NSB_IJNSB_IJlllEEESE_SW_EEESL_S23_NS1Q_6fusion15FusionCallbacksIS1U_NS24_17LinearCombinationISL_fSL_fLNS_15FloatRoundStyleE2EEES1V_S21_JEEENSA_5SM1004TMEM4LOAD26SM100_TMEM_LOAD_32dp32b16xENSA_20SM90_TMA_LOAD_IM2COLENS15_INS16_ILi2ELi4ELi3EEES19_NSU_INSB_IJS1A_S1X_EEENSB_IJS1X_SE_EEEEEEENSA_39AutoVectorizingCopyWithAssumedAlignmentILi128EEENSA_21SM90_TMA_STORE_IM2COLES2J_S2L_S2L_EEEvvEEEEvNT_6ParamsE) ;  /* 0xffffff3c022c7950 */ /* 0x000fea0003c3ffff */
.L_x_192:
[----:B------:R-:W-:-:S00]  /*c350*/  BRA `(.L_x_192) ;  /* 0xfffffffc00fc7947 */ /* 0x000fc0000383ffff */
[----:B------:R-:W-:-:S00]  /*c360*/  NOP ;  /* 0x0000000000007918 */ /* 0x000fc00000000000 */
        /* <DEDUP_REMOVED lines=9> */
.L_x_193:


//--------------------- .nv.global.init           --------------------------
	.section	.nv.global.init,"aw",@progbits
.nv.global.init:
	.type		$str$29,@object
	.size		$str$29,($str$30 - $str$29)
$str$29:
        /*0000*/ 	.byte	0x28, 0x61, 0x64, 0x64, 0x72, 0x65, 0x73, 0x73, 0x20, 0x26, 0x20, 0x6d, 0x61, 0x73, 0x6b, 0x29
        /*0010*/ 	.byte	0x20, 0x3d, 0x3d, 0x20, 0x30, 0x00
	.type		$str$30,@object
	.size		$str$30,($str$28 - $str$30)
$str$30:
        /*0016*/ 	.byte	0x2f, 0x74, 0x6d, 0x70, 0x2f, 0x63, 0x75, 0x74, 0x6c, 0x61, 0x73, 0x73, 0x5f, 0x73, 0x77, 0x65
        /*0026*/ 	.byte	0x65, 0x70, 0x5f, 0x73, 0x72, 0x63, 0x2f, 0x69, 0x6e, 0x63, 0x6c, 0x75, 0x64, 0x65, 0x2f, 0x63
        /*0036*/ 	.byte	0x75, 0x74, 0x65, 0x2f, 0x70, 0x6f, 0x69, 0x6e, 0x74, 0x65, 0x72, 0x5f, 0x66, 0x6c, 0x61, 0x67
        /*0046*/ 	.byte	0x67, 0x65, 0x64, 0x2e, 0x68, 0x70, 0x70, 0x00
	.type		$str$28,@object
	.size		$str$28,($str$27 - $str$28)
$str$28:
        /*004e*/ 	.byte	0x2f, 0x74, 0x6d, 0x70, 0x2f, 0x63, 0x75, 0x74, 0x6c, 0x61, 0x73, 0x73, 0x5f, 0x73, 0x77, 0x65
        /*005e*/ 	.byte	0x65, 0x70, 0x5f, 0x73, 0x72, 0x63, 0x2f, 0x69, 0x6e, 0x63, 0x6c, 0x75, 0x64, 0x65, 0x2f, 0x63
        /*006e*/ 	.byte	0x75, 0x74, 0x65, 0x2f, 0x61, 0x74, 0x6f, 0x6d, 0x2f, 0x63, 0x6f, 0x70, 0x79, 0x5f, 0x74, 0x72
        /*007e*/ 	.byte	0x61, 0x69, 0x74, 0x73, 0x5f, 0x73, 0x6d, 0x31, 0x30, 0x30, 0x2e, 0x68, 0x70, 0x70, 0x00
	.type		$str$27,@object
	.size		$str$27,(__unnamed_1 - $str$27)
$str$27:
        /*008d*/ 	.byte	0x28, 0x28, 0x75, 0x69, 0x6e, 0x74, 0x33, 0x32, 0x5f, 0x74, 0x28, 0x74, 0x68, 0x72, 0x65, 0x61
        /*009d*/ 	.byte	0x64, 0x49, 0x64, 0x78, 0x2e, 0x78, 0x29, 0x20, 0x2f, 0x20, 0x33, 0x32, 0x29, 0x20, 0x25, 0x20
        /*00ad*/ 	.byte	0x34, 0x29, 0x20, 0x3d, 0x3d, 0x20, 0x28, 0x28, 0x28, 0x74, 0x6d, 0x65, 0x6d, 0x5f, 0x61, 0x64
        /*00bd*/ 	.byte	0x64, 0x72, 0x20, 0x3e, 0x3e, 0x20, 0x31, 0x36, 0x29, 0x20, 0x2f, 0x20, 0x33, 0x32, 0x29, 0x20
        /*00cd*/ 	.byte	0x25, 0x20, 0x34, 0x29, 0x00
	.type		__unnamed_1,@object
	.size		__unnamed_1,(__unnamed_2 - __unnamed_1)
__unnamed_1:
        /*00d2*/ 	.byte	0x61, 0x75, 0x74, 0x6f, 0x20, 0x63, 0x75, 0x74, 0x65, 0x3a, 0x3a, 0x61, 0x73, 0x5f, 0x70, 0x6f
        /* <DEDUP_REMOVED lines=24> */
        /*0262*/ 	.byte	0x43, 0x3c, 0x32, 0x30, 0x34, 0x38, 0x3e, 0x3e, 0x3e, 0x3e, 0x5d, 0x00
	.type		__unnamed_2,@object
	.size		__unnamed_2,(.L_2 - __unnamed_2)
__unnamed_2:
        /* <DEDUP_REMOVED lines=42> */
        /*050e*/ 	.byte	0x3e, 0x5d, 0x00
.L_2:


//--------------------- .nv.shared._ZN7cutlass13device_kernelINS_4conv6kernel13ConvUniversalINS1_16ConvProblemShapeILNS1_8OperatorE1ELi2EEENS1_10collective14CollectiveConvINS1_47MainloopSm100TmaUmmaWarpSpecializedImplicitGemmILS5_1ELi6ELi2ELi1ELi2EN4cute5tupleIJNSA_1CILi2EEENSC_ILi1EEESE_EEEEENSB_IJNSC_ILi128EEESH_NSB_IJNSC_ILi64EEEEEEEEENS_10tfloat32_tESL_NSA_8TiledMMAINSA_8MMA_AtomIJNSA_23SM100_MMA_TF32_2x1SM_SSISL_SL_fLi128ELi128ELNSA_4UMMA5MajorE0ELSQ_1ELNSP_7ScaleInE0ELSR_0EEEEEENSA_6LayoutINSB_IJSE_SE_SE_EEENSB_IJNSC_ILi0EEESW_SW_EEEEENSB_IJNSA_10UnderscoreESZ_SZ_EEEEENS7_6detail27Sm100ImplicitGemmTileTraitsINSA_25SM100_TMA_2SM_LOAD_IM2COLENSA_14ComposedLayoutINSA_7SwizzleILi3ELi4ELi3EEENSA_18smem_ptr_flag_bitsILi32EEENSU_INSB_IJNSC_ILi8EEENSC_ILi32EEEEEENSB_IJS1B_SE_EEEEEEEvEENS13_INSA_18SM100_TMA_2SM_LOADENS15_INS16_ILi2ELi5ELi2EEES19_NSU_INSB_IJS1B_NSC_ILi4EEEEEENSB_IJSE_S1B_EEEEEEEvEEEENS_8epilogue10collective18CollectiveEpilogueINS1Q_23Sm100TmaWarpSpecializedILi4ELi2ELi16ELb1ELb0EEEJNSB_IJSI_SH_SJ_EEENSB_IJNSU_ISI_SE_EENSU_INSB_IJNSC_ILi16EEESD_EEENSB_IJSE_SI_EEEEEEEESL_NSB_IJNSB_IJlllEEESE_SW_EEESL_S23_NS1Q_6fusion15FusionCallbacksIS1U_NS24_17LinearCombinationISL_fSL_fLNS_15FloatRoundStyleE2EEES1V_S21_JEEENSA_5SM1004TMEM4LOAD26SM100_TMEM_LOAD_32dp32b16xENSA_20SM90_TMA_LOAD_IM2COLENS15_INS16_ILi2ELi4ELi3EEES19_NSU_INSB_IJS1A_S1X_EEENSB_IJS1X_SE_EEEEEEENSA_39AutoVectorizingCopyWithAssumedAlignmentILi128EEENSA_21SM90_TMA_STORE_IM2COLES2J_S2L_S2L_EEEvvEEEEvNT_6ParamsE --------------------------
	.section	.nv.shared._ZN7cutlass13device_kernelINS_4conv6kernel13ConvUniversalINS1_16ConvProblemShapeILNS1_8OperatorE1ELi2EEENS1_10collective14CollectiveConvINS1_47MainloopSm100TmaUmmaWarpSpecializedImplicitGemmILS5_1ELi6ELi2ELi1ELi2EN4cute5tupleIJNSA_1CILi2EEENSC_ILi1EEESE_EEEEENSB_IJNSC_ILi128EEESH_NSB_IJNSC_ILi64EEEEEEEEENS_10tfloat32_tESL_NSA_8TiledMMAINSA_8MMA_AtomIJNSA_23SM100_MMA_TF32_2x1SM_SSISL_SL_fLi128ELi128ELNSA_4UMMA5MajorE0ELSQ_1ELNSP_7ScaleInE0ELSR_0EEEEEENSA_6LayoutINSB_IJSE_SE_SE_EEENSB_IJNSC_ILi0EEESW_SW_EEEEENSB_IJNSA_10UnderscoreESZ_SZ_EEEEENS7_6detail27Sm100ImplicitGemmTileTraitsINSA_25SM100_TMA_2SM_LOAD_IM2COLENSA_14ComposedLayoutINSA_7SwizzleILi3ELi4ELi3EEENSA_18smem_ptr_flag_bitsILi32EEENSU_INSB_IJNSC_ILi8EEENSC_ILi32EEEEEENSB_IJS1B_SE_EEEEEEEvEENS13_INSA_18SM100_TMA_2SM_LOADENS15_INS16_ILi2ELi5ELi2EEES19_NSU_INSB_IJS1B_NSC_ILi4EEEEEENSB_IJSE_S1B_EEEEEEEvEEEENS_8epilogue10collective18CollectiveEpilogueINS1Q_23Sm100TmaWarpSpecializedILi4ELi2ELi16ELb1ELb0EEEJNSB_IJSI_SH_SJ_EEENSB_IJNSU_ISI_SE_EENSU_INSB_IJNSC_ILi16EEESD_EEENSB_IJSE_SI_EEEEEEEESL_NSB_IJNSB_IJlllEEESE_SW_EEESL_S23_NS1Q_6fusion15FusionCallbacksIS1U_NS24_17LinearCombinationISL_fSL_fLNS_15FloatRoundStyleE2EEES1V_S21_JEEENSA_5SM1004TMEM4LOAD26SM100_TMEM_LOAD_32dp32b16xENSA_20SM90_TMA_LOAD_IM2COLENS15_INS16_ILi2ELi4ELi3EEES19_NSU_INSB_IJS1A_S1X_EEENSB_IJS1X_SE_EEEEEEENSA_39AutoVectorizingCopyWithAssumedAlignmentILi128EEENSA_21SM90_TMA_STORE_IM2COLES2J_S2L_S2L_EEEvvEEEEvNT_6ParamsE,"aw",@nobits
	.sectionflags	@""
	.align	16
	.zero		1024


//--------------------- .nv.shared.reserved.0     --------------------------
	.section	.nv.shared.reserved.0,"aw",@nobits
	.weak		__nv_reservedSMEM_offset_0_alias
	.size		__nv_reservedSMEM_offset_0_alias, 0, 64
	.other		__nv_reservedSMEM_offset_0_alias,@"STO_CUDA_RESERVED_SHARED STV_DEFAULT"
__nv_reservedSMEM_offset_0_alias:
	.zero		0
.nv.shared.reserved.0:
	.zero		64
	.weak		__nv_reservedSMEM_tcgen05_partition
	.type		__nv_reservedSMEM_tcgen05_partition,@object
	.size		__nv_reservedSMEM_tcgen05_partition,(.L_0 - __nv_reservedSMEM_tcgen05_partition)
__nv_reservedSMEM_tcgen05_partition:
	.zero		32
.L_0:


//--------------------- .nv.global                --------------------------
	.section	.nv.global,"aw",@nobits
.nv.global:
	.type		_ZN39_INTERNAL_8848174b_4_k_cu_f740cba6_32474cute1_E,@object
	.size		_ZN39_INTERNAL_8848174b_4_k_cu_f740cba6_32474cute1_E,(_ZN39_INTERNAL_8848174b_4_k_cu_f740cba6_32474cuda3std3__45__cpo6cbeginE - _ZN39_INTERNAL_8848174b_4_k_cu_f740cba6_32474cute1_E)
_ZN39_INTERNAL_8848174b_4_k_cu_f740cba6_32474cute1_E:
	.zero		1
	.type		_ZN39_INTERNAL_8848174b_4_k_cu_f740cba6_32474cuda3std3__45__cpo6cbeginE,@object
	.size		_ZN39_INTERNAL_8848174b_4_k_cu_f740cba6_32474cuda3std3__45__cpo6cbeginE,(_ZN39_INTERNAL_8848174b_4_k_cu_f740cba6_32474cuda3std3__48in_placeE - _ZN39_INTERNAL_8848174b_4_k_cu_f740cba6_32474cuda3std3__45__cpo6cbeginE)
_ZN39_INTERNAL_8848174b_4_k_cu_f740cba6_32474cuda3std3__45__cpo6cbeginE:
	.zero		1
	.type		_ZN39_INTERNAL_8848174b_4_k_cu_f740cba6_32474cuda3std3__48in_placeE,@object
	.size		_ZN39_INTERNAL_8848174b_4_k_cu_f740cba6_32474cuda3std3__48in_placeE,(_ZN39_INTERNAL_8848174b_4_k_cu_f740cba6_32474cuda3std6ranges3__45__cpo9iter_moveE - _ZN39_INTERNAL_8848174b_4_k_cu_f740cba6_32474cuda3std3__48in_placeE)
_ZN39_INTERNAL_8848174b_4_k_cu_f740cba6_32474cuda3std3__48in_placeE:
	.zero		1
	.type		_ZN39_INTERNAL_8848174b_4_k_cu_f740cba6_32474cuda3std6ranges3__45__cpo9iter_moveE,@object
	.size		_ZN39_INTERNAL_8848174b_4_k_cu_f740cba6_32474cuda3std6ranges3__45__cpo9iter_moveE,(_ZN39_INTERNAL_8848174b_4_k_cu_f740cba6_32474cuda3std3__45__cpo5beginE - _ZN39_INTERNAL_8848174b_4_k_cu_f740cba6_32474cuda3std6ranges3__45__cpo9iter_moveE)
_ZN39_INTERNAL_8848174b_4_k_cu_f740cba6_32474cuda3std6ranges3__45__cpo9iter_moveE:
	.zero		1
	.type		_ZN39_INTERNAL_8848174b_4_k_cu_f740cba6_32474cuda3std3__45__cpo5beginE,@object
	.size		_ZN39_INTERNAL_8848174b_4_k_cu_f740cba6_32474cuda3std3__45__cpo5beginE,(_ZN39_INTERNAL_8848174b_4_k_cu_f740cba6_32474cuda3std3__441_GLOBAL__N__8848174b_4_k_cu_f740cba6_32476ignoreE - _ZN39_INTERNAL_8848174b_4_k_cu_f740cba6_32474cuda3std3__45__cpo5beginE)
_ZN39_INTERNAL_8848174b_4_k_cu_f740cba6_32474cuda3std3__45__cpo5beginE:
	.zero		1
	.type		_ZN39_INTERNAL_8848174b_4_k_cu_f740cba6_32474cuda3std3__441_GLOBAL__N__8848174b_4_k_cu_f740cba6_32476ignoreE,@object
	.size		_ZN39_INTERNAL_8848174b_4_k_cu_f740cba6_32474cuda3std3__441_GLOBAL__N__8848174b_4_k_cu_f740cba6_32476ignoreE,(_ZN39_INTERNAL_8848174b_4_k_cu_f740cba6_32474cute7productE - _ZN39_INTERNAL_8848174b_4_k_cu_f740cba6_32474cuda3std3__441_GLOBAL__N__8848174b_4_k_cu_f740cba6_32476ignoreE)
_ZN39_INTERNAL_8848174b_4_k_cu_f740cba6_32474cuda3std3__441_GLOBAL__N__8848174b_4_k_cu_f740cba6_32476ignoreE:
	.zero		1
	.type		_ZN39_INTERNAL_8848174b_4_k_cu_f740cba6_32474cute7productE,@object
	.size		_ZN39_INTERNAL_8848174b_4_k_cu_f740cba6_32474cute7productE,(_ZN39_INTERNAL_8848174b_4_k_cu_f740cba6_32474cuda3std3__45__cpo3endE - _ZN39_INTERNAL_8848174b_4_k_cu_f740cba6_32474cute7productE)
_ZN39_INTERNAL_8848174b_4_k_cu_f740cba6_32474cute7productE:
	.zero		1
	.type		_ZN39_INTERNAL_8848174b_4_k_cu_f740cba6_32474cuda3std3__45__cpo3endE,@object
	.size		_ZN39_INTERNAL_8848174b_4_k_cu_f740cba6_32474cuda3std3__45__cpo3endE,(_ZN39_INTERNAL_8848174b_4_k_cu_f740cba6_32474cuda3std3__419piecewise_constructE - _ZN39_INTERNAL_8848174b_4_k_cu_f740cba6_32474cuda3std3__45__cpo3endE)
_ZN39_INTERNAL_8848174b_4_k_cu_f740cba6_32474cuda3std3__45__cpo3endE:
	.zero		1
	.type		_ZN39_INTERNAL_8848174b_4_k_cu_f740cba6_32474cuda3std3__419piecewise_constructE,@object
	.size		_ZN39_INTERNAL_8848174b_4_k_cu_f740cba6_32474cuda3std3__419piecewise_constructE,(_ZN39_INTERNAL_8848174b_4_k_cu_f740cba6_32474cuda3std3__45__cpo4cendE - _ZN39_INTERNAL_8848174b_4_k_cu_f740cba6_32474cuda3std3__419piecewise_constructE)
_ZN39_INTERNAL_8848174b_4_k_cu_f740cba6_32474cuda3std3__419piecewise_constructE:
	.zero		1
	.type		_ZN39_INTERNAL_8848174b_4_k_cu_f740cba6_32474cuda3std3__45__cpo4cendE,@object
	.size		_ZN39_INTERNAL_8848174b_4_k_cu_f740cba6_32474cuda3std3__45__cpo4cendE,(_ZN39_INTERNAL_8848174b_4_k_cu_f740cba6_32474cuda3std6ranges3__45__cpo4swapE - _ZN39_INTERNAL_8848174b_4_k_cu_f740cba6_32474cuda3std3__45__cpo4cendE)
_ZN39_INTERNAL_8848174b_4_k_cu_f740cba6_32474cuda3std3__45__cpo4cendE:
	.zero		1
	.type		_ZN39_INTERNAL_8848174b_4_k_cu_f740cba6_32474cuda3std6ranges3__45__cpo4swapE,@object
	.size		_ZN39_INTERNAL_8848174b_4_k_cu_f740cba6_32474cuda3std6ranges3__45__cpo4swapE,(.L_10 - _ZN39_INTERNAL_8848174b_4_k_cu_f740cba6_32474cuda3std6ranges3__45__cpo4swapE)
_ZN39_INTERNAL_8848174b_4_k_cu_f740cba6_32474cuda3std6ranges3__45__cpo4swapE:
	.zero		1
.L_10:


//--------------------- .nv.constant0._ZN7cutlass13device_kernelINS_4conv6kernel13ConvUniversalINS1_16ConvProblemShapeILNS1_8OperatorE1ELi2EEENS1_10collective14CollectiveConvINS1_47MainloopSm100TmaUmmaWarpSpecializedImplicitGemmILS5_1ELi6ELi2ELi1ELi2EN4cute5tupleIJNSA_1CILi2EEENSC_ILi1EEESE_EEEEENSB_IJNSC_ILi128EEESH_NSB_IJNSC_ILi64EEEEEEEEENS_10tfloat32_tESL_NSA_8TiledMMAINSA_8MMA_AtomIJNSA_23SM100_MMA_TF32_2x1SM_SSISL_SL_fLi128ELi128ELNSA_4UMMA5MajorE0ELSQ_1ELNSP_7ScaleInE0ELSR_0EEEEEENSA_6LayoutINSB_IJSE_SE_SE_EEENSB_IJNSC_ILi0EEESW_SW_EEEEENSB_IJNSA_10UnderscoreESZ_SZ_EEEEENS7_6detail27Sm100ImplicitGemmTileTraitsINSA_25SM100_TMA_2SM_LOAD_IM2COLENSA_14ComposedLayoutINSA_7SwizzleILi3ELi4ELi3EEENSA_18smem_ptr_flag_bitsILi32EEENSU_INSB_IJNSC_ILi8EEENSC_ILi32EEEEEENSB_IJS1B_SE_EEEEEEEvEENS13_INSA_18SM100_TMA_2SM_LOADENS15_INS16_ILi2ELi5ELi2EEES19_NSU_INSB_IJS1B_NSC_ILi4EEEEEENSB_IJSE_S1B_EEEEEEEvEEEENS_8epilogue10collective18CollectiveEpilogueINS1Q_23Sm100TmaWarpSpecializedILi4ELi2ELi16ELb1ELb0EEEJNSB_IJSI_SH_SJ_EEENSB_IJNSU_ISI_SE_EENSU_INSB_IJNSC_ILi16EEESD_EEENSB_IJSE_SI_EEEEEEEESL_NSB_IJNSB_IJlllEEESE_SW_EEESL_S23_NS1Q_6fusion15FusionCallbacksIS1U_NS24_17LinearCombinationISL_fSL_fLNS_15FloatRoundStyleE2EEES1V_S21_JEEENSA_5SM1004TMEM4LOAD26SM100_TMEM_LOAD_32dp32b16xENSA_20SM90_TMA_LOAD_IM2COLENS15_INS16_ILi2ELi4ELi3EEES19_NSU_INSB_IJS1A_S1X_EEENSB_IJS1X_SE_EEEEEEENSA_39AutoVectorizingCopyWithAssumedAlignmentILi128EEENSA_21SM90_TMA_STORE_IM2COLES2J_S2L_S2L_EEEvvEEEEvNT_6ParamsE --------------------------
	.section	.nv.constant0._ZN7cutlass13device_kernelINS_4conv6kernel13ConvUniversalINS1_16ConvProblemShapeILNS1_8OperatorE1ELi2EEENS1_10collective14CollectiveConvINS1_47MainloopSm100TmaUmmaWarpSpecializedImplicitGemmILS5_1ELi6ELi2ELi1ELi2EN4cute5tupleIJNSA_1CILi2EEENSC_ILi1EEESE_EEEEENSB_IJNSC_ILi128EEESH_NSB_IJNSC_ILi64EEEEEEEEENS_10tfloat32_tESL_NSA_8TiledMMAINSA_8MMA_AtomIJNSA_23SM100_MMA_TF32_2x1SM_SSISL_SL_fLi128ELi128ELNSA_4UMMA5MajorE0ELSQ_1ELNSP_7ScaleInE0ELSR_0EEEEEENSA_6LayoutINSB_IJSE_SE_SE_EEENSB_IJNSC_ILi0EEESW_SW_EEEEENSB_IJNSA_10UnderscoreESZ_SZ_EEEEENS7_6detail27Sm100ImplicitGemmTileTraitsINSA_25SM100_TMA_2SM_LOAD_IM2COLENSA_14ComposedLayoutINSA_7SwizzleILi3ELi4ELi3EEENSA_18smem_ptr_flag_bitsILi32EEENSU_INSB_IJNSC_ILi8EEENSC_ILi32EEEEEENSB_IJS1B_SE_EEEEEEEvEENS13_INSA_18SM100_TMA_2SM_LOADENS15_INS16_ILi2ELi5ELi2EEES19_NSU_INSB_IJS1B_NSC_ILi4EEEEEENSB_IJSE_S1B_EEEEEEEvEEEENS_8epilogue10collective18CollectiveEpilogueINS1Q_23Sm100TmaWarpSpecializedILi4ELi2ELi16ELb1ELb0EEEJNSB_IJSI_SH_SJ_EEENSB_IJNSU_ISI_SE_EENSU_INSB_IJNSC_ILi16EEESD_EEENSB_IJSE_SI_EEEEEEEESL_NSB_IJNSB_IJlllEEESE_SW_EEESL_S23_NS1Q_6fusion15FusionCallbacksIS1U_NS24_17LinearCombinationISL_fSL_fLNS_15FloatRoundStyleE2EEES1V_S21_JEEENSA_5SM1004TMEM4LOAD26SM100_TMEM_LOAD_32dp32b16xENSA_20SM90_TMA_LOAD_IM2COLENS15_INS16_ILi2ELi4ELi3EEES19_NSU_INSB_IJS1A_S1X_EEENSB_IJS1X_SE_EEEEEEENSA_39AutoVectorizingCopyWithAssumedAlignmentILi128EEENSA_21SM90_TMA_STORE_IM2COLES2J_S2L_S2L_EEEvvEEEEvNT_6ParamsE,"a",@progbits
	.sectionflags	@""
	.align	4
.nv.constant0._ZN7cutlass13device_kernelINS_4conv6kernel13ConvUniversalINS1_16ConvProblemShapeILNS1_8OperatorE1ELi2EEENS1_10collective14CollectiveConvINS1_47MainloopSm100TmaUmmaWarpSpecializedImplicitGemmILS5_1ELi6ELi2ELi1ELi2EN4cute5tupleIJNSA_1CILi2EEENSC_ILi1EEESE_EEEEENSB_IJNSC_ILi128EEESH_NSB_IJNSC_ILi64EEEEEEEEENS_10tfloat32_tESL_NSA_8TiledMMAINSA_8MMA_AtomIJNSA_23SM100_MMA_TF32_2x1SM_SSISL_SL_fLi128ELi128ELNSA_4UMMA5MajorE0ELSQ_1ELNSP_7ScaleInE0ELSR_0EEEEEENSA_6LayoutINSB_IJSE_SE_SE_EEENSB_IJNSC_ILi0EEESW_SW_EEEEENSB_IJNSA_10UnderscoreESZ_SZ_EEEEENS7_6detail27Sm100ImplicitGemmTileTraitsINSA_25SM100_TMA_2SM_LOAD_IM2COLENSA_14ComposedLayoutINSA_7SwizzleILi3ELi4ELi3EEENSA_18smem_ptr_flag_bitsILi32EEENSU_INSB_IJNSC_ILi8EEENSC_ILi32EEEEEENSB_IJS1B_SE_EEEEEEEvEENS13_INSA_18SM100_TMA_2SM_LOADENS15_INS16_ILi2ELi5ELi2EEES19_NSU_INSB_IJS1B_NSC_ILi4EEEEEENSB_IJSE_S1B_EEEEEEEvEEEENS_8epilogue10collective18CollectiveEpilogueINS1Q_23Sm100TmaWarpSpecializedILi4ELi2ELi16ELb1ELb0EEEJNSB_IJSI_SH_SJ_EEENSB_IJNSU_ISI_SE_EENSU_INSB_IJNSC_ILi16EEESD_EEENSB_IJSE_SI_EEEEEEEESL_NSB_IJNSB_IJlllEEESE_SW_EEESL_S23_NS1Q_6fusion15FusionCallbacksIS1U_NS24_17LinearCombinationISL_fSL_fLNS_15FloatRoundStyleE2EEES1V_S21_JEEENSA_5SM1004TMEM4LOAD26SM100_TMEM_LOAD_32dp32b16xENSA_20SM90_TMA_LOAD_IM2COLENS15_INS16_ILi2ELi4ELi3EEES19_NSU_INSB_IJS1A_S1X_EEENSB_IJS1X_SE_EEEEEEENSA_39AutoVectorizingCopyWithAssumedAlignmentILi128EEENSA_21SM90_TMA_STORE_IM2COLES2J_S2L_S2L_EEEvvEEEEvNT_6ParamsE:
	.zero		2944


//--------------------- SYMBOLS --------------------------

	.type		.nv.reservedSmem.offset0,@object
	.size		.nv.reservedSmem.offset0,0x4
	.type		.nv.reservedSmem.cap,@object
	.size		.nv.reservedSmem.cap,0x4
	.type		__assertfail,@function
